	.target	sm_80

	.elftype	@"ET_EXEC"


//--------------------- .note.nv.tkinfo           --------------------------
	.section	.note.nv.tkinfo,"",@"SHT_NOTE"
	.sectionflags	@"SHF_NOTE_NV_TKINFO"
	.tkinfo
        /*0018*/ 	.word	0x00000002
        /*0030*/ 	.string	""
        /*0030*/ 	.string	"ptxas"
        /*0030*/ 	.string	"Cuda compilation tools, release 13.0, V13.0.88"
        /*0030*/ 	.string	"Build cuda_13.0.r13.0/compiler.36424714_0"
        /*0030*/ 	.string	"-v  -suppress-debug-info  -lineinfo  -arch sm_80 "



//--------------------- .note.nv.cuinfo           --------------------------
	.section	.note.nv.cuinfo,"",@"SHT_NOTE"
	.sectionflags	@"SHF_NOTE_NV_CUINFO"
        /*0018*/ 	.short	0x0002
        /*001a*/ 	.short	0x0050
        /*001c*/ 	.short	0x0082
	.zero		2


//--------------------- .nv.info                  --------------------------
	.section	.nv.info,"",@"SHT_CUDA_INFO"
	.align	4


	//----- nvinfo : EIATTR_REGCOUNT
	.align		4
        /*0000*/ 	.byte	0x04, 0x2f
        /*0002*/ 	.short	(.L_1 - .L_0)
	.align		4
.L_0:
        /*0004*/ 	.word	index@(matmul_kernel)
        /*0008*/ 	.word	0x00000020


	//----- nvinfo : EIATTR_FRAME_SIZE
	.align		4
.L_1:
        /*000c*/ 	.byte	0x04, 0x11
        /*000e*/ 	.short	(.L_3 - .L_2)
	.align		4
.L_2:
        /*0010*/ 	.word	index@(matmul_kernel)
        /*0014*/ 	.word	0x00000948


	//----- nvinfo : EIATTR_MIN_STACK_SIZE
	.align		4
.L_3:
        /*0018*/ 	.byte	0x04, 0x12
        /*001a*/ 	.short	(.L_5 - .L_4)
	.align		4
.L_4:
        /*001c*/ 	.word	index@(matmul_kernel)
        /*0020*/ 	.word	0x00000948
.L_5:


//--------------------- .nv.info.matmul_kernel    --------------------------
	.section	.nv.info.matmul_kernel,"",@"SHT_CUDA_INFO"
	.sectionflags	@""
	.align	4


	//----- nvinfo : EIATTR_CUDA_API_VERSION
	.align		4
        /*0000*/ 	.byte	0x04, 0x37
        /*0002*/ 	.short	(.L_7 - .L_6)
.L_6:
        /*0004*/ 	.word	0x00000082


	//----- nvinfo : EIATTR_SW2861232_WAR
	.align		4
.L_7:
        /*0008*/ 	.byte	0x01, 0x35
	.zero		2


	//----- nvinfo : EIATTR_PARAM_CBANK
	.align		4
        /*000c*/ 	.byte	0x04, 0x0a
        /*000e*/ 	.short	(.L_9 - .L_8)
	.align		4
.L_8:
        /*0010*/ 	.word	index@(.nv.constant0.matmul_kernel)
        /*0014*/ 	.short	0x0160
        /*0016*/ 	.short	0x0050


	//----- nvinfo : EIATTR_CBANK_PARAM_SIZE
	.align		4
.L_9:
        /*0018*/ 	.byte	0x03, 0x19
        /*001a*/ 	.short	0x0050


	//----- nvinfo : EIATTR_KPARAM_INFO
	.align		4
        /*001c*/ 	.byte	0x04, 0x17
        /*001e*/ 	.short	(.L_11 - .L_10)
.L_10:
        /*0020*/ 	.word	0x00000000
        /*0024*/ 	.short	0x000d
        /*0026*/ 	.short	0x0048
        /*0028*/ 	.byte	0x00, 0xf4, 0x21, 0x00


	//----- nvinfo : EIATTR_KPARAM_INFO
	.align		4
.L_11:
        /*002c*/ 	.byte	0x04, 0x17
        /*002e*/ 	.short	(.L_13 - .L_12)
.L_12:
        /*0030*/ 	.word	0x00000000
        /*0034*/ 	.short	0x000c
        /*0036*/ 	.short	0x0040
        /*0038*/ 	.byte	0x00, 0xf4, 0x21, 0x00


	//----- nvinfo : EIATTR_KPARAM_INFO
	.align		4
.L_13:
        /*003c*/ 	.byte	0x04, 0x17
        /*003e*/ 	.short	(.L_15 - .L_14)
.L_14:
        /*0040*/ 	.word	0x00000000
        /*0044*/ 	.short	0x000b
        /*0046*/ 	.short	0x0038
        /*0048*/ 	.byte	0x00, 0xf0, 0x11, 0x00


	//----- nvinfo : EIATTR_KPARAM_INFO
	.align		4
.L_15:
        /*004c*/ 	.byte	0x04, 0x17
        /*004e*/ 	.short	(.L_17 - .L_16)
.L_16:
        /*0050*/ 	.word	0x00000000
        /*0054*/ 	.short	0x000a
        /*0056*/ 	.short	0x0034
        /*0058*/ 	.byte	0x00, 0xf0, 0x11, 0x00


	//----- nvinfo : EIATTR_KPARAM_INFO
	.align		4
.L_17:
        /*005c*/ 	.byte	0x04, 0x17
        /*005e*/ 	.short	(.L_19 - .L_18)
.L_18:
        /*0060*/ 	.word	0x00000000
        /*0064*/ 	.short	0x0009
        /*0066*/ 	.short	0x0030
        /*0068*/ 	.byte	0x00, 0xf0, 0x11, 0x00


	//----- nvinfo : EIATTR_KPARAM_INFO
	.align		4
.L_19:
        /*006c*/ 	.byte	0x04, 0x17
        /*006e*/ 	.short	(.L_21 - .L_20)
.L_20:
        /*0070*/ 	.word	0x00000000
        /*0074*/ 	.short	0x0008
        /*0076*/ 	.short	0x002c
        /*0078*/ 	.byte	0x00, 0xf0, 0x11, 0x00


	//----- nvinfo : EIATTR_KPARAM_INFO
	.align		4
.L_21:
        /*007c*/ 	.byte	0x04, 0x17
        /*007e*/ 	.short	(.L_23 - .L_22)
.L_22:
        /*0080*/ 	.word	0x00000000
        /*0084*/ 	.short	0x0007
        /*0086*/ 	.short	0x0028
        /*0088*/ 	.byte	0x00, 0xf0, 0x11, 0x00


	//----- nvinfo : EIATTR_KPARAM_INFO
	.align		4
.L_23:
        /*008c*/ 	.byte	0x04, 0x17
        /*008e*/ 	.short	(.L_25 - .L_24)
.L_24:
        /*0090*/ 	.word	0x00000000
        /*0094*/ 	.short	0x0006
        /*0096*/ 	.short	0x0024
        /*0098*/ 	.byte	0x00, 0xf0, 0x11, 0x00


	//----- nvinfo : EIATTR_KPARAM_INFO
	.align		4
.L_25:
        /*009c*/ 	.byte	0x04, 0x17
        /*009e*/ 	.short	(.L_27 - .L_26)
.L_26:
        /*00a0*/ 	.word	0x00000000
        /*00a4*/ 	.short	0x0005
        /*00a6*/ 	.short	0x0020
        /*00a8*/ 	.byte	0x00, 0xf0, 0x11, 0x00


	//----- nvinfo : EIATTR_KPARAM_INFO
	.align		4
.L_27:
        /*00ac*/ 	.byte	0x04, 0x17
        /*00ae*/ 	.short	(.L_29 - .L_28)
.L_28:
        /*00b0*/ 	.word	0x00000000
        /*00b4*/ 	.short	0x0004
        /*00b6*/ 	.short	0x001c
        /*00b8*/ 	.byte	0x00, 0xf0, 0x11, 0x00


	//----- nvinfo : EIATTR_KPARAM_INFO
	.align		4
.L_29:
        /*00bc*/ 	.byte	0x04, 0x17
        /*00be*/ 	.short	(.L_31 - .L_30)
.L_30:
        /*00c0*/ 	.word	0x00000000
        /*00c4*/ 	.short	0x0003
        /*00c6*/ 	.short	0x0018
        /*00c8*/ 	.byte	0x00, 0xf0, 0x11, 0x00


	//----- nvinfo : EIATTR_KPARAM_INFO
	.align		4
.L_31:
        /*00cc*/ 	.byte	0x04, 0x17
        /*00ce*/ 	.short	(.L_33 - .L_32)
.L_32:
        /*00d0*/ 	.word	0x00000000
        /*00d4*/ 	.short	0x0002
        /*00d6*/ 	.short	0x0010
        /*00d8*/ 	.byte	0x00, 0xf4, 0x21, 0x00


	//----- nvinfo : EIATTR_KPARAM_INFO
	.align		4
.L_33:
        /*00dc*/ 	.byte	0x04, 0x17
        /*00de*/ 	.short	(.L_35 - .L_34)
.L_34:
        /*00e0*/ 	.word	0x00000000
        /*00e4*/ 	.short	0x0001
        /*00e6*/ 	.short	0x0008
        /*00e8*/ 	.byte	0x00, 0xf4, 0x21, 0x00


	//----- nvinfo : EIATTR_KPARAM_INFO
	.align		4
.L_35:
        /*00ec*/ 	.byte	0x04, 0x17
        /*00ee*/ 	.short	(.L_37 - .L_36)
.L_36:
        /*00f0*/ 	.word	0x00000000
        /*00f4*/ 	.short	0x0000
        /*00f6*/ 	.short	0x0000
        /*00f8*/ 	.byte	0x00, 0xf4, 0x21, 0x00


	//----- nvinfo : EIATTR_MAXREG_COUNT
	.align		4
.L_37:
        /*00fc*/ 	.byte	0x03, 0x1b
        /*00fe*/ 	.short	0x0080


	//----- nvinfo : EIATTR_NUM_BARRIERS
	.align		4
        /*0100*/ 	.byte	0x02, 0x4c
        /*0102*/ 	.byte	0x01
	.zero		1


	//----- nvinfo : EIATTR_ANNOTATIONS
	.align		4
        /*0104*/ 	.byte	0x04, 0x55
        /*0106*/ 	.short	(.L_39 - .L_38)


	//   ....[0]....
.L_38:
        /*0108*/ 	.word	0x00000001
        /*010c*/ 	.byte	0x80, 0x05, 0x00, 0x00, 0x01, 0x00, 0x00, 0x00, 0xb0, 0x05, 0x00, 0x00, 0x01, 0x00, 0x00, 0x00
        /* <DEDUP_REMOVED lines=875> */
        /*37cc*/ 	.byte	0xb0, 0xf7, 0x00, 0x00, 0x01, 0x00, 0x00, 0x00, 0xc0, 0xf7, 0x00, 0x00


	//----- nvinfo : EIATTR_MERCURY_ISA_VERSION
	.align		4
.L_39:
        /*37d8*/ 	.byte	0x03, 0x5f
        /*37da*/ 	.short	0x0000


	//----- nvinfo : EIATTR_EXIT_INSTR_OFFSETS
	.align		4
        /*37dc*/ 	.byte	0x04, 0x1c
        /*37de*/ 	.short	(.L_41 - .L_40)


	//   ....[0]....
.L_40:
        /*37e0*/ 	.word	0x0000fb20


	//   ....[1]....
        /*37e4*/ 	.word	0x0000fb50


	//----- nvinfo : EIATTR_REQNTID
	.align		4
.L_41:
        /*37e8*/ 	.byte	0x04, 0x10
        /*37ea*/ 	.short	(.L_43 - .L_42)
.L_42:
        /*37ec*/ 	.word	0x00000200
        /*37f0*/ 	.word	0x00000001
        /*37f4*/ 	.word	0x00000001
.L_43:


//--------------------- .nv.callgraph             --------------------------
	.section	.nv.callgraph,"",@"SHT_CUDA_CALLGRAPH"
	.align	4
	.sectionentsize	8
	.align		4
        /*0000*/ 	.word	0x00000000
	.align		4
        /*0004*/ 	.word	0xffffffff
	.align		4
        /*0008*/ 	.word	0x00000000
	.align		4
        /*000c*/ 	.word	0xfffffffe
	.align		4
        /*0010*/ 	.word	0x00000000
	.align		4
        /*0014*/ 	.word	0xfffffffd
	.align		4
        /*0018*/ 	.word	0x00000000
	.align		4
        /*001c*/ 	.word	0xfffffffc


//--------------------- .nv.rel.action            --------------------------
	.section	.nv.rel.action,"",@"SHT_CUDA_RELOCINFO"
	.align	8
	.sectionentsize	8
        /*0000*/ 	.byte	0x73, 0x00, 0x00, 0x00, 0x00, 0x00, 0x00, 0x00, 0x00, 0x00, 0x00, 0x11, 0x25, 0x00, 0x05, 0x36


//--------------------- .nv.constant0.matmul_kernel --------------------------
	.section	.nv.constant0.matmul_kernel,"a",@progbits
	.sectionflags	@""
	.align	4
.nv.constant0.matmul_kernel:
	.zero		432


//--------------------- .text.matmul_kernel       --------------------------
	.section	.text.matmul_kernel,"ax",@progbits
	.sectioninfo	@"SHI_REGISTERS=32"
	.align	128
        .global         matmul_kernel
        .type           matmul_kernel,@function
        .size           matmul_kernel,(.L_x_5 - matmul_kernel)
        .other          matmul_kernel,@"STO_CUDA_ENTRY STV_DEFAULT"
matmul_kernel:
.text.matmul_kernel:
[----:B------:R-:W-:-:S03]  /*0000*/  IMAD.MOV.U32 R1, RZ, RZ, c[0x0][0x28] ;  /* 0x00000a00ff017624 */ /* 0x000fc600078e00ff */
[----:B------:R-:W-:Y:S01]  /*0010*/  IMAD.MOV.U32 R0, RZ, RZ, c[0x0][0x17c] ;  /* 0x00005f00ff007624 */ /* 0x000fe200078e00ff */
[----:B------:R-:W0:Y:S01]  /*0020*/  S2R R29, SR_TID.X ;  /* 0x00000000001d7919 */ /* 0x000e220000002100 */
[----:B------:R-:W-:Y:S01]  /*0030*/  IADD3 R1, R1, -0x948, RZ ;  /* 0xfffff6b801017810 */ /* 0x000fe20007ffe0ff */
[----:B------:R-:W-:Y:S02]  /*0040*/  ULDC UR4, c[0x0][0x180] ;  /* 0x0000600000047ab9 */ /* 0x000fe40000000800 */
[----:B------:R-:W-:Y:S01]  /*0050*/  IADD3 R0, R0, 0x1ff, RZ ;  /* 0x000001ff00007810 */ /* 0x000fe20007ffe0ff */
[----:B------:R-:W-:-:S03]  /*0060*/  ULDC.64 UR6, c[0x0][0x118] ;  /* 0x0000460000067ab9 */ /* 0x000fc60000000a00 */
[----:B------:R-:W-:-:S04]  /*0070*/  SHF.R.S32.HI R3, RZ, 0x1f, R0 ;  /* 0x0000001fff037819 */ /* 0x000fc80000011400 */
[----:B------:R-:W-:-:S04]  /*0080*/  LEA.HI R3, R3, R0, RZ, 0x9 ;  /* 0x0000000003037211 */ /* 0x000fc800078f48ff */
[----:B------:R-:W-:Y:S02]  /*0090*/  SHF.R.S32.HI R0, RZ, 0x9, R3 ;  /* 0x00000009ff007819 */ /* 0x000fe40000011403 */
[----:B------:R-:W1:Y:S03]  /*00a0*/  S2R R3, SR_CTAID.X ;  /* 0x0000000000037919 */ /* 0x000e660000002500 */
[----:B------:R-:W-:-:S05]  /*00b0*/  IMAD.SHL.U32 R0, R0, 0x8, RZ ;  /* 0x0000000800007824 */ /* 0x000fca00078e00ff */
[-C--:B------:R-:W-:Y:S02]  /*00c0*/  IABS R7, R0.reuse ;  /* 0x0000000000077213 */ /* 0x080fe40000000000 */
[----:B------:R-:W-:Y:S02]  /*00d0*/  IABS R10, R0 ;  /* 0x00000000000a7213 */ /* 0x000fe40000000000 */
[----:B------:R-:W2:Y:S01]  /*00e0*/  I2F.RP R2, R7 ;  /* 0x0000000700027306 */ /* 0x000ea20000209400 */
[----:B-1----:R-:W-:-:S07]  /*00f0*/  IABS R8, R3 ;  /* 0x0000000300087213 */ /* 0x002fce0000000000 */
[----:B--2---:R-:W1:Y:S02]  /*0100*/  MUFU.RCP R2, R2 ;  /* 0x0000000200027308 */ /* 0x004e640000001000 */
[----:B-1----:R-:W-:Y:S01]  /*0110*/  IADD3 R4, R2, 0xffffffe, RZ ;  /* 0x0ffffffe02047810 */ /* 0x002fe20007ffe0ff */
[----:B------:R-:W-:-:S05]  /*0120*/  IMAD.MOV R2, RZ, RZ, -R10 ;  /* 0x000000ffff027224 */ /* 0x000fca00078e0a0a */
[----:B------:R1:W2:Y:S02]  /*0130*/  F2I.FTZ.U32.TRUNC.NTZ R5, R4 ;  /* 0x0000000400057305 */ /* 0x0002a4000021f000 */
[----:B-1----:R-:W-:Y:S02]  /*0140*/  IMAD.MOV.U32 R4, RZ, RZ, RZ ;  /* 0x000000ffff047224 */ /* 0x002fe400078e00ff */
[----:B--2---:R-:W-:-:S04]  /*0150*/  IMAD.MOV R6, RZ, RZ, -R5 ;  /* 0x000000ffff067224 */ /* 0x004fc800078e0a05 */
[----:B------:R-:W-:Y:S02]  /*0160*/  IMAD R9, R6, R7, RZ ;  /* 0x0000000706097224 */ /* 0x000fe400078e02ff */
[----:B------:R-:W-:Y:S02]  /*0170*/  IMAD.MOV.U32 R6, RZ, RZ, R8 ;  /* 0x000000ffff067224 */ /* 0x000fe400078e0008 */
[----:B------:R-:W-:-:S06]  /*0180*/  IMAD.HI.U32 R5, R5, R9, R4 ;  /* 0x0000000905057227 */ /* 0x000fcc00078e0004 */
[----:B------:R-:W-:-:S04]  /*0190*/  IMAD.HI.U32 R5, R5, R6, RZ ;  /* 0x0000000605057227 */ /* 0x000fc800078e00ff */
[----:B------:R-:W-:-:S05]  /*01a0*/  IMAD R2, R5, R2, R6 ;  /* 0x0000000205027224 */ /* 0x000fca00078e0206 */
[----:B------:R-:W-:-:S13]  /*01b0*/  ISETP.GT.U32.AND P1, PT, R7, R2, PT ;  /* 0x000000020700720c */ /* 0x000fda0003f24070 */
[----:B------:R-:W-:Y:S01]  /*01c0*/  @!P1 IMAD.IADD R2, R2, 0x1, -R7 ;  /* 0x0000000102029824 */ /* 0x000fe200078e0a07 */
[----:B------:R-:W-:Y:S02]  /*01d0*/  @!P1 IADD3 R5, R5, 0x1, RZ ;  /* 0x0000000105059810 */ /* 0x000fe40007ffe0ff */
[----:B------:R-:W-:Y:S02]  /*01e0*/  ISETP.NE.AND P1, PT, R0, RZ, PT ;  /* 0x000000ff0000720c */ /* 0x000fe40003f25270 */
[----:B------:R-:W-:Y:S02]  /*01f0*/  ISETP.GE.U32.AND P0, PT, R2, R7, PT ;  /* 0x000000070200720c */ /* 0x000fe40003f06070 */
[----:B------:R-:W-:-:S04]  /*0200*/  LOP3.LUT R2, R3, R0, RZ, 0x3c, !PT ;  /* 0x0000000003027212 */ /* 0x000fc800078e3cff */
[----:B------:R-:W-:Y:S01]  /*0210*/  ISETP.GE.AND P2, PT, R2, RZ, PT ;  /* 0x000000ff0200720c */ /* 0x000fe20003f46270 */
[----:B------:R-:W-:-:S05]  /*0220*/  IMAD.MOV.U32 R2, RZ, RZ, c[0x0][0x178] ;  /* 0x00005e00ff027624 */ /* 0x000fca00078e00ff */
[----:B------:R-:W-:Y:S02]  /*0230*/  IADD3 R2, R2, 0x7f, RZ ;  /* 0x0000007f02027810 */ /* 0x000fe40007ffe0ff */
[----:B------:R-:W-:-:S05]  /*0240*/  @P0 IADD3 R5, R5, 0x1, RZ ;  /* 0x0000000105050810 */ /* 0x000fca0007ffe0ff */
[----:B------:R-:W-:Y:S01]  /*0250*/  IMAD.MOV.U32 R4, RZ, RZ, R5 ;  /* 0x000000ffff047224 */ /* 0x000fe200078e0005 */
[----:B------:R-:W-:-:S03]  /*0260*/  SHF.R.S32.HI R5, RZ, 0x1f, R2 ;  /* 0x0000001fff057819 */ /* 0x000fc60000011402 */
[----:B------:R-:W-:Y:S01]  /*0270*/  @!P2 IMAD.MOV R4, RZ, RZ, -R4 ;  /* 0x000000ffff04a224 */ /* 0x000fe200078e0a04 */
[----:B------:R-:W-:Y:S02]  /*0280*/  @!P1 LOP3.LUT R4, RZ, R0, RZ, 0x33, !PT ;  /* 0x00000000ff049212 */ /* 0x000fe400078e33ff */
[----:B------:R-:W-:-:S03]  /*0290*/  LEA.HI R5, R5, R2, RZ, 0x7 ;  /* 0x0000000205057211 */ /* 0x000fc600078f38ff */
[----:B------:R-:W-:Y:S02]  /*02a0*/  IMAD.SHL.U32 R2, R4, 0x8, RZ ;  /* 0x0000000804027824 */ /* 0x000fe400078e00ff */
[----:B------:R-:W-:-:S03]  /*02b0*/  IMAD.MOV R4, RZ, RZ, -R4 ;  /* 0x000000ffff047224 */ /* 0x000fc600078e0a04 */
[----:B------:R-:W-:Y:S01]  /*02c0*/  LEA.HI.SX32 R5, R5, -R2, 0x19 ;  /* 0x8000000205057211 */ /* 0x000fe200078fcaff */
[----:B------:R-:W-:Y:S02]  /*02d0*/  IMAD R11, R0, R4, R3 ;  /* 0x00000004000b7224 */ /* 0x000fe400078e0203 */
[----:B------:R-:W-:Y:S01]  /*02e0*/  IMAD.MOV.U32 R4, RZ, RZ, RZ ;  /* 0x000000ffff047224 */ /* 0x000fe200078e00ff */
[----:B------:R-:W-:-:S04]  /*02f0*/  IMNMX R8, R5, 0x8, PT ;  /* 0x0000000805087817 */ /* 0x000fc80003800200 */
[----:B------:R-:W-:-:S04]  /*0300*/  IABS R7, R8 ;  /* 0x0000000800077213 */ /* 0x000fc80000000000 */
[----:B------:R-:W1:Y:S08]  /*0310*/  I2F.RP R6, R7 ;  /* 0x0000000700067306 */ /* 0x000e700000209400 */
[----:B-1----:R-:W1:Y:S02]  /*0320*/  MUFU.RCP R6, R6 ;  /* 0x0000000600067308 */ /* 0x002e640000001000 */
[----:B-1----:R-:W-:-:S06]  /*0330*/  IADD3 R5, R6, 0xffffffe, RZ ;  /* 0x0ffffffe06057810 */ /* 0x002fcc0007ffe0ff */
[----:B------:R-:W1:Y:S02]  /*0340*/  F2I.FTZ.U32.TRUNC.NTZ R5, R5 ;  /* 0x0000000500057305 */ /* 0x000e64000021f000 */
[----:B-1----:R-:W-:-:S04]  /*0350*/  IMAD.MOV R9, RZ, RZ, -R5 ;  /* 0x000000ffff097224 */ /* 0x002fc800078e0a05 */
[----:B------:R-:W-:Y:S01]  /*0360*/  IMAD.MOV.U32 R0, RZ, RZ, R9 ;  /* 0x000000ffff007224 */ /* 0x000fe200078e0009 */
[----:B------:R-:W-:-:S03]  /*0370*/  IABS R9, R11 ;  /* 0x0000000b00097213 */ /* 0x000fc60000000000 */
[----:B------:R-:W-:Y:S01]  /*0380*/  IMAD R3, R0, R7, RZ ;  /* 0x0000000700037224 */ /* 0x000fe200078e02ff */
[----:B------:R-:W-:-:S03]  /*0390*/  IABS R0, R8 ;  /* 0x0000000800007213 */ /* 0x000fc60000000000 */
[----:B------:R-:W-:Y:S01]  /*03a0*/  IMAD.HI.U32 R4, R5, R3, R4 ;  /* 0x0000000305047227 */ /* 0x000fe200078e0004 */
[----:B0-----:R-:W-:-:S03]  /*03b0*/  SHF.R.U32.HI R5, RZ, 0x7, R29 ;  /* 0x00000007ff057819 */ /* 0x001fc6000001161d */
[----:B------:R-:W-:Y:S01]  /*03c0*/  IMAD.MOV R0, RZ, RZ, -R0 ;  /* 0x000000ffff007224 */ /* 0x000fe200078e0a00 */
[----:B------:R-:W-:Y:S01]  /*03d0*/  SGXT.U32 R12, R5, 0x2 ;  /* 0x00000002050c781a */ /* 0x000fe20000000000 */
[----:B------:R-:W-:-:S03]  /*03e0*/  IMAD.HI.U32 R4, R4, R9, RZ ;  /* 0x0000000904047227 */ /* 0x000fc600078e00ff */
[----:B------:R-:W-:Y:S01]  /*03f0*/  LOP3.LUT R5, R12, 0x8, RZ, 0xfc, !PT ;  /* 0x000000080c057812 */ /* 0x000fe200078efcff */
[----:B------:R-:W-:Y:S01]  /*0400*/  IMAD R0, R4, R0, R9 ;  /* 0x0000000004007224 */ /* 0x000fe200078e0209 */
[----:B------:R-:W-:-:S04]  /*0410*/  LOP3.LUT R5, R12, 0x14, RZ, 0xfc, !PT ;  /* 0x000000140c057812 */ /* 0x000fc800078efcff */
[----:B------:R-:W-:-:S13]  /*0420*/  ISETP.GT.U32.AND P1, PT, R7, R0, PT ;  /* 0x000000000700720c */ /* 0x000fda0003f24070 */
[----:B------:R-:W-:Y:S01]  /*0430*/  @!P1 IMAD.IADD R0, R0, 0x1, -R7 ;  /* 0x0000000100009824 */ /* 0x000fe200078e0a07 */
[----:B------:R-:W-:Y:S02]  /*0440*/  @!P1 IADD3 R4, R4, 0x1, RZ ;  /* 0x0000000104049810 */ /* 0x000fe40007ffe0ff */
[----:B------:R-:W-:Y:S02]  /*0450*/  ISETP.NE.AND P1, PT, R8, RZ, PT ;  /* 0x000000ff0800720c */ /* 0x000fe40003f25270 */
[----:B------:R-:W-:Y:S02]  /*0460*/  ISETP.GE.U32.AND P0, PT, R0, R7, PT ;  /* 0x000000070000720c */ /* 0x000fe40003f06070 */
[----:B------:R-:W-:-:S04]  /*0470*/  LOP3.LUT R0, R11, R8, RZ, 0x3c, !PT ;  /* 0x000000080b007212 */ /* 0x000fc800078e3cff */
[----:B------:R-:W-:-:S07]  /*0480*/  ISETP.GE.AND P2, PT, R0, RZ, PT ;  /* 0x000000ff0000720c */ /* 0x000fce0003f46270 */
[----:B------:R-:W-:-:S05]  /*0490*/  @P0 IADD3 R4, R4, 0x1, RZ ;  /* 0x0000000104040810 */ /* 0x000fca0007ffe0ff */
[----:B------:R-:W-:Y:S02]  /*04a0*/  IMAD.MOV.U32 R0, RZ, RZ, R4 ;  /* 0x000000ffff007224 */ /* 0x000fe400078e0004 */
[----:B------:R-:W-:Y:S02]  /*04b0*/  IMAD.MOV.U32 R4, RZ, RZ, c[0x0][0x180] ;  /* 0x00006000ff047624 */ /* 0x000fe400078e00ff */
[----:B------:R-:W-:Y:S01]  /*04c0*/  @!P2 IMAD.MOV R0, RZ, RZ, -R0 ;  /* 0x000000ffff00a224 */ /* 0x000fe200078e0a00 */
[----:B------:R-:W-:Y:S02]  /*04d0*/  @!P1 LOP3.LUT R0, RZ, R8, RZ, 0x33, !PT ;  /* 0x00000008ff009212 */ /* 0x000fe400078e33ff */
[----:B------:R-:W-:-:S03]  /*04e0*/  IADD3 R4, R4, 0x1f, RZ ;  /* 0x0000001f04047810 */ /* 0x000fc60007ffe0ff */
[----:B------:R-:W-:Y:S01]  /*04f0*/  IMAD.MOV R3, RZ, RZ, -R0 ;  /* 0x000000ffff037224 */ /* 0x000fe200078e0a00 */
[----:B------:R-:W-:Y:S01]  /*0500*/  ISETP.GT.AND P0, PT, R4, 0x1f, PT ;  /* 0x0000001f0400780c */ /* 0x000fe20003f04270 */
[----:B------:R-:W-:Y:S02]  /*0510*/  IMAD.SHL.U32 R0, R0, 0x200, RZ ;  /* 0x0000020000007824 */ /* 0x000fe400078e00ff */
[----:B------:R-:W-:-:S04]  /*0520*/  IMAD R3, R8, R3, R11 ;  /* 0x0000000308037224 */ /* 0x000fc800078e020b */
[----:B------:R-:W-:Y:S01]  /*0530*/  IMAD.IADD R3, R2, 0x1, R3 ;  /* 0x0000000102037824 */ /* 0x000fe200078e0203 */
[----:B------:R-:W-:-:S05]  /*0540*/  LOP3.LUT R2, R29, 0x7f, RZ, 0xc0, !PT ;  /* 0x0000007f1d027812 */ /* 0x000fca00078ec0ff */
[----:B------:R-:W-:Y:S01]  /*0550*/  IMAD R28, R3, 0x80, R2 ;  /* 0x00000080031c7824 */ /* 0x000fe200078e0202 */
[C---:B------:R-:W-:Y:S02]  /*0560*/  LOP3.LUT R2, R12.reuse, 0x4, RZ, 0xfc, !PT ;  /* 0x000000040c027812 */ /* 0x040fe400078efcff */
[C---:B------:R-:W-:Y:S02]  /*0570*/  LOP3.LUT R3, R12.reuse, 0xc, RZ, 0xfc, !PT ;  /* 0x0000000c0c037812 */ /* 0x040fe400078efcff */
[----:B------:R0:W-:Y:S01]  /*0580*/  STL [R1+0x43c], R28 ;  /* 0x00043c1c01007387 */ /* 0x0001e20000100800 */
[C---:B------:R-:W-:Y:S02]  /*0590*/  LOP3.LUT R2, R12.reuse, 0x10, RZ, 0xfc, !PT ;  /* 0x000000100c027812 */ /* 0x040fe400078efcff */
[C---:B------:R-:W-:Y:S01]  /*05a0*/  LOP3.LUT R3, R12.reuse, 0x18, RZ, 0xfc, !PT ;  /* 0x000000180c037812 */ /* 0x040fe200078efcff */
[----:B------:R0:W-:Y:S01]  /*05b0*/  STL [R1+0x304], R0 ;  /* 0x0003040001007387 */ /* 0x0001e20000100800 */
[----:B------:R-:W-:Y:S01]  /*05c0*/  LOP3.LUT R2, R12, 0x1c, RZ, 0xfc, !PT ;  /* 0x0000001c0c027812 */ /* 0x000fe200078efcff */
[----:B------:R-:W-:Y:S05]  /*05d0*/  @P0 BRA `(.L_x_0) ;  /* 0x0000039000000947 */ /* 0x000fea0003800000 */
[C---:B------:R-:W-:Y:S01]  /*05e0*/  IMAD.SHL.U32 R2, R29.reuse, 0x80, RZ ;  /* 0x000000801d027824 */ /* 0x040fe200078e00ff */
[----:B------:R-:W-:Y:S01]  /*05f0*/  CS2R R24, SRZ ;  /* 0x0000000000187805 */ /* 0x000fe2000001ff00 */
[----:B0-----:R-:W-:Y:S01]  /*0600*/  IMAD.SHL.U32 R0, R29, 0x10, RZ ;  /* 0x000000101d007824 */ /* 0x001fe200078e00ff */
[----:B------:R-:W-:Y:S01]  /*0610*/  CS2R R26, SRZ ;  /* 0x00000000001a7805 */ /* 0x000fe2000001ff00 */
[----:B------:R-:W-:Y:S01]  /*0620*/  CS2R R16, SRZ ;  /* 0x0000000000107805 */ /* 0x000fe2000001ff00 */
[----:B------:R0:W-:Y:S01]  /*0630*/  STL [R1+0x440], R2 ;  /* 0x0004400201007387 */ /* 0x0001e20000100800 */
[----:B------:R-:W-:Y:S01]  /*0640*/  CS2R R18, SRZ ;  /* 0x0000000000127805 */ /* 0x000fe2000001ff00 */
[----:B------:R-:W-:Y:S01]  /*0650*/  CS2R R12, SRZ ;  /* 0x00000000000c7805 */ /* 0x000fe2000001ff00 */
[----:B------:R-:W-:Y:S01]  /*0660*/  CS2R R14, SRZ ;  /* 0x00000000000e7805 */ /* 0x000fe2000001ff00 */
[----:B------:R0:W-:Y:S01]  /*0670*/  STL [R1+0x444], R0 ;  /* 0x0004440001007387 */ /* 0x0001e20000100800 */
[----:B------:R-:W-:Y:S01]  /*0680*/  CS2R R8, SRZ ;  /* 0x0000000000087805 */ /* 0x000fe2000001ff00 */
[----:B------:R-:W-:Y:S01]  /*0690*/  CS2R R10, SRZ ;  /* 0x00000000000a7805 */ /* 0x000fe2000001ff00 */
[----:B------:R-:W-:Y:S01]  /*06a0*/  CS2R R4, SRZ ;  /* 0x0000000000047805 */ /* 0x000fe2000001ff00 */
[----:B------:R0:W-:Y:S01]  /*06b0*/  STL [R1], RZ ;  /* 0x000000ff01007387 */ /* 0x0001e20000100800 */
[----:B------:R-:W-:Y:S01]  /*06c0*/  CS2R R6, SRZ ;  /* 0x0000000000067805 */ /* 0x000fe2000001ff00 */
[----:B------:R-:W-:Y:S01]  /*06d0*/  CS2R R20, SRZ ;  /* 0x0000000000147805 */ /* 0x000fe2000001ff00 */
[----:B------:R-:W-:Y:S01]  /*06e0*/  CS2R R22, SRZ ;  /* 0x0000000000167805 */ /* 0x000fe2000001ff00 */
[----:B------:R0:W-:Y:S04]  /*06f0*/  STL [R1+0x4], RZ ;  /* 0x000004ff01007387 */ /* 0x0001e80000100800 */
        /* <DEDUP_REMOVED lines=37> */
[----:B------:R0:W-:Y:S01]  /*0950*/  STL [R1+0x17c], RZ ;  /* 0x00017cff01007387 */ /* 0x0001e20000100800 */
[----:B------:R-:W-:Y:S05]  /*0960*/  BRA `(.L_x_1) ;  /* 0x0000a7e000007947 */ /* 0x000fea0003800000 */
.L_x_0:
[----:B------:R-:W-:Y:S01]  /*0970*/  IABS R11, c[0x0][0x17c] ;  /* 0x00005f00000b7a13 */ /* 0x000fe20000000000 */
[----:B------:R-:W-:Y:S01]  /*0980*/  IMAD.MOV.U32 R23, RZ, RZ, R0 ;  /* 0x000000ffff177224 */ /* 0x000fe200078e0000 */
[----:B------:R-:W-:-:S02]  /*0990*/  SHF.R.U32.HI R16, RZ, 0x5, R29 ;  /* 0x00000005ff107819 */ /* 0x000fc4000001161d */
[----:B------:R-:W1:Y:S02]  /*09a0*/  I2F.RP R5, R11 ;  /* 0x0000000b00057306 */ /* 0x000e640000209400 */
[----:B------:R-:W-:Y:S02]  /*09b0*/  SGXT.U32 R16, R16, 0x4 ;  /* 0x000000041010781a */ /* 0x000fe40000000000 */
[----:B0-----:R-:W-:Y:S02]  /*09c0*/  LEA.HI R0, R29, R23, RZ, 0x1b ;  /* 0x000000171d007211 */ /* 0x001fe400078fd8ff */
[----:B------:R-:W-:Y:S01]  /*09d0*/  LOP3.LUT R16, R23, R16, RZ, 0xfc, !PT ;  /* 0x0000001017107212 */ /* 0x000fe200078efcff */
[----:B------:R-:W-:Y:S01]  /*09e0*/  IMAD.MOV.U32 R23, RZ, RZ, R28 ;  /* 0x000000ffff177224 */ /* 0x000fe200078e001c */
[C---:B------:R-:W-:Y:S02]  /*09f0*/  IADD3 R6, R0.reuse, 0x1f0, RZ ;  /* 0x000001f000067810 */ /* 0x040fe40007ffe0ff */
[----:B------:R-:W-:-:S02]  /*0a00*/  IADD3 R9, R0, 0x1d0, RZ ;  /* 0x000001d000097810 */ /* 0x000fc40007ffe0ff */
[----:B------:R-:W-:Y:S02]  /*0a10*/  IABS R7, R6 ;  /* 0x0000000600077213 */ /* 0x000fe40000000000 */
[----:B------:R-:W-:Y:S01]  /*0a20*/  IABS R10, R9 ;  /* 0x00000009000a7213 */ /* 0x000fe20000000000 */
[----:B-1----:R-:W0:Y:S01]  /*0a30*/  MUFU.RCP R5, R5 ;  /* 0x0000000500057308 */ /* 0x002e220000001000 */
[----:B------:R-:W-:Y:S02]  /*0a40*/  ISETP.GE.AND P3, PT, R6, RZ, PT ;  /* 0x000000ff0600720c */ /* 0x000fe40003f66270 */
[----:B------:R-:W-:Y:S02]  /*0a50*/  ISETP.GE.AND P1, PT, R9, RZ, PT ;  /* 0x000000ff0900720c */ /* 0x000fe40003f26270 */
[----:B------:R-:W-:Y:S02]  /*0a60*/  IADD3 R9, R0, 0x1b0, RZ ;  /* 0x000001b000097810 */ /* 0x000fe40007ffe0ff */
[----:B------:R-:W-:-:S02]  /*0a70*/  LOP3.LUT R18, R16, 0x120, RZ, 0xfc, !PT ;  /* 0x0000012010127812 */ /* 0x000fc400078efcff */
[C---:B------:R-:W-:Y:S02]  /*0a80*/  LOP3.LUT R20, R16.reuse, 0x100, RZ, 0xfc, !PT ;  /* 0x0000010010147812 */ /* 0x040fe400078efcff */
[----:B------:R-:W-:Y:S02]  /*0a90*/  LOP3.LUT R26, R16, 0xe0, RZ, 0xfc, !PT ;  /* 0x000000e0101a7812 */ /* 0x000fe400078efcff */
[----:B------:R-:W-:Y:S02]  /*0aa0*/  IADD3 R21, R0, 0xb0, RZ ;  /* 0x000000b000157810 */ /* 0x000fe40007ffe0ff */
[----:B0-----:R-:W-:Y:S02]  /*0ab0*/  IADD3 R2, R5, 0xffffffe, RZ ;  /* 0x0ffffffe05027810 */ /* 0x001fe40007ffe0ff */
[----:B------:R-:W-:Y:S02]  /*0ac0*/  LOP3.LUT R5, R16, 0x1e0, RZ, 0xfc, !PT ;  /* 0x000001e010057812 */ /* 0x000fe400078efcff */
[----:B------:R0:W1:Y:S02]  /*0ad0*/  F2I.FTZ.U32.TRUNC.NTZ R3, R2 ;  /* 0x0000000200037305 */ /* 0x000064000021f000 */
[----:B------:R-:W-:Y:S01]  /*0ae0*/  IABS R12, R5 ;  /* 0x00000005000c7213 */ /* 0x000fe20000000000 */
[----:B0-----:R-:W-:-:S02]  /*0af0*/  IMAD.MOV.U32 R2, RZ, RZ, RZ ;  /* 0x000000ffff027224 */ /* 0x001fc400078e00ff */
[----:B-1----:R-:W-:-:S04]  /*0b00*/  IMAD.MOV R8, RZ, RZ, -R3 ;  /* 0x000000ffff087224 */ /* 0x002fc800078e0a03 */
[----:B------:R-:W-:Y:S02]  /*0b10*/  IMAD R17, R8, R11, RZ ;  /* 0x0000000b08117224 */ /* 0x000fe400078e02ff */
[----:B------:R-:W-:Y:S02]  /*0b20*/  IMAD.MOV.U32 R8, RZ, RZ, R7 ;  /* 0x000000ffff087224 */ /* 0x000fe400078e0007 */
[----:B------:R-:W-:-:S06]  /*0b30*/  IMAD.HI.U32 R17, R3, R17, R2 ;  /* 0x0000001103117227 */ /* 0x000fcc00078e0002 */
[----:B------:R-:W-:-:S04]  /*0b40*/  IMAD.HI.U32 R3, R17, R12, RZ ;  /* 0x0000000c11037227 */ /* 0x000fc800078e00ff */
[----:B------:R-:W-:-:S04]  /*0b50*/  IMAD.HI.U32 R2, R17, R8, RZ ;  /* 0x0000000811027227 */ /* 0x000fc800078e00ff */
[----:B------:R-:W-:Y:S01]  /*0b60*/  IMAD.MOV R13, RZ, RZ, -R3 ;  /* 0x000000ffff0d7224 */ /* 0x000fe200078e0a03 */
[----:B------:R-:W-:Y:S01]  /*0b70*/  SHF.R.S32.HI R3, RZ, 0x1f, R4 ;  /* 0x0000001fff037819 */ /* 0x000fe20000011404 */
[----:B------:R-:W-:Y:S02]  /*0b80*/  IMAD.MOV R7, RZ, RZ, -R2 ;  /* 0x000000ffff077224 */ /* 0x000fe400078e0a02 */
[----:B------:R-:W-:Y:S01]  /*0b90*/  IMAD.MOV.U32 R2, RZ, RZ, R10 ;  /* 0x000000ffff027224 */ /* 0x000fe200078e000a */
[----:B------:R-:W-:Y:S01]  /*0ba0*/  LEA.HI R3, R3, R4, RZ, 0x5 ;  /* 0x0000000403037211 */ /* 0x000fe200078f28ff */
[----:B------:R-:W-:Y:S02]  /*0bb0*/  IMAD R12, R11, R13, R12 ;  /* 0x0000000d0b0c7224 */ /* 0x000fe400078e020c */
[----:B------:R-:W-:Y:S02]  /*0bc0*/  IMAD.HI.U32 R10, R17, R2, RZ ;  /* 0x00000002110a7227 */ /* 0x000fe400078e00ff */
[----:B------:R0:W-:Y:S01]  /*0bd0*/  STL [R1+0x3c], R3 ;  /* 0x00003c0301007387 */ /* 0x0001e20000100800 */
[----:B------:R-:W-:Y:S01]  /*0be0*/  ISETP.GT.U32.AND P2, PT, R11, R12, PT ;  /* 0x0000000c0b00720c */ /* 0x000fe20003f44070 */
[----:B------:R-:W-:-:S02]  /*0bf0*/  IMAD.MOV R10, RZ, RZ, -R10 ;  /* 0x000000ffff0a7224 */ /* 0x000fc400078e0a0a */
[C---:B------:R-:W-:Y:S01]  /*0c00*/  IMAD R8, R11.reuse, R7, R8 ;  /* 0x000000070b087224 */ /* 0x040fe200078e0208 */
[----:B------:R-:W-:Y:S01]  /*0c10*/  LOP3.LUT R7, R16, 0x1c0, RZ, 0xfc, !PT ;  /* 0x000001c010077812 */ /* 0x000fe200078efcff */
[----:B------:R-:W-:Y:S02]  /*0c20*/  IMAD R6, R11, R10, R2 ;  /* 0x0000000a0b067224 */ /* 0x000fe400078e0202 */
[----:B------:R-:W-:Y:S01]  /*0c30*/  IMAD.SHL.U32 R13, R29, 0x2, RZ ;  /* 0x000000021d0d7824 */ /* 0x000fe200078e00ff */
[----:B------:R-:W-:Y:S02]  /*0c40*/  IABS R4, R7 ;  /* 0x0000000700047213 */ /* 0x000fe40000000000 */
[----:B------:R-:W-:Y:S02]  /*0c50*/  ISETP.GT.U32.AND P4, PT, R11, R6, PT ;  /* 0x000000060b00720c */ /* 0x000fe40003f84070 */
[----:B0-----:R-:W-:Y:S01]  /*0c60*/  SHF.R.U32.HI R3, RZ, 0x3, R29 ;  /* 0x00000003ff037819 */ /* 0x001fe2000001161d */
[----:B------:R-:W-:Y:S01]  /*0c70*/  @!P2 IMAD.IADD R12, R12, 0x1, -R11 ;  /* 0x000000010c0ca824 */ /* 0x000fe200078e0a0b */
[----:B------:R-:W-:Y:S01]  /*0c80*/  LOP3.LUT R10, R13, 0x10, RZ, 0xc0, !PT ;  /* 0x000000100d0a7812 */ /* 0x000fe200078ec0ff */
[----:B------:R-:W-:Y:S01]  /*0c90*/  IMAD.MOV.U32 R2, RZ, RZ, R4 ;  /* 0x000000ffff027224 */ /* 0x000fe200078e0004 */
[----:B------:R-:W-:-:S02]  /*0ca0*/  ISETP.GT.U32.AND P0, PT, R11, R8, PT ;  /* 0x000000080b00720c */ /* 0x000fc40003f04070 */
[----:B------:R-:W-:Y:S01]  /*0cb0*/  ISETP.GT.U32.AND P6, PT, R11, R12, PT ;  /* 0x0000000c0b00720c */ /* 0x000fe20003fc4070 */
[----:B------:R-:W-:Y:S01]  /*0cc0*/  IMAD.HI.U32 R4, R17, R2, RZ ;  /* 0x0000000211047227 */ /* 0x000fe200078e00ff */
[----:B------:R-:W-:Y:S02]  /*0cd0*/  LOP3.LUT R3, R10, 0x20, R3, 0xf8, !PT ;  /* 0x000000200a037812 */ /* 0x000fe400078ef803 */
[----:B------:R-:W-:Y:S01]  /*0ce0*/  ISETP.GE.AND P2, PT, R9, RZ, PT ;  /* 0x000000ff0900720c */ /* 0x000fe20003f46270 */
[----:B------:R-:W-:Y:S01]  /*0cf0*/  @!P4 IMAD.IADD R6, R6, 0x1, -R11 ;  /* 0x000000010606c824 */ /* 0x000fe200078e0a0b */
[----:B------:R-:W-:Y:S01]  /*0d00*/  IABS R13, R9 ;  /* 0x00000009000d7213 */ /* 0x000fe20000000000 */
[----:B------:R-:W-:Y:S01]  /*0d10*/  IMAD.MOV R9, RZ, RZ, -R4 ;  /* 0x000000ffff097224 */ /* 0x000fe200078e0a04 */
[----:B------:R0:W-:Y:S01]  /*0d20*/  STL [R1+0x38], R3 ;  /* 0x0000380301007387 */ /* 0x0001e20000100800 */
[----:B------:R-:W-:Y:S02]  /*0d30*/  IADD3 R29, R0, 0x190, RZ ;  /* 0x00000190001d7810 */ /* 0x000fe40007ffe0ff */
[----:B------:R-:W-:Y:S01]  /*0d40*/  IMAD.MOV.U32 R4, RZ, RZ, R13 ;  /* 0x000000ffff047224 */ /* 0x000fe200078e000d */
[----:B------:R-:W-:Y:S01]  /*0d50*/  ISETP.GT.U32.AND P4, PT, R11, R6, PT ;  /* 0x000000060b00720c */ /* 0x000fe20003f84070 */
[----:B------:R-:W-:Y:S01]  /*0d60*/  @!P0 IMAD.IADD R8, R8, 0x1, -R11 ;  /* 0x0000000108088824 */ /* 0x000fe200078e0a0b */
[----:B------:R-:W-:Y:S01]  /*0d70*/  ISETP.GE.AND P0, PT, R5, RZ, PT ;  /* 0x000000ff0500720c */ /* 0x000fe20003f06270 */
[----:B------:R-:W-:Y:S01]  /*0d80*/  IMAD.HI.U32 R10, R17, R4, RZ ;  /* 0x00000004110a7227 */ /* 0x000fe200078e00ff */
[----:B------:R-:W-:-:S02]  /*0d90*/  LOP3.LUT R5, R16, 0x1a0, RZ, 0xfc, !PT ;  /* 0x000001a010057812 */ /* 0x000fc400078efcff */
[C---:B------:R-:W-:Y:S01]  /*0da0*/  ISETP.GT.U32.AND P5, PT, R11.reuse, R8, PT ;  /* 0x000000080b00720c */ /* 0x040fe20003fa4070 */
[C---:B0-----:R-:W-:Y:S01]  /*0db0*/  IMAD R3, R11.reuse, R9, R2 ;  /* 0x000000090b037224 */ /* 0x041fe200078e0202 */
[----:B------:R-:W-:Y:S01]  /*0dc0*/  IABS R9, R5 ;  /* 0x0000000500097213 */ /* 0x000fe20000000000 */
[--C-:B------:R-:W-:Y:S01]  /*0dd0*/  @!P6 IMAD.IADD R12, R12, 0x1, -R11.reuse ;  /* 0x000000010c0ce824 */ /* 0x100fe200078e0a0b */
[----:B------:R-:W-:Y:S01]  /*0de0*/  LOP3.LUT R2, R16, 0x180, RZ, 0xfc, !PT ;  /* 0x0000018010027812 */ /* 0x000fe200078efcff */
[----:B------:R-:W-:Y:S01]  /*0df0*/  IMAD.MOV R10, RZ, RZ, -R10 ;  /* 0x000000ffff0a7224 */ /* 0x000fe200078e0a0a */
[C---:B------:R-:W-:Y:S01]  /*0e00*/  ISETP.GT.U32.AND P6, PT, R11.reuse, R3, PT ;  /* 0x000000030b00720c */ /* 0x040fe20003fc4070 */
[----:B------:R-:W-:Y:S01]  /*0e10*/  @!P4 IMAD.IADD R6, R6, 0x1, -R11 ;  /* 0x000000010606c824 */ /* 0x000fe200078e0a0b */
[----:B------:R-:W-:Y:S01]  /*0e20*/  IABS R28, R2 ;  /* 0x00000002001c7213 */ /* 0x000fe20000000000 */
[----:B------:R-:W-:Y:S02]  /*0e30*/  IMAD R4, R11, R10, R4 ;  /* 0x0000000a0b047224 */ /* 0x000fe400078e0204 */
[----:B------:R-:W-:-:S03]  /*0e40*/  IMAD.HI.U32 R10, R17, R9, RZ ;  /* 0x00000009110a7227 */ /* 0x000fc600078e00ff */
[----:B------:R-:W-:Y:S01]  /*0e50*/  ISETP.GT.U32.AND P4, PT, R11, R4, PT ;  /* 0x000000040b00720c */ /* 0x000fe20003f84070 */
[--C-:B------:R-:W-:Y:S01]  /*0e60*/  @!P5 IMAD.IADD R8, R8, 0x1, -R11.reuse ;  /* 0x000000010808d824 */ /* 0x100fe200078e0a0b */
[----:B------:R-:W-:Y:S01]  /*0e70*/  ISETP.GE.AND P5, PT, R29, RZ, PT ;  /* 0x000000ff1d00720c */ /* 0x000fe20003fa6270 */
[----:B------:R-:W-:Y:S01]  /*0e80*/  IMAD.MOV R10, RZ, RZ, -R10 ;  /* 0x000000ffff0a7224 */ /* 0x000fe200078e0a0a */
[----:B------:R-:W-:Y:S01]  /*0e90*/  IABS R29, R29 ;  /* 0x0000001d001d7213 */ /* 0x000fe20000000000 */
[--C-:B------:R-:W-:Y:S02]  /*0ea0*/  @!P6 IMAD.IADD R3, R3, 0x1, -R11.reuse ;  /* 0x000000010303e824 */ /* 0x100fe400078e0a0b */
[----:B------:R-:W-:Y:S02]  /*0eb0*/  IMAD.MOV.U32 R14, RZ, RZ, R8 ;  /* 0x000000ffff0e7224 */ /* 0x000fe400078e0008 */
[----:B------:R-:W-:Y:S01]  /*0ec0*/  @!P0 IMAD.MOV R12, RZ, RZ, -R12 ;  /* 0x000000ffff0c8224 */ /* 0x000fe200078e0a0c */
[----:B------:R-:W-:Y:S01]  /*0ed0*/  ISETP.GT.U32.AND P6, PT, R11, R3, PT ;  /* 0x000000030b00720c */ /* 0x000fe20003fc4070 */
[----:B------:R-:W-:Y:S01]  /*0ee0*/  @!P3 IMAD.MOV R14, RZ, RZ, -R14 ;  /* 0x000000ffff0eb224 */ /* 0x000fe200078e0a0e */
[----:B------:R-:W-:Y:S01]  /*0ef0*/  ISETP.GE.AND P3, PT, R7, RZ, PT ;  /* 0x000000ff0700720c */ /* 0x000fe20003f66270 */
[----:B------:R-:W-:Y:S01]  /*0f00*/  @!P4 IMAD.IADD R4, R4, 0x1, -R11 ;  /* 0x000000010404c824 */ /* 0x000fe200078e0a0b */
[----:B------:R-:W-:Y:S01]  /*0f10*/  ISETP.GE.AND P0, PT, R5, RZ, PT ;  /* 0x000000ff0500720c */ /* 0x000fe20003f06270 */
[----:B------:R-:W-:Y:S01]  /*0f20*/  IMAD.HI.U32 R8, R17, R29, RZ ;  /* 0x0000001d11087227 */ /* 0x000fe200078e00ff */
[----:B------:R-:W-:Y:S02]  /*0f30*/  STL [R1+0x2c], R14 ;  /* 0x00002c0e01007387 */ /* 0x000fe40000100800 */
[C---:B------:R-:W-:Y:S01]  /*0f40*/  ISETP.GT.U32.AND P4, PT, R11.reuse, R4, PT ;  /* 0x000000040b00720c */ /* 0x040fe20003f84070 */
[----:B------:R-:W-:Y:S01]  /*0f50*/  IMAD R5, R11, R10, R9 ;  /* 0x0000000a0b057224 */ /* 0x000fe200078e0209 */
[----:B------:R0:W-:Y:S01]  /*0f60*/  STL [R1+0x28], R12 ;  /* 0x0000280c01007387 */ /* 0x0001e20000100800 */
[----:B------:R-:W-:Y:S01]  /*0f70*/  IMAD.MOV R8, RZ, RZ, -R8 ;  /* 0x000000ffff087224 */ /* 0x000fe200078e0a08 */
[----:B------:R-:W-:Y:S01]  /*0f80*/  LOP3.LUT R10, R16, 0x160, RZ, 0xfc, !PT ;  /* 0x00000160100a7812 */ /* 0x000fe200078efcff */
[----:B------:R-:W-:Y:S01]  /*0f90*/  @!P6 IMAD.IADD R3, R3, 0x1, -R11 ;  /* 0x000000010303e824 */ /* 0x000fe200078e0a0b */
[----:B------:R-:W-:Y:S01]  /*0fa0*/  ISETP.GT.U32.AND P6, PT, R11, R5, PT ;  /* 0x000000050b00720c */ /* 0x000fe20003fc4070 */
[----:B------:R-:W-:Y:S01]  /*0fb0*/  IMAD.HI.U32 R7, R17, R28, RZ ;  /* 0x0000001c11077227 */ /* 0x000fe200078e00ff */
[----:B------:R-:W-:-:S03]  /*0fc0*/  IABS R9, R10 ;  /* 0x0000000a00097213 */ /* 0x000fc60000000000 */
[C---:B------:R-:W-:Y:S02]  /*0fd0*/  IMAD R29, R11.reuse, R8, R29 ;  /* 0x000000080b1d7224 */ /* 0x040fe400078e021d */
[----:B0-----:R-:W-:Y:S02]  /*0fe0*/  IMAD.MOV.U32 R12, RZ, RZ, R3 ;  /* 0x000000ffff0c7224 */ /* 0x001fe400078e0003 */
[----:B------:R-:W-:Y:S02]  /*0ff0*/  IMAD.MOV R7, RZ, RZ, -R7 ;  /* 0x000000ffff077224 */ /* 0x000fe400078e0a07 */
[----:B------:R-:W-:Y:S01]  /*1000*/  @!P3 IMAD.MOV R12, RZ, RZ, -R12 ;  /* 0x000000ffff0cb224 */ /* 0x000fe200078e0a0c */
[C---:B------:R-:W-:Y:S01]  /*1010*/  ISETP.GT.U32.AND P3, PT, R11.reuse, R29, PT ;  /* 0x0000001d0b00720c */ /* 0x040fe20003f64070 */
[----:B------:R-:W-:Y:S01]  /*1020*/  IMAD R28, R11, R7, R28 ;  /* 0x000000070b1c7224 */ /* 0x000fe200078e021c */
[----:B------:R-:W-:Y:S01]  /*1030*/  IADD3 R7, R0, 0x170, RZ ;  /* 0x0000017000077810 */ /* 0x000fe20007ffe0ff */
[----:B------:R-:W-:-:S02]  /*1040*/  @!P4 IMAD.IADD R4, R4, 0x1, -R11 ;  /* 0x000000010404c824 */ /* 0x000fc400078e0a0b */
[----:B------:R-:W-:Y:S01]  /*1050*/  @!P6 IMAD.IADD R5, R5, 0x1, -R11 ;  /* 0x000000010505e824 */ /* 0x000fe200078e0a0b */
[----:B------:R-:W-:Y:S01]  /*1060*/  ISETP.GT.U32.AND P6, PT, R11, R28, PT ;  /* 0x0000001c0b00720c */ /* 0x000fe20003fc4070 */
[----:B------:R-:W-:Y:S01]  /*1070*/  IMAD.MOV.U32 R13, RZ, RZ, R6 ;  /* 0x000000ffff0d7224 */ /* 0x000fe200078e0006 */
[----:B------:R-:W-:Y:S01]  /*1080*/  IABS R27, R7 ;  /* 0x00000007001b7213 */ /* 0x000fe20000000000 */
[----:B------:R-:W-:Y:S01]  /*1090*/  IMAD.MOV.U32 R8, RZ, RZ, R4 ;  /* 0x000000ffff087224 */ /* 0x000fe200078e0004 */
[----:B------:R-:W-:Y:S01]  /*10a0*/  IADD3 R6, R0, 0x150, RZ ;  /* 0x0000015000067810 */ /* 0x000fe20007ffe0ff */
[----:B------:R-:W-:Y:S01]  /*10b0*/  @!P1 IMAD.MOV R13, RZ, RZ, -R13 ;  /* 0x000000ffff0d9224 */ /* 0x000fe200078e0a0d */
[----:B------:R-:W-:Y:S01]  /*10c0*/  ISETP.GE.AND P1, PT, R7, RZ, PT ;  /* 0x000000ff0700720c */ /* 0x000fe20003f26270 */
[----:B------:R-:W-:Y:S01]  /*10d0*/  @!P2 IMAD.MOV R8, RZ, RZ, -R8 ;  /* 0x000000ffff08a224 */ /* 0x000fe200078e0a08 */
[----:B------:R-:W-:Y:S01]  /*10e0*/  ISETP.GT.U32.AND P2, PT, R11, R5, PT ;  /* 0x000000050b00720c */ /* 0x000fe20003f44070 */
[----:B------:R-:W-:Y:S01]  /*10f0*/  IMAD.HI.U32 R7, R17, R27, RZ ;  /* 0x0000001b11077227 */ /* 0x000fe200078e00ff */
[----:B------:R-:W-:Y:S01]  /*1100*/  STL [R1+0x1c], R13 ;  /* 0x00001c0d01007387 */ /* 0x000fe20000100800 */
[----:B------:R-:W-:-:S02]  /*1110*/  IABS R3, R6 ;  /* 0x0000000600037213 */ /* 0x000fc40000000000 */
[----:B------:R-:W-:Y:S01]  /*1120*/  @!P3 IMAD.IADD R29, R29, 0x1, -R11 ;  /* 0x000000011d1db824 */ /* 0x000fe200078e0a0b */
[----:B------:R0:W-:Y:S01]  /*1130*/  STL [R1+0x18], R12 ;  /* 0x0000180c01007387 */ /* 0x0001e20000100800 */
[----:B------:R-:W-:Y:S01]  /*1140*/  IMAD.MOV R7, RZ, RZ, -R7 ;  /* 0x000000ffff077224 */ /* 0x000fe200078e0a07 */
[----:B------:R-:W-:Y:S01]  /*1150*/  ISETP.GE.AND P4, PT, R6, RZ, PT ;  /* 0x000000ff0600720c */ /* 0x000fe20003f86270 */
[----:B------:R-:W-:Y:S01]  /*1160*/  @!P6 IMAD.IADD R28, R28, 0x1, -R11 ;  /* 0x000000011c1ce824 */ /* 0x000fe200078e0a0b */
[C---:B------:R-:W-:Y:S01]  /*1170*/  ISETP.GT.U32.AND P3, PT, R11.reuse, R29, PT ;  /* 0x0000001d0b00720c */ /* 0x040fe20003f64070 */
[----:B------:R-:W-:Y:S01]  /*1180*/  IMAD R27, R11, R7, R27 ;  /* 0x000000070b1b7224 */ /* 0x000fe200078e021b */
[----:B------:R1:W-:Y:S01]  /*1190*/  STL [R1+0x14], R8 ;  /* 0x0000140801007387 */ /* 0x0003e20000100800 */
[----:B------:R-:W-:Y:S01]  /*11a0*/  @!P2 IMAD.IADD R5, R5, 0x1, -R11 ;  /* 0x000000010505a824 */ /* 0x000fe200078e0a0b */
[----:B------:R-:W-:Y:S01]  /*11b0*/  ISETP.GT.U32.AND P6, PT, R11, R28, PT ;  /* 0x0000001c0b00720c */ /* 0x000fe20003fc4070 */
[----:B0-----:R-:W-:Y:S01]  /*11c0*/  IMAD.HI.U32 R12, R17, R9, RZ ;  /* 0x00000009110c7227 */ /* 0x001fe200078e00ff */
[----:B------:R-:W-:-:S02]  /*11d0*/  ISETP.GT.U32.AND P2, PT, R11, R27, PT ;  /* 0x0000001b0b00720c */ /* 0x000fc40003f44070 */
[----:B------:R-:W-:Y:S01]  /*11e0*/  LOP3.LUT R6, R16, 0x140, RZ, 0xfc, !PT ;  /* 0x0000014010067812 */ /* 0x000fe200078efcff */
[----:B------:R-:W-:Y:S01]  /*11f0*/  IMAD.MOV R12, RZ, RZ, -R12 ;  /* 0x000000ffff0c7224 */ /* 0x000fe200078e0a0c */
[----:B------:R-:W-:Y:S01]  /*1200*/  IADD3 R13, R0, 0x110, RZ ;  /* 0x00000110000d7810 */ /* 0x000fe20007ffe0ff */
[----:B-1----:R-:W-:Y:S01]  /*1210*/  IMAD.HI.U32 R8, R17, R3, RZ ;  /* 0x0000000311087227 */ /* 0x002fe200078e00ff */
[----:B------:R-:W-:-:S03]  /*1220*/  IABS R4, R6 ;  /* 0x0000000600047213 */ /* 0x000fc60000000000 */
[----:B------:R-:W-:Y:S01]  /*1230*/  @!P3 IMAD.IADD R29, R29, 0x1, -R11 ;  /* 0x000000011d1db824 */ /* 0x000fe200078e0a0b */
[----:B------:R-:W-:Y:S01]  /*1240*/  ISETP.GE.AND P3, PT, R2, RZ, PT ;  /* 0x000000ff0200720c */ /* 0x000fe20003f66270 */
[C---:B------:R-:W-:Y:S01]  /*1250*/  IMAD R2, R11.reuse, R12, R9 ;  /* 0x0000000c0b027224 */ /* 0x040fe200078e0209 */
[----:B------:R-:W-:Y:S01]  /*1260*/  IADD3 R9, R0, 0x130, RZ ;  /* 0x0000013000097810 */ /* 0x000fe20007ffe0ff */
[----:B------:R-:W-:Y:S02]  /*1270*/  IMAD.MOV R8, RZ, RZ, -R8 ;  /* 0x000000ffff087224 */ /* 0x000fe400078e0a08 */
[----:B------:R-:W-:Y:S01]  /*1280*/  @!P6 IMAD.IADD R28, R28, 0x1, -R11 ;  /* 0x000000011c1ce824 */ /* 0x000fe200078e0a0b */
[C---:B------:R-:W-:Y:S01]  /*1290*/  ISETP.GT.U32.AND P6, PT, R11.reuse, R2, PT ;  /* 0x000000020b00720c */ /* 0x040fe20003fc4070 */
[----:B------:R-:W-:Y:S02]  /*12a0*/  IMAD R3, R11, R8, R3 ;  /* 0x000000080b037224 */ /* 0x000fe400078e0203 */
[----:B------:R-:W-:Y:S01]  /*12b0*/  IMAD.MOV.U32 R14, RZ, RZ, R5 ;  /* 0x000000ffff0e7224 */ /* 0x000fe200078e0005 */
[----:B------:R-:W-:Y:S01]  /*12c0*/  IABS R5, R18 ;  /* 0x0000001200057213 */ /* 0x000fe20000000000 */
[----:B------:R-:W-:Y:S01]  /*12d0*/  @!P2 IMAD.IADD R27, R27, 0x1, -R11 ;  /* 0x000000011b1ba824 */ /* 0x000fe200078e0a0b */
[----:B------:R-:W-:Y:S01]  /*12e0*/  ISETP.GE.AND P2, PT, R9, RZ, PT ;  /* 0x000000ff0900720c */ /* 0x000fe20003f46270 */
[----:B------:R-:W-:Y:S01]  /*12f0*/  @!P0 IMAD.MOV R14, RZ, RZ, -R14 ;  /* 0x000000ffff0e8224 */ /* 0x000fe200078e0a0e */
[----:B------:R-:W-:Y:S01]  /*1300*/  IABS R9, R9 ;  /* 0x0000000900097213 */ /* 0x000fe20000000000 */
[----:B------:R-:W-:Y:S01]  /*1310*/  @!P5 IMAD.MOV R29, RZ, RZ, -R29 ;  /* 0x000000ffff1dd224 */ /* 0x000fe200078e0a1d */
[----:B------:R-:W-:Y:S01]  /*1320*/  ISETP.GT.U32.AND P0, PT, R11, R27, PT ;  /* 0x0000001b0b00720c */ /* 0x000fe20003f04070 */
[----:B------:R-:W-:Y:S01]  /*1330*/  IMAD.HI.U32 R7, R17, R4, RZ ;  /* 0x0000000411077227 */ /* 0x000fe200078e00ff */
[----:B------:R-:W-:Y:S01]  /*1340*/  ISETP.GT.U32.AND P5, PT, R11, R3, PT ;  /* 0x000000030b00720c */ /* 0x000fe20003fa4070 */
[----:B------:R-:W-:Y:S02]  /*1350*/  STL [R1+0x10], R14 ;  /* 0x0000100e01007387 */ /* 0x000fe40000100800 */
[----:B------:R-:W-:-:S02]  /*1360*/  IMAD.MOV R7, RZ, RZ, -R7 ;  /* 0x000000ffff077224 */ /* 0x000fc400078e0a07 */
[----:B------:R-:W-:Y:S01]  /*1370*/  @!P6 IMAD.IADD R2, R2, 0x1, -R11 ;  /* 0x000000010202e824 */ /* 0x000fe200078e0a0b */
[----:B------:R-:W-:Y:S01]  /*1380*/  STL [R1+0x4b0], R29 ;  /* 0x0004b01d01007387 */ /* 0x000fe20000100800 */
[----:B------:R-:W-:Y:S02]  /*1390*/  IMAD R4, R11, R7, R4 ;  /* 0x000000070b047224 */ /* 0x000fe400078e0204 */
[----:B------:R-:W-:Y:S01]  /*13a0*/  IMAD.HI.U32 R12, R17, R9, RZ ;  /* 0x00000009110c7227 */ /* 0x000fe200078e00ff */
[----:B------:R-:W-:-:S03]  /*13b0*/  ISETP.GT.U32.AND P6, PT, R11, R2, PT ;  /* 0x000000020b00720c */ /* 0x000fc60003fc4070 */
[--C-:B------:R-:W-:Y:S01]  /*13c0*/  @!P0 IMAD.IADD R27, R27, 0x1, -R11.reuse ;  /* 0x000000011b1b8824 */ /* 0x100fe200078e0a0b */
[----:B------:R-:W-:Y:S01]  /*13d0*/  ISETP.GT.U32.AND P0, PT, R11, R4, PT ;  /* 0x000000040b00720c */ /* 0x000fe20003f04070 */
[----:B------:R-:W-:Y:S02]  /*13e0*/  @!P5 IMAD.IADD R3, R3, 0x1, -R11 ;  /* 0x000000010303d824 */ /* 0x000fe400078e0a0b */
[----:B------:R-:W-:Y:S01]  /*13f0*/  @!P1 IMAD.MOV R27, RZ, RZ, -R27 ;  /* 0x000000ffff1b9224 */ /* 0x000fe200078e0a1b */
[----:B------:R-:W-:Y:S01]  /*1400*/  ISETP.GE.AND P1, PT, R10, RZ, PT ;  /* 0x000000ff0a00720c */ /* 0x000fe20003f26270 */
[----:B------:R-:W-:Y:S01]  /*1410*/  IMAD.MOV R10, RZ, RZ, -R12 ;  /* 0x000000ffff0a7224 */ /* 0x000fe200078e0a0c */
[----:B------:R-:W-:Y:S01]  /*1420*/  ISETP.GT.U32.AND P5, PT, R11, R3, PT ;  /* 0x000000030b00720c */ /* 0x000fe20003fa4070 */
[----:B------:R-:W-:Y:S01]  /*1430*/  IMAD.HI.U32 R8, R17, R5, RZ ;  /* 0x0000000511087227 */ /* 0x000fe200078e00ff */
[----:B------:R-:W-:-:S03]  /*1440*/  IADD3 R12, R0, 0xf0, RZ ;  /* 0x000000f0000c7810 */ /* 0x000fc60007ffe0ff */
[----:B------:R-:W-:Y:S01]  /*1450*/  @!P6 IMAD.IADD R2, R2, 0x1, -R11 ;  /* 0x000000010202e824 */ /* 0x000fe200078e0a0b */
[----:B------:R-:W-:Y:S01]  /*1460*/  ISETP.GE.AND P6, PT, R6, RZ, PT ;  /* 0x000000ff0600720c */ /* 0x000fe20003fc6270 */
[----:B------:R-:W-:Y:S01]  /*1470*/  IMAD R6, R11, R10, R9 ;  /* 0x0000000a0b067224 */ /* 0x000fe200078e0209 */
[----:B------:R-:W-:Y:S01]  /*1480*/  IABS R9, R26 ;  /* 0x0000001a00097213 */ /* 0x000fe20000000000 */
[--C-:B------:R-:W-:Y:S01]  /*1490*/  @!P0 IMAD.IADD R4, R4, 0x1, -R11.reuse ;  /* 0x0000000104048824 */ /* 0x100fe200078e0a0b */
[----:B------:R-:W-:Y:S01]  /*14a0*/  IADD3 R10, R0, 0xd0, RZ ;  /* 0x000000d0000a7810 */ /* 0x000fe20007ffe0ff */
[----:B------:R-:W-:Y:S02]  /*14b0*/  IMAD.MOV R8, RZ, RZ, -R8 ;  /* 0x000000ffff087224 */ /* 0x000fe400078e0a08 */
[----:B------:R-:W-:Y:S01]  /*14c0*/  @!P3 IMAD.MOV R28, RZ, RZ, -R28 ;  /* 0x000000ffff1cb224 */ /* 0x000fe200078e0a1c */
[----:B------:R-:W-:Y:S01]  /*14d0*/  ISETP.GE.AND P3, PT, R13, RZ, PT ;  /* 0x000000ff0d00720c */ /* 0x000fe20003f66270 */
[----:B------:R-:W-:Y:S01]  /*14e0*/  @!P5 IMAD.IADD R3, R3, 0x1, -R11 ;  /* 0x000000010303d824 */ /* 0x000fe200078e0a0b */
[----:B------:R-:W-:Y:S01]  /*14f0*/  IABS R13, R13 ;  /* 0x0000000d000d7213 */ /* 0x000fe20000000000 */
[C---:B------:R-:W-:Y:S01]  /*1500*/  IMAD R5, R11.reuse, R8, R5 ;  /* 0x000000080b057224 */ /* 0x040fe200078e0205 */
[C---:B------:R-:W-:Y:S01]  /*1510*/  ISETP.GT.U32.AND P0, PT, R11.reuse, R4, PT ;  /* 0x000000040b00720c */ /* 0x040fe20003f04070 */
[----:B------:R-:W-:Y:S01]  /*1520*/  @!P4 IMAD.MOV R3, RZ, RZ, -R3 ;  /* 0x000000ffff03c224 */ /* 0x000fe200078e0a03 */
[----:B------:R-:W-:Y:S01]  /*1530*/  ISETP.GT.U32.AND P5, PT, R11, R6, PT ;  /* 0x000000060b00720c */ /* 0x000fe20003fa4070 */
[----:B------:R-:W-:Y:S01]  /*1540*/  IMAD.HI.U32 R7, R17, R13, RZ ;  /* 0x0000000d11077227 */ /* 0x000fe200078e00ff */
[----:B------:R-:W-:Y:S01]  /*1550*/  ISETP.GT.U32.AND P4, PT, R11, R5, PT ;  /* 0x000000050b00720c */ /* 0x000fe20003f84070 */
[----:B------:R-:W-:Y:S02]  /*1560*/  STL [R1+0x4b4], R28 ;  /* 0x0004b41c01007387 */ /* 0x000fe40000100800 */
[----:B------:R-:W-:-:S02]  /*1570*/  IMAD.MOV R7, RZ, RZ, -R7 ;  /* 0x000000ffff077224 */ /* 0x000fc400078e0a07 */
[----:B------:R-:W-:Y:S01]  /*1580*/  @!P1 IMAD.MOV R2, RZ, RZ, -R2 ;  /* 0x000000ffff029224 */ /* 0x000fe200078e0a02 */
[----:B------:R-:W-:Y:S01]  /*1590*/  ISETP.GE.AND P1, PT, R12, RZ, PT ;  /* 0x000000ff0c00720c */ /* 0x000fe20003f26270 */
[C---:B------:R-:W-:Y:S01]  /*15a0*/  IMAD R13, R11.reuse, R7, R13 ;  /* 0x000000070b0d7224 */ /* 0x040fe200078e020d */
[----:B------:R-:W-:Y:S01]  /*15b0*/  IABS R7, R20 ;  /* 0x0000001400077213 */ /* 0x000fe20000000000 */
[--C-:B------:R-:W-:Y:S01]  /*15c0*/  @!P0 IMAD.IADD R4, R4, 0x1, -R11.reuse ;  /* 0x0000000104048824 */ /* 0x100fe200078e0a0b */
[----:B------:R-:W-:Y:S01]  /*15d0*/  IABS R12, R12 ;  /* 0x0000000c000c7213 */ /* 0x000fe20000000000 */
[--C-:B------:R-:W-:Y:S01]  /*15e0*/  @!P5 IMAD.IADD R6, R6, 0x1, -R11.reuse ;  /* 0x000000010606d824 */ /* 0x100fe200078e0a0b */
[----:B------:R-:W-:Y:S01]  /*15f0*/  ISETP.GE.AND P0, PT, R10, RZ, PT ;  /* 0x000000ff0a00720c */ /* 0x000fe20003f06270 */
[----:B------:R-:W-:Y:S01]  /*1600*/  @!P6 IMAD.MOV R4, RZ, RZ, -R4 ;  /* 0x000000ffff04e224 */ /* 0x000fe200078e0a04 */
[----:B------:R-:W-:Y:S01]  /*1610*/  ISETP.GT.U32.AND P6, PT, R11, R13, PT ;  /* 0x0000000d0b00720c */ /* 0x000fe20003fc4070 */
[----:B------:R-:W-:Y:S01]  /*1620*/  @!P4 IMAD.IADD R5, R5, 0x1, -R11 ;  /* 0x000000010505c824 */ /* 0x000fe200078e0a0b */
[----:B------:R-:W-:Y:S01]  /*1630*/  ISETP.GT.U32.AND P5, PT, R11, R6, PT ;  /* 0x000000060b00720c */ /* 0x000fe20003fa4070 */
[----:B------:R-:W-:Y:S01]  /*1640*/  IMAD.HI.U32 R19, R17, R7, RZ ;  /* 0x0000000711137227 */ /* 0x000fe200078e00ff */
[----:B------:R-:W-:Y:S01]  /*1650*/  IABS R10, R10 ;  /* 0x0000000a000a7213 */ /* 0x000fe20000000000 */
[----:B------:R0:W-:Y:S01]  /*1660*/  STL [R1+0x4b8], R27 ;  /* 0x0004b81b01007387 */ /* 0x0001e20000100800 */
[----:B------:R-:W-:Y:S01]  /*1670*/  ISETP.GT.U32.AND P4, PT, R11, R5, PT ;  /* 0x000000050b00720c */ /* 0x000fe20003f84070 */
[----:B------:R-:W-:-:S02]  /*1680*/  IMAD.MOV R19, RZ, RZ, -R19 ;  /* 0x000000ffff137224 */ /* 0x000fc400078e0a13 */
[----:B------:R-:W-:Y:S01]  /*1690*/  IMAD.HI.U32 R15, R17, R12, RZ ;  /* 0x0000000c110f7227 */ /* 0x000fe200078e00ff */
[----:B------:R-:W-:Y:S03]  /*16a0*/  STL [R1+0x4bc], R2 ;  /* 0x0004bc0201007387 */ /* 0x000fe60000100800 */
[--C-:B------:R-:W-:Y:S01]  /*16b0*/  @!P6 IMAD.IADD R13, R13, 0x1, -R11.reuse ;  /* 0x000000010d0de824 */ /* 0x100fe200078e0a0b */
[----:B------:R1:W-:Y:S01]  /*16c0*/  STL [R1+0x4c0], R3 ;  /* 0x0004c00301007387 */ /* 0x0003e20000100800 */
[----:B------:R-:W-:Y:S01]  /*16d0*/  @!P5 IMAD.IADD R6, R6, 0x1, -R11 ;  /* 0x000000010606d824 */ /* 0x000fe200078e0a0b */
[----:B------:R-:W-:Y:S01]  /*16e0*/  ISETP.GE.AND P5, PT, R18, RZ, PT ;  /* 0x000000ff1200720c */ /* 0x000fe20003fa6270 */
[C---:B------:R-:W-:Y:S01]  /*16f0*/  IMAD R7, R11.reuse, R19, R7 ;  /* 0x000000130b077224 */ /* 0x040fe200078e0207 */
[----:B------:R-:W-:Y:S01]  /*1700*/  ISETP.GT.U32.AND P6, PT, R11, R13, PT ;  /* 0x0000000d0b00720c */ /* 0x000fe20003fc4070 */
[----:B------:R-:W-:Y:S01]  /*1710*/  IMAD.HI.U32 R8, R17, R9, RZ ;  /* 0x0000000911087227 */ /* 0x000fe200078e00ff */
[C---:B0-----:R-:W-:Y:S01]  /*1720*/  LOP3.LUT R27, R16.reuse, 0x60, RZ, 0xfc, !PT ;  /* 0x00000060101b7812 */ /* 0x041fe200078efcff */
[----:B------:R0:W-:Y:S02]  /*1730*/  STL [R1+0x4c4], R4 ;  /* 0x0004c40401007387 */ /* 0x0001e40000100800 */
[----:B------:R-:W-:Y:S01]  /*1740*/  IMAD.MOV R15, RZ, RZ, -R15 ;  /* 0x000000ffff0f7224 */ /* 0x000fe200078e0a0f */
[----:B-1----:R-:W-:Y:S01]  /*1750*/  LOP3.LUT R3, R16, 0x40, RZ, 0xfc, !PT ;  /* 0x0000004010037812 */ /* 0x002fe200078efcff */
[----:B------:R-:W-:Y:S01]  /*1760*/  @!P4 IMAD.IADD R5, R5, 0x1, -R11 ;  /* 0x000000010505c824 */ /* 0x000fe200078e0a0b */
[----:B------:R-:W-:Y:S01]  /*1770*/  ISETP.GT.U32.AND P4, PT, R11, R7, PT ;  /* 0x000000070b00720c */ /* 0x000fe20003f84070 */
[----:B------:R-:W-:-:S02]  /*1780*/  IMAD.MOV R18, RZ, RZ, -R8 ;  /* 0x000000ffff127224 */ /* 0x000fc400078e0a08 */
[C---:B------:R-:W-:Y:S01]  /*1790*/  IMAD R8, R11.reuse, R15, R12 ;  /* 0x0000000f0b087224 */ /* 0x040fe200078e020c */
[C---:B------:R-:W-:Y:S01]  /*17a0*/  LOP3.LUT R15, R16.reuse, 0xc0, RZ, 0xfc, !PT ;  /* 0x000000c0100f7812 */ /* 0x040fe200078efcff */
[C---:B------:R-:W-:Y:S01]  /*17b0*/  IMAD R9, R11.reuse, R18, R9 ;  /* 0x000000120b097224 */ /* 0x040fe200078e0209 */
[C---:B------:R-:W-:Y:S01]  /*17c0*/  LOP3.LUT R18, R16.reuse, 0xa0, RZ, 0xfc, !PT ;  /* 0x000000a010127812 */ /* 0x040fe200078efcff */
[----:B------:R-:W-:Y:S01]  /*17d0*/  @!P5 IMAD.MOV R5, RZ, RZ, -R5 ;  /* 0x000000ffff05d224 */ /* 0x000fe200078e0a05 */
[----:B------:R-:W-:Y:S01]  /*17e0*/  ISETP.GT.U32.AND P5, PT, R11, R8, PT ;  /* 0x000000080b00720c */ /* 0x000fe20003fa4070 */
[--C-:B------:R-:W-:Y:S01]  /*17f0*/  @!P6 IMAD.IADD R13, R13, 0x1, -R11.reuse ;  /* 0x000000010d0de824 */ /* 0x100fe200078e0a0b */
[----:B------:R-:W-:Y:S01]  /*1800*/  ISETP.GT.U32.AND P6, PT, R11, R9, PT ;  /* 0x000000090b00720c */ /* 0x000fe20003fc4070 */
[----:B------:R-:W-:Y:S01]  /*1810*/  IMAD.HI.U32 R14, R17, R10, RZ ;  /* 0x0000000a110e7227 */ /* 0x000fe200078e00ff */
[----:B------:R-:W-:Y:S02]  /*1820*/  IABS R12, R15 ;  /* 0x0000000f000c7213 */ /* 0x000fe40000000000 */
[----:B------:R-:W-:Y:S01]  /*1830*/  IABS R22, R18 ;  /* 0x0000001200167213 */ /* 0x000fe20000000000 */
[----:B------:R-:W-:Y:S01]  /*1840*/  @!P4 IMAD.IADD R7, R7, 0x1, -R11 ;  /* 0x000000010707c824 */ /* 0x000fe200078e0a0b */
[----:B0-----:R-:W-:Y:S01]  /*1850*/  LOP3.LUT R4, R16, 0x20, RZ, 0xfc, !PT ;  /* 0x0000002010047812 */ /* 0x001fe200078efcff */
[----:B------:R-:W-:-:S02]  /*1860*/  IMAD.MOV.U32 R2, RZ, RZ, R23 ;  /* 0x000000ffff027224 */ /* 0x000fc400078e0017 */
[----:B------:R-:W-:Y:S01]  /*1870*/  IMAD.HI.U32 R23, R17, R12, RZ ;  /* 0x0000000c11177227 */ /* 0x000fe200078e00ff */
[----:B------:R-:W-:-:S03]  /*1880*/  ISETP.GT.U32.AND P4, PT, R11, R7, PT ;  /* 0x000000070b00720c */ /* 0x000fc60003f84070 */
[--C-:B------:R-:W-:Y:S01]  /*1890*/  @!P5 IMAD.IADD R8, R8, 0x1, -R11.reuse ;  /* 0x000000010808d824 */ /* 0x100fe200078e0a0b */
[----:B------:R-:W-:Y:S01]  /*18a0*/  ISETP.GE.AND P5, PT, R20, RZ, PT ;  /* 0x000000ff1400720c */ /* 0x000fe20003fa6270 */
[----:B------:R-:W-:Y:S01]  /*18b0*/  @!P2 IMAD.MOV R6, RZ, RZ, -R6 ;  /* 0x000000ffff06a224 */ /* 0x000fe200078e0a06 */
[----:B------:R-:W-:Y:S01]  /*18c0*/  ISETP.GE.AND P2, PT, R21, RZ, PT ;  /* 0x000000ff1500720c */ /* 0x000fe20003f46270 */
[----:B------:R-:W-:Y:S01]  /*18d0*/  IMAD.MOV R14, RZ, RZ, -R14 ;  /* 0x000000ffff0e7224 */ /* 0x000fe200078e0a0e */
[----:B------:R-:W-:Y:S01]  /*18e0*/  IABS R21, R21 ;  /* 0x0000001500157213 */ /* 0x000fe20000000000 */
[----:B------:R-:W-:Y:S01]  /*18f0*/  @!P6 IMAD.IADD R9, R9, 0x1, -R11 ;  /* 0x000000010909e824 */ /* 0x000fe200078e0a0b */
[----:B------:R0:W-:Y:S01]  /*1900*/  STL [R1+0x4c8], R6 ;  /* 0x0004c80601007387 */ /* 0x0001e20000100800 */
[----:B------:R-:W-:Y:S01]  /*1910*/  IMAD.MOV R20, RZ, RZ, -R23 ;  /* 0x000000ffff147224 */ /* 0x000fe200078e0a17 */
[----:B------:R-:W-:Y:S01]  /*1920*/  IADD3 R23, R0, 0x90, RZ ;  /* 0x0000009000177810 */ /* 0x000fe20007ffe0ff */
[----:B------:R-:W-:Y:S01]  /*1930*/  IMAD R10, R11, R14, R10 ;  /* 0x0000000e0b0a7224 */ /* 0x000fe200078e020a */
[----:B------:R-:W-:Y:S01]  /*1940*/  IABS R14, c[0x0][0x178] ;  /* 0x00005e00000e7a13 */ /* 0x000fe20000000000 */
[----:B------:R-:W-:Y:S01]  /*1950*/  IMAD.HI.U32 R19, R17, R21, RZ ;  /* 0x0000001511137227 */ /* 0x000fe200078e00ff */
[----:B------:R-:W-:Y:S01]  /*1960*/  ISETP.GT.U32.AND P6, PT, R11, R9, PT ;  /* 0x000000090b00720c */ /* 0x000fe20003fc4070 */
[----:B------:R1:W-:Y:S02]  /*1970*/  STL [R1+0x4cc], R5 ;  /* 0x0004cc0501007387 */ /* 0x0003e40000100800 */
[----:B------:R-:W-:Y:S01]  /*1980*/  @!P4 IMAD.IADD R7, R7, 0x1, -R11 ;  /* 0x000000010707c824 */ /* 0x000fe200078e0a0b */
[C---:B------:R-:W-:Y:S01]  /*1990*/  ISETP.GT.U32.AND P4, PT, R11.reuse, R10, PT ;  /* 0x0000000a0b00720c */ /* 0x040fe20003f84070 */
[----:B------:R-:W-:-:S02]  /*19a0*/  IMAD R12, R11, R20, R12 ;  /* 0x000000140b0c7224 */ /* 0x000fc400078e020c */
[----:B------:R-:W-:Y:S02]  /*19b0*/  IMAD.MOV.U32 R29, RZ, RZ, R14 ;  /* 0x000000ffff1d7224 */ /* 0x000fe400078e000e */
[----:B------:R-:W-:Y:S02]  /*19c0*/  IMAD.MOV R19, RZ, RZ, -R19 ;  /* 0x000000ffff137224 */ /* 0x000fe400078e0a13 */
[----:B------:R-:W-:Y:S01]  /*19d0*/  @!P3 IMAD.MOV R13, RZ, RZ, -R13 ;  /* 0x000000ffff0db224 */ /* 0x000fe200078e0a0d */
[C---:B------:R-:W-:Y:S01]  /*19e0*/  ISETP.GT.U32.AND P3, PT, R11.reuse, R8, PT ;  /* 0x000000080b00720c */ /* 0x040fe20003f64070 */
[----:B------:R-:W-:Y:S01]  /*19f0*/  @!P5 IMAD.MOV R7, RZ, RZ, -R7 ;  /* 0x000000ffff07d224 */ /* 0x000fe200078e0a07 */
[C---:B------:R-:W-:Y:S01]  /*1a00*/  ISETP.GT.U32.AND P5, PT, R11.reuse, R12, PT ;  /* 0x0000000c0b00720c */ /* 0x040fe20003fa4070 */
[----:B------:R-:W2:Y:S01]  /*1a10*/  I2F.RP R25, R29 ;  /* 0x0000001d00197306 */ /* 0x000ea20000209400 */
[----:B------:R-:W-:Y:S01]  /*1a20*/  IMAD R21, R11, R19, R21 ;  /* 0x000000130b157224 */ /* 0x000fe200078e0215 */
[----:B------:R-:W-:Y:S01]  /*1a30*/  LOP3.LUT R19, R16, 0x80, RZ, 0xfc, !PT ;  /* 0x0000008010137812 */ /* 0x000fe200078efcff */
[--C-:B------:R-:W-:Y:S01]  /*1a40*/  @!P6 IMAD.IADD R9, R9, 0x1, -R11.reuse ;  /* 0x000000010909e824 */ /* 0x100fe200078e0a0b */
[----:B------:R-:W-:Y:S01]  /*1a50*/  STL [R1+0x4d0], R13 ;  /* 0x0004d00d01007387 */ /* 0x000fe20000100800 */
[--C-:B------:R-:W-:Y:S01]  /*1a60*/  @!P4 IMAD.IADD R10, R10, 0x1, -R11.reuse ;  /* 0x000000010a0ac824 */ /* 0x100fe200078e0a0b */
[----:B------:R-:W-:Y:S01]  /*1a70*/  ISETP.GT.U32.AND P6, PT, R11, R21, PT ;  /* 0x000000150b00720c */ /* 0x000fe20003fc4070 */
[----:B------:R-:W-:Y:S01]  /*1a80*/  IMAD.HI.U32 R14, R17, R22, RZ ;  /* 0x00000016110e7227 */ /* 0x000fe200078e00ff */
[----:B------:R-:W-:Y:S01]  /*1a90*/  IABS R24, R19 ;  /* 0x0000001300187213 */ /* 0x000fe20000000000 */
[----:B------:R3:W-:Y:S01]  /*1aa0*/  STL [R1+0x34], R3 ;  /* 0x0000340301007387 */ /* 0x0007e20000100800 */
[----:B------:R-:W-:Y:S01]  /*1ab0*/  ISETP.GT.U32.AND P4, PT, R11, R10, PT ;  /* 0x0000000a0b00720c */ /* 0x000fe20003f84070 */
[--C-:B------:R-:W-:Y:S01]  /*1ac0*/  @!P3 IMAD.IADD R8, R8, 0x1, -R11.reuse ;  /* 0x000000010808b824 */ /* 0x100fe200078e0a0b */
[----:B------:R-:W-:Y:S01]  /*1ad0*/  ISETP.GE.AND P3, PT, R23, RZ, PT ;  /* 0x000000ff1700720c */ /* 0x000fe20003f66270 */
[--C-:B------:R-:W-:Y:S01]  /*1ae0*/  @!P5 IMAD.IADD R12, R12, 0x1, -R11.reuse ;  /* 0x000000010c0cd824 */ /* 0x100fe200078e0a0b */
[----:B------:R-:W-:Y:S01]  /*1af0*/  IABS R23, R23 ;  /* 0x0000001700177213 */ /* 0x000fe20000000000 */
[----:B------:R-:W-:Y:S01]  /*1b00*/  @!P1 IMAD.MOV R8, RZ, RZ, -R8 ;  /* 0x000000ffff089224 */ /* 0x000fe200078e0a08 */
[----:B--2---:R-:W2:Y:S01]  /*1b10*/  MUFU.RCP R25, R25 ;  /* 0x0000001900197308 */ /* 0x004ea20000001000 */
[----:B------:R-:W-:Y:S01]  /*1b20*/  IMAD.MOV R14, RZ, RZ, -R14 ;  /* 0x000000ffff0e7224 */ /* 0x000fe200078e0a0e */
[----:B------:R-:W-:Y:S01]  /*1b30*/  ISETP.GT.U32.AND P1, PT, R11, R12, PT ;  /* 0x0000000c0b00720c */ /* 0x000fe20003f24070 */
[----:B------:R-:W-:Y:S01]  /*1b40*/  @!P6 IMAD.IADD R21, R21, 0x1, -R11 ;  /* 0x000000011515e824 */ /* 0x000fe200078e0a0b */
[----:B------:R-:W-:Y:S01]  /*1b50*/  ISETP.GE.AND P6, PT, R15, RZ, PT ;  /* 0x000000ff0f00720c */ /* 0x000fe20003fc6270 */
[----:B------:R-:W-:Y:S01]  /*1b60*/  IMAD.HI.U32 R20, R17, R23, RZ ;  /* 0x0000001711147227 */ /* 0x000fe200078e00ff */
[----:B------:R-:W-:-:S02]  /*1b70*/  ISETP.GE.AND P5, PT, R26, RZ, PT ;  /* 0x000000ff1a00720c */ /* 0x000fc40003fa6270 */
[----:B------:R-:W-:Y:S01]  /*1b80*/  IABS R26, R27 ;  /* 0x0000001b001a7213 */ /* 0x000fe20000000000 */
[C---:B------:R-:W-:Y:S02]  /*1b90*/  IMAD R22, R11.reuse, R14, R22 ;  /* 0x0000000e0b167224 */ /* 0x040fe400078e0216 */
[----:B------:R-:W-:Y:S02]  /*1ba0*/  IMAD.MOV R20, RZ, RZ, -R20 ;  /* 0x000000ffff147224 */ /* 0x000fe400078e0a14 */
[--C-:B------:R-:W-:Y:S01]  /*1bb0*/  @!P4 IMAD.IADD R10, R10, 0x1, -R11.reuse ;  /* 0x000000010a0ac824 */ /* 0x100fe200078e0a0b */
[----:B------:R-:W-:Y:S01]  /*1bc0*/  ISETP.GT.U32.AND P4, PT, R11, R22, PT ;  /* 0x000000160b00720c */ /* 0x000fe20003f84070 */
[----:B------:R-:W-:Y:S01]  /*1bd0*/  @!P1 IMAD.IADD R12, R12, 0x1, -R11 ;  /* 0x000000010c0c9824 */ /* 0x000fe200078e0a0b */
[----:B--2---:R-:W-:Y:S01]  /*1be0*/  IADD3 R25, R25, 0xffffffe, RZ ;  /* 0x0ffffffe19197810 */ /* 0x004fe20007ffe0ff */
[----:B------:R-:W-:Y:S01]  /*1bf0*/  IMAD R23, R11, R20, R23 ;  /* 0x000000140b177224 */ /* 0x000fe200078e0217 */
[----:B------:R-:W-:Y:S01]  /*1c00*/  ISETP.GE.AND P1, PT, R18, RZ, PT ;  /* 0x000000ff1200720c */ /* 0x000fe20003f26270 */
[----:B------:R-:W-:Y:S01]  /*1c10*/  @!P6 IMAD.MOV R12, RZ, RZ, -R12 ;  /* 0x000000ffff0ce224 */ /* 0x000fe200078e0a0c */
[----:B------:R2:W4:Y:S01]  /*1c20*/  F2I.FTZ.U32.TRUNC.NTZ R15, R25 ;  /* 0x00000019000f7305 */ /* 0x000522000021f000 */
[----:B------:R-:W-:Y:S01]  /*1c30*/  IMAD.HI.U32 R14, R17, R24, RZ ;  /* 0x00000018110e7227 */ /* 0x000fe200078e00ff */
[----:B------:R-:W-:-:S02]  /*1c40*/  ISETP.GT.U32.AND P6, PT, R11, R23, PT ;  /* 0x000000170b00720c */ /* 0x000fc40003fc4070 */
[----:B------:R-:W-:Y:S01]  /*1c50*/  IADD3 R18, R0, 0x50, RZ ;  /* 0x0000005000127810 */ /* 0x000fe20007ffe0ff */
[----:B------:R-:W-:Y:S02]  /*1c60*/  IMAD.MOV R14, RZ, RZ, -R14 ;  /* 0x000000ffff0e7224 */ /* 0x000fe400078e0a0e */
[----:B------:R-:W-:Y:S01]  /*1c70*/  @!P4 IMAD.IADD R22, R22, 0x1, -R11 ;  /* 0x000000011616c824 */ /* 0x000fe200078e0a0b */
[C---:B------:R-:W-:Y:S01]  /*1c80*/  ISETP.GT.U32.AND P4, PT, R11.reuse, R21, PT ;  /* 0x000000150b00720c */ /* 0x040fe20003f84070 */
[C---:B------:R-:W-:Y:S01]  /*1c90*/  IMAD R24, R11.reuse, R14, R24 ;  /* 0x0000000e0b187224 */ /* 0x040fe200078e0218 */
[----:B--2---:R-:W-:Y:S01]  /*1ca0*/  IADD3 R25, R0, 0x70, RZ ;  /* 0x0000007000197810 */ /* 0x004fe20007ffe0ff */
[----:B------:R-:W-:Y:S01]  /*1cb0*/  @!P5 IMAD.MOV R9, RZ, RZ, -R9 ;  /* 0x000000ffff09d224 */ /* 0x000fe200078e0a09 */
[----:B------:R-:W-:Y:S01]  /*1cc0*/  ISETP.GT.U32.AND P5, PT, R11, R22, PT ;  /* 0x000000160b00720c */ /* 0x000fe20003fa4070 */
[----:B------:R-:W-:Y:S01]  /*1cd0*/  @!P0 IMAD.MOV R10, RZ, RZ, -R10 ;  /* 0x000000ffff0a8224 */ /* 0x000fe200078e0a0a */
[----:B------:R-:W-:Y:S01]  /*1ce0*/  ISETP.GE.AND P0, PT, R19, RZ, PT ;  /* 0x000000ff1300720c */ /* 0x000fe20003f06270 */
[----:B------:R-:W-:Y:S01]  /*1cf0*/  @!P6 IMAD.IADD R23, R23, 0x1, -R11 ;  /* 0x000000011717e824 */ /* 0x000fe200078e0a0b */
[----:B------:R-:W-:Y:S01]  /*1d00*/  ISETP.GT.U32.AND P6, PT, R11, R24, PT ;  /* 0x000000180b00720c */ /* 0x000fe20003fc4070 */
[----:B----4-:R-:W-:-:S04]  /*1d10*/  IMAD.MOV R14, RZ, RZ, -R15 ;  /* 0x000000ffff0e7224 */ /* 0x010fc800078e0a0f */
[--C-:B------:R-:W-:Y:S01]  /*1d20*/  @!P4 IMAD.IADD R21, R21, 0x1, -R11.reuse ;  /* 0x000000011515c824 */ /* 0x100fe200078e0a0b */
[----:B------:R-:W-:Y:S01]  /*1d30*/  ISETP.GE.AND P4, PT, R25, RZ, PT ;  /* 0x000000ff1900720c */ /* 0x000fe20003f86270 */
[----:B------:R-:W-:Y:S01]  /*1d40*/  IMAD R19, R14, R29, RZ ;  /* 0x0000001d0e137224 */ /* 0x000fe200078e02ff */
[----:B------:R-:W-:Y:S01]  /*1d50*/  IABS R25, R25 ;  /* 0x0000001900197213 */ /* 0x000fe20000000000 */
[----:B------:R-:W-:Y:S02]  /*1d60*/  IMAD.MOV.U32 R14, RZ, RZ, RZ ;  /* 0x000000ffff0e7224 */ /* 0x000fe400078e00ff */
[--C-:B------:R-:W-:Y:S01]  /*1d70*/  @!P5 IMAD.IADD R22, R22, 0x1, -R11.reuse ;  /* 0x000000011616d824 */ /* 0x100fe200078e0a0b */
[----:B------:R-:W-:Y:S01]  /*1d80*/  ISETP.GE.AND P5, PT, R18, RZ, PT ;  /* 0x000000ff1200720c */ /* 0x000fe20003fa6270 */
[----:B------:R-:W-:Y:S01]  /*1d90*/  @!P6 IMAD.IADD R24, R24, 0x1, -R11 ;  /* 0x000000011818e824 */ /* 0x000fe200078e0a0b */
[----:B------:R-:W-:Y:S01]  /*1da0*/  IABS R18, R18 ;  /* 0x0000001200127213 */ /* 0x000fe20000000000 */
[----:B------:R-:W-:Y:S01]  /*1db0*/  IMAD.HI.U32 R28, R15, R19, R14 ;  /* 0x000000130f1c7227 */ /* 0x000fe200078e000e */
[----:B------:R-:W-:-:S02]  /*1dc0*/  ISETP.GT.U32.AND P6, PT, R11, R23, PT ;  /* 0x000000170b00720c */ /* 0x000fc40003fc4070 */
[----:B------:R-:W-:Y:S01]  /*1dd0*/  IABS R19, R3 ;  /* 0x0000000300137213 */ /* 0x000fe20000000000 */
[----:B------:R-:W-:-:S04]  /*1de0*/  IMAD.HI.U32 R14, R17, R26, RZ ;  /* 0x0000001a110e7227 */ /* 0x000fc800078e00ff */
[----:B------:R-:W-:-:S04]  /*1df0*/  IMAD.HI.U32 R15, R17, R25, RZ ;  /* 0x00000019110f7227 */ /* 0x000fc800078e00ff */
[----:B------:R-:W-:-:S04]  /*1e00*/  IMAD.HI.U32 R20, R17, R18, RZ ;  /* 0x0000001211147227 */ /* 0x000fc800078e00ff */
[----:B------:R-:W-:Y:S02]  /*1e10*/  IMAD.MOV R14, RZ, RZ, -R14 ;  /* 0x000000ffff0e7224 */ /* 0x000fe400078e0a0e */
[----:B------:R-:W-:Y:S02]  /*1e20*/  IMAD.MOV R15, RZ, RZ, -R15 ;  /* 0x000000ffff0f7224 */ /* 0x000fe400078e0a0f */
[----:B------:R-:W-:Y:S02]  /*1e30*/  IMAD.MOV R20, RZ, RZ, -R20 ;  /* 0x000000ffff147224 */ /* 0x000fe400078e0a14 */
[C---:B------:R-:W-:Y:S01]  /*1e40*/  IMAD R26, R11.reuse, R14, R26 ;  /* 0x0000000e0b1a7224 */ /* 0x040fe200078e021a */
[C---:B------:R-:W-:Y:S01]  /*1e50*/  IADD3 R14, R0.reuse, 0x30, RZ ;  /* 0x00000030000e7810 */ /* 0x040fe20007ffe0ff */
[C---:B------:R-:W-:Y:S01]  /*1e60*/  IMAD R25, R11.reuse, R15, R25 ;  /* 0x0000000f0b197224 */ /* 0x040fe200078e0219 */
[----:B------:R-:W-:Y:S01]  /*1e70*/  IADD3 R15, R0, 0x10, RZ ;  /* 0x00000010000f7810 */ /* 0x000fe20007ffe0ff */
[----:B------:R-:W-:Y:S01]  /*1e80*/  IMAD R20, R11, R20, R18 ;  /* 0x000000140b147224 */ /* 0x000fe200078e0212 */
[----:B------:R-:W-:Y:S01]  /*1e90*/  IABS R18, R14 ;  /* 0x0000000e00127213 */ /* 0x000fe20000000000 */
[----:B------:R-:W-:Y:S01]  /*1ea0*/  @!P6 IMAD.IADD R23, R23, 0x1, -R11 ;  /* 0x000000011717e824 */ /* 0x000fe200078e0a0b */
[----:B------:R-:W-:Y:S01]  /*1eb0*/  ISETP.GE.AND P6, PT, R14, RZ, PT ;  /* 0x000000ff0e00720c */ /* 0x000fe20003fc6270 */
[----:B------:R-:W-:Y:S01]  /*1ec0*/  @!P2 IMAD.MOV R21, RZ, RZ, -R21 ;  /* 0x000000ffff15a224 */ /* 0x000fe200078e0a15 */
[----:B------:R-:W-:Y:S01]  /*1ed0*/  IABS R14, R15 ;  /* 0x0000000f000e7213 */ /* 0x000fe20000000000 */
[----:B------:R-:W-:Y:S01]  /*1ee0*/  IMAD.HI.U32 R0, R17, R19, RZ ;  /* 0x0000001311007227 */ /* 0x000fe200078e00ff */
[----:B------:R-:W-:-:S03]  /*1ef0*/  ISETP.GT.U32.AND P2, PT, R11, R24, PT ;  /* 0x000000180b00720c */ /* 0x000fc60003f44070 */
[----:B0-----:R-:W-:Y:S02]  /*1f00*/  IMAD.MOV.U32 R6, RZ, RZ, R14 ;  /* 0x000000ffff067224 */ /* 0x001fe400078e000e */
[----:B------:R-:W-:-:S04]  /*1f10*/  IMAD.HI.U32 R14, R17, R18, RZ ;  /* 0x00000012110e7227 */ /* 0x000fc800078e00ff */
[----:B------:R-:W-:Y:S02]  /*1f20*/  IMAD.MOV R0, RZ, RZ, -R0 ;  /* 0x000000ffff007224 */ /* 0x000fe400078e0a00 */
[----:B------:R-:W-:Y:S02]  /*1f30*/  IMAD.MOV R14, RZ, RZ, -R14 ;  /* 0x000000ffff0e7224 */ /* 0x000fe400078e0a0e */
[C---:B------:R-:W-:Y:S01]  /*1f40*/  IMAD R19, R11.reuse, R0, R19 ;  /* 0x000000000b137224 */ /* 0x040fe200078e0213 */
[----:B------:R-:W-:Y:S01]  /*1f50*/  IABS R0, R2 ;  /* 0x0000000200007213 */ /* 0x000fe20000000000 */
[----:B------:R-:W-:Y:S01]  /*1f60*/  IMAD R18, R11, R14, R18 ;  /* 0x0000000e0b127224 */ /* 0x000fe200078e0212 */
[----:B------:R-:W-:Y:S01]  /*1f70*/  IABS R2, R16 ;  /* 0x0000001000027213 */ /* 0x000fe20000000000 */
[----:B------:R-:W-:Y:S01]  /*1f80*/  @!P2 IMAD.IADD R24, R24, 0x1, -R11 ;  /* 0x000000011818a824 */ /* 0x000fe200078e0a0b */
[----:B------:R-:W-:Y:S01]  /*1f90*/  ISETP.GE.AND P2, PT, R15, RZ, PT ;  /* 0x000000ff0f00720c */ /* 0x000fe20003f46270 */
[----:B------:R-:W-:Y:S01]  /*1fa0*/  IMAD.HI.U32 R14, R17, R6, RZ ;  /* 0x00000006110e7227 */ /* 0x000fe200078e00ff */
[----:B------:R-:W-:-:S03]  /*1fb0*/  IABS R15, R4 ;  /* 0x00000004000f7213 */ /* 0x000fc60000000000 */
[----:B-1----:R-:W-:Y:S02]  /*1fc0*/  IMAD.MOV.U32 R5, RZ, RZ, R2 ;  /* 0x000000ffff057224 */ /* 0x002fe400078e0002 */
[----:B------:R-:W-:Y:S02]  /*1fd0*/  IMAD.MOV R14, RZ, RZ, -R14 ;  /* 0x000000ffff0e7224 */ /* 0x000fe400078e0a0e */
[----:B---3--:R-:W-:-:S04]  /*1fe0*/  IMAD.HI.U32 R3, R17, R15, RZ ;  /* 0x0000000f11037227 */ /* 0x008fc800078e00ff */
[----:B------:R-:W-:-:S04]  /*1ff0*/  IMAD.HI.U32 R2, R17, R5, RZ ;  /* 0x0000000511027227 */ /* 0x000fc800078e00ff */
[----:B------:R-:W-:Y:S02]  /*2000*/  IMAD R17, R11, R14, R6 ;  /* 0x0000000e0b117224 */ /* 0x000fe400078e0206 */
[----:B------:R-:W-:Y:S02]  /*2010*/  IMAD.HI.U32 R14, R28, R0, RZ ;  /* 0x000000001c0e7227 */ /* 0x000fe400078e00ff */
[----:B------:R-:W0:Y:S02]  /*2020*/  S2R R28, SR_TID.X ;  /* 0x00000000001c7919 */ /* 0x000e240000002100 */
[----:B------:R-:W-:Y:S02]  /*2030*/  IMAD.MOV R6, RZ, RZ, -R3 ;  /* 0x000000ffff067224 */ /* 0x000fe400078e0a03 */
[----:B------:R-:W-:Y:S02]  /*2040*/  IMAD.MOV R2, RZ, RZ, -R2 ;  /* 0x000000ffff027224 */ /* 0x000fe400078e0a02 */
[----:B------:R-:W-:-:S02]  /*2050*/  IMAD.MOV R3, RZ, RZ, -R14 ;  /* 0x000000ffff037224 */ /* 0x000fc400078e0a0e */
[C---:B------:R-:W-:Y:S02]  /*2060*/  IMAD R14, R11.reuse, R6, R15 ;  /* 0x000000060b0e7224 */ /* 0x040fe400078e020f */
[----:B------:R-:W-:Y:S02]  /*2070*/  IMAD R15, R11, R2, R5 ;  /* 0x000000020b0f7224 */ /* 0x000fe400078e0205 */
[----:B------:R-:W-:Y:S02]  /*2080*/  IMAD R3, R29, R3, R0 ;  /* 0x000000031d037224 */ /* 0x000fe400078e0200 */
[----:B------:R-:W-:Y:S01]  /*2090*/  @!P1 IMAD.MOV R22, RZ, RZ, -R22 ;  /* 0x000000ffff169224 */ /* 0x000fe200078e0a16 */
[C---:B------:R-:W-:Y:S01]  /*20a0*/  ISETP.GT.U32.AND P1, PT, R11.reuse, R25, PT ;  /* 0x000000190b00720c */ /* 0x040fe20003f24070 */
[----:B------:R-:W-:Y:S02]  /*20b0*/  @!P3 IMAD.MOV R23, RZ, RZ, -R23 ;  /* 0x000000ffff17b224 */ /* 0x000fe400078e0a17 */
[----:B------:R-:W-:Y:S01]  /*20c0*/  @!P0 IMAD.MOV R24, RZ, RZ, -R24 ;  /* 0x000000ffff188224 */ /* 0x000fe200078e0a18 */
[----:B------:R-:W-:Y:S01]  /*20d0*/  ISETP.GT.U32.AND P0, PT, R11, R20, PT ;  /* 0x000000140b00720c */ /* 0x000fe20003f04070 */
[----:B0-----:R-:W-:Y:S01]  /*20e0*/  IMAD.SHL.U32 R13, R28, 0x2, RZ ;  /* 0x000000021c0d7824 */ /* 0x001fe200078e00ff */
[----:B------:R-:W-:-:S07]  /*20f0*/  SHF.R.U32.HI R5, RZ, 0x2, R28 ;  /* 0x00000002ff057819 */ /* 0x000fce000001161c */
[--C-:B------:R-:W-:Y:S01]  /*2100*/  @!P1 IMAD.IADD R25, R25, 0x1, -R11.reuse ;  /* 0x0000000119199824 */ /* 0x100fe200078e0a0b */
[----:B------:R-:W-:Y:S02]  /*2110*/  LOP3.LUT R2, R13, 0x3fe, RZ, 0xc0, !PT ;  /* 0x000003fe0d027812 */ /* 0x000fe400078ec0ff */
[C---:B------:R-:W-:Y:S01]  /*2120*/  ISETP.GT.U32.AND P1, PT, R11.reuse, R26, PT ;  /* 0x0000001a0b00720c */ /* 0x040fe20003f24070 */
[----:B------:R-:W-:Y:S01]  /*2130*/  @!P0 IMAD.IADD R20, R20, 0x1, -R11 ;  /* 0x0000000114148824 */ /* 0x000fe200078e0a0b */
[----:B------:R-:W-:Y:S02]  /*2140*/  LOP3.LUT R0, R2, 0x30, R5, 0x78, !PT ;  /* 0x0000003002007812 */ /* 0x000fe400078e7805 */
[----:B------:R-:W2:Y:S01]  /*2150*/  LDL.LU R5, [R1+0x38] ;  /* 0x0000380001057983 */ /* 0x000ea20000300800 */
[----:B------:R-:W-:-:S08]  /*2160*/  ISETP.GT.U32.AND P3, PT, R11, R25, PT ;  /* 0x000000190b00720c */ /* 0x000fd00003f64070 */
[----:B------:R-:W-:Y:S01]  /*2170*/  @!P1 IMAD.IADD R26, R26, 0x1, -R11 ;  /* 0x000000011a1a9824 */ /* 0x000fe200078e0a0b */
[----:B------:R-:W-:-:S04]  /*2180*/  ISETP.GT.U32.AND P1, PT, R11, R18, PT ;  /* 0x000000120b00720c */ /* 0x000fc80003f24070 */
[----:B------:R-:W-:Y:S01]  /*2190*/  @!P3 IMAD.IADD R25, R25, 0x1, -R11 ;  /* 0x000000011919b824 */ /* 0x000fe200078e0a0b */
[C---:B------:R-:W-:Y:S02]  /*21a0*/  ISETP.GT.U32.AND P3, PT, R11.reuse, R19, PT ;  /* 0x000000130b00720c */ /* 0x040fe40003f64070 */
[----:B------:R-:W-:Y:S01]  /*21b0*/  ISETP.GT.U32.AND P0, PT, R11, R26, PT ;  /* 0x0000001a0b00720c */ /* 0x000fe20003f04070 */
[----:B------:R-:W-:-:S05]  /*21c0*/  @!P4 IMAD.MOV R25, RZ, RZ, -R25 ;  /* 0x000000ffff19c224 */ /* 0x000fca00078e0a19 */
[----:B------:R-:W-:-:S05]  /*21d0*/  @!P1 IMAD.IADD R18, R18, 0x1, -R11 ;  /* 0x0000000112129824 */ /* 0x000fca00078e0a0b */
[--C-:B------:R-:W-:Y:S01]  /*21e0*/  @!P3 IMAD.IADD R19, R19, 0x1, -R11.reuse ;  /* 0x000000011313b824 */ /* 0x100fe200078e0a0b */
[C---:B------:R-:W-:Y:S01]  /*21f0*/  ISETP.GT.U32.AND P3, PT, R11.reuse, R20, PT ;  /* 0x000000140b00720c */ /* 0x040fe20003f64070 */
[----:B------:R-:W-:Y:S01]  /*2200*/  @!P0 IMAD.IADD R26, R26, 0x1, -R11 ;  /* 0x000000011a1a8824 */ /* 0x000fe200078e0a0b */
[C---:B------:R-:W-:Y:S02]  /*2210*/  ISETP.GT.U32.AND P0, PT, R11.reuse, R17, PT ;  /* 0x000000110b00720c */ /* 0x040fe40003f04070 */
[C---:B------:R-:W-:Y:S02]  /*2220*/  ISETP.GT.U32.AND P4, PT, R11.reuse, R19, PT ;  /* 0x000000130b00720c */ /* 0x040fe40003f84070 */
[----:B------:R-:W-:-:S07]  /*2230*/  ISETP.GT.U32.AND P1, PT, R11, R18, PT ;  /* 0x000000120b00720c */ /* 0x000fce0003f24070 */
[----:B------:R-:W-:Y:S01]  /*2240*/  @!P3 IMAD.IADD R20, R20, 0x1, -R11 ;  /* 0x000000011414b824 */ /* 0x000fe200078e0a0b */
[----:B------:R-:W-:-:S03]  /*2250*/  ISETP.GT.U32.AND P3, PT, R11, R15, PT ;  /* 0x0000000f0b00720c */ /* 0x000fc60003f64070 */
[--C-:B------:R-:W-:Y:S01]  /*2260*/  @!P4 IMAD.IADD R19, R19, 0x1, -R11.reuse ;  /* 0x000000011313c824 */ /* 0x100fe200078e0a0b */
[----:B------:R-:W-:Y:S01]  /*2270*/  ISETP.GT.U32.AND P4, PT, R11, R14, PT ;  /* 0x0000000e0b00720c */ /* 0x000fe20003f84070 */
[--C-:B------:R-:W-:Y:S01]  /*2280*/  @!P0 IMAD.IADD R17, R17, 0x1, -R11.reuse ;  /* 0x0000000111118824 */ /* 0x100fe200078e0a0b */
[----:B------:R-:W-:Y:S01]  /*2290*/  ISETP.GE.AND P0, PT, R27, RZ, PT ;  /* 0x000000ff1b00720c */ /* 0x000fe20003f06270 */
[----:B------:R0:W-:Y:S01]  /*22a0*/  STL [R1+0x488], R0 ;  /* 0x0004880001007387 */ /* 0x0001e20000100800 */
[----:B------:R-:W-:-:S05]  /*22b0*/  @!P1 IMAD.IADD R18, R18, 0x1, -R11 ;  /* 0x0000000112129824 */ /* 0x000fca00078e0a0b */
[----:B------:R-:W-:-:S04]  /*22c0*/  @!P3 IMAD.IADD R15, R15, 0x1, -R11 ;  /* 0x000000010f0fb824 */ /* 0x000fc800078e0a0b */
[----:B------:R-:W-:Y:S02]  /*22d0*/  @!P4 IMAD.IADD R14, R14, 0x1, -R11 ;  /* 0x000000010e0ec824 */ /* 0x000fe400078e0a0b */
[C---:B0-----:R-:W-:Y:S01]  /*22e0*/  IMAD.SHL.U32 R0, R28.reuse, 0x10, RZ ;  /* 0x000000101c007824 */ /* 0x041fe200078e00ff */
[C---:B------:R-:W-:Y:S01]  /*22f0*/  ISETP.GT.U32.AND P3, PT, R11.reuse, R17, PT ;  /* 0x000000110b00720c */ /* 0x040fe20003f64070 */
[----:B------:R-:W-:Y:S01]  /*2300*/  @!P0 IMAD.MOV R26, RZ, RZ, -R26 ;  /* 0x000000ffff1a8224 */ /* 0x000fe200078e0a1a */
[----:B------:R-:W-:Y:S02]  /*2310*/  LOP3.LUT R6, R28, 0x7, RZ, 0xc0, !PT ;  /* 0x000000071c067812 */ /* 0x000fe400078ec0ff */
[C---:B------:R-:W-:Y:S02]  /*2320*/  ISETP.GT.U32.AND P4, PT, R11.reuse, R15, PT ;  /* 0x0000000f0b00720c */ /* 0x040fe40003f84070 */
[----:B------:R-:W-:Y:S02]  /*2330*/  ISETP.GT.U32.AND P0, PT, R11, R14, PT ;  /* 0x0000000e0b00720c */ /* 0x000fe40003f04070 */
[----:B------:R-:W-:Y:S01]  /*2340*/  LOP3.LUT R11, R0, 0xe00, RZ, 0xc0, !PT ;  /* 0x00000e00000b7812 */ /* 0x000fe200078ec0ff */
[----:B------:R0:W-:Y:S02]  /*2350*/  STL [R1+0x444], R0 ;  /* 0x0004440001007387 */ /* 0x0001e40000100800 */
[----:B0-----:R-:W-:-:S02]  /*2360*/  IMAD R0, R6, 0x110, RZ ;  /* 0x0000011006007824 */ /* 0x001fc400078e02ff */
[----:B------:R-:W-:Y:S01]  /*2370*/  IMAD R6, R6, 0x40, R11 ;  /* 0x0000004006067824 */ /* 0x000fe200078e020b */
[----:B------:R-:W-:-:S05]  /*2380*/  IABS R11, c[0x0][0x17c] ;  /* 0x00005f00000b7a13 */ /* 0x000fca0000000000 */
[----:B------:R-:W-:Y:S02]  /*2390*/  @!P3 IMAD.IADD R17, R17, 0x1, -R11 ;  /* 0x000000011111b824 */ /* 0x000fe400078e0a0b */
[----:B------:R-:W0:Y:S01]  /*23a0*/  S2R R11, SR_TID.X ;  /* 0x00000000000b7919 */ /* 0x000e220000002100 */
[----:B------:R-:W-:Y:S02]  /*23b0*/  ISETP.GT.U32.AND P1, PT, R29, R3, PT ;  /* 0x000000031d00720c */ /* 0x000fe40003f24070 */
[C---:B------:R-:W-:Y:S01]  /*23c0*/  LOP3.LUT R2, R28.reuse, 0x180, RZ, 0xc0, !PT ;  /* 0x000001801c027812 */ /* 0x040fe200078ec0ff */
[----:B------:R-:W-:-:S03]  /*23d0*/  IMAD.SHL.U32 R27, R28, 0x8, RZ ;  /* 0x000000081c1b7824 */ /* 0x000fc600078e00ff */
[----:B------:R-:W-:Y:S02]  /*23e0*/  SHF.R.U32.HI R2, RZ, 0x3, R2 ;  /* 0x00000003ff027819 */ /* 0x000fe40000011602 */
[--C-:B------:R-:W-:Y:S02]  /*23f0*/  LOP3.LUT R27, R27, 0x30, R13.reuse, 0x48, !PT ;  /* 0x000000301b1b7812 */ /* 0x100fe400078e480d */
[----:B------:R-:W-:Y:S02]  /*2400*/  LOP3.LUT R28, R2, 0x3fe, R13, 0x78, !PT ;  /* 0x000003fe021c7812 */ /* 0x000fe400078e780d */
[----:B------:R-:W3:Y:S01]  /*2410*/  LDL.LU R2, [R1+0x2c] ;  /* 0x00002c0001027983 */ /* 0x000ee20000300800 */
[----:B------:R-:W-:Y:S01]  /*2420*/  @!P1 IMAD.IADD R3, R3, 0x1, -R29 ;  /* 0x0000000103039824 */ /* 0x000fe200078e0a1d */
[----:B------:R-:W-:Y:S02]  /*2430*/  ISETP.GE.AND P3, PT, R16, RZ, PT ;  /* 0x000000ff1000720c */ /* 0x000fe40003f66270 */
[----:B------:R-:W4:Y:S01]  /*2440*/  LDL.LU R27, [R1+0x28] ;  /* 0x00002800011b7983 */ /* 0x000f220000300800 */
[----:B0-----:R-:W-:Y:S01]  /*2450*/  IMAD.SHL.U32 R11, R11, 0x8, RZ ;  /* 0x000000080b0b7824 */ /* 0x001fe200078e00ff */
[----:B------:R-:W-:-:S02]  /*2460*/  ISETP.GT.U32.AND P1, PT, R29, R3, PT ;  /* 0x000000031d00720c */ /* 0x000fc40003f24070 */
[----:B------:R-:W3:Y:S02]  /*2470*/  LDL.LU R28, [R1+0x1c] ;  /* 0x00001c00011c7983 */ /* 0x000ee40000300800 */
[----:B------:R-:W-:Y:S02]  /*2480*/  LOP3.LUT R11, R11, 0x30, R13, 0x48, !PT ;  /* 0x000000300b0b7812 */ /* 0x000fe400078e480d */
[----:B------:R-:W3:Y:S04]  /*2490*/  LDL.LU R29, [R1+0x18] ;  /* 0x00001800011d7983 */ /* 0x000ee80000300800 */
[----:B------:R-:W3:Y:S01]  /*24a0*/  LDL.LU R16, [R1+0x10] ;  /* 0x0000100001107983 */ /* 0x000ee20000300800 */
[----:B------:R-:W-:-:S03]  /*24b0*/  IMAD.IADD R11, R11, 0x1, R6 ;  /* 0x000000010b0b7824 */ /* 0x000fc600078e0206 */
[----:B------:R-:W3:Y:S01]  /*24c0*/  LDL.LU R13, [R1+0x4d0] ;  /* 0x0004d000010d7983 */ /* 0x000ee20000300800 */
[----:B--2---:R-:W-:-:S03]  /*24d0*/  LOP3.LUT R0, R0, R5, RZ, 0x3c, !PT ;  /* 0x0000000500007212 */ /* 0x004fc600078e3cff */
[----:B------:R-:W2:Y:S04]  /*24e0*/  LDL.LU R5, [R1+0x4cc] ;  /* 0x0004cc0001057983 */ /* 0x000ea80000300800 */
[----:B------:R0:W-:Y:S04]  /*24f0*/  STL [R1+0x4ac], R0 ;  /* 0x0004ac0001007387 */ /* 0x0001e80000100800 */
[----:B0-----:R-:W2:Y:S04]  /*2500*/  LDL.LU R0, [R1+0x14] ;  /* 0x0000140001007983 */ /* 0x001ea80000300800 */
[----:B------:R-:W2:Y:S04]  /*2510*/  LDL.LU R6, [R1+0x4c8] ;  /* 0x0004c80001067983 */ /* 0x000ea80000300800 */
[----:B------:R0:W-:Y:S02]  /*2520*/  STL [R1+0x300], R11 ;  /* 0x0003000b01007387 */ /* 0x0001e40000100800 */
[----:B0-----:R-:W-:-:S05]  /*2530*/  IABS R11, c[0x0][0x17c] ;  /* 0x00005f00000b7a13 */ /* 0x001fca0000000000 */
[----:B------:R-:W-:Y:S02]  /*2540*/  @!P4 IMAD.IADD R15, R15, 0x1, -R11 ;  /* 0x000000010f0fc824 */ /* 0x000fe400078e0a0b */
[----:B------:R-:W2:Y:S02]  /*2550*/  LDL.LU R11, [R1+0x34] ;  /* 0x00003400010b7983 */ /* 0x000ea40000300800 */
[----:B--2---:R-:W-:Y:S02]  /*2560*/  ISETP.GE.AND P4, PT, R11, RZ, PT ;  /* 0x000000ff0b00720c */ /* 0x004fe40003f86270 */
[----:B------:R-:W-:-:S05]  /*2570*/  IABS R11, c[0x0][0x17c] ;  /* 0x00005f00000b7a13 */ /* 0x000fca0000000000 */
[----:B------:R-:W-:Y:S01]  /*2580*/  @!P0 IMAD.IADD R14, R14, 0x1, -R11 ;  /* 0x000000010e0e8824 */ /* 0x000fe200078e0a0b */
[----:B------:R-:W-:-:S05]  /*2590*/  IABS R11, c[0x0][0x178] ;  /* 0x00005e00000b7a13 */ /* 0x000fca0000000000 */
[----:B------:R-:W-:Y:S01]  /*25a0*/  @!P1 IMAD.IADD R3, R3, 0x1, -R11 ;  /* 0x0000000103039824 */ /* 0x000fe200078e0a0b */
[----:B------:R-:W-:Y:S02]  /*25b0*/  ISETP.NE.AND P1, PT, RZ, c[0x0][0x17c], PT ;  /* 0x00005f00ff007a0c */ /* 0x000fe40003f25270 */
[----:B------:R-:W-:Y:S02]  /*25c0*/  LOP3.LUT R11, RZ, c[0x0][0x17c], RZ, 0x33, !PT ;  /* 0x00005f00ff0b7a12 */ /* 0x000fe400078e33ff */
[----:B------:R-:W-:Y:S02]  /*25d0*/  ISETP.GE.AND P0, PT, R4, RZ, PT ;  /* 0x000000ff0400720c */ /* 0x000fe40003f06270 */
[C---:B---3--:R-:W-:Y:S01]  /*25e0*/  SEL R2, R11.reuse, R2, !P1 ;  /* 0x000000020b027207 */ /* 0x048fe20004800000 */
[----:B------:R-:W2:Y:S01]  /*25f0*/  LDL.LU R4, [R1+0x4c4] ;  /* 0x0004c40001047983 */ /* 0x000ea20000300800 */
[C---:B----4-:R-:W-:Y:S02]  /*2600*/  SEL R27, R11.reuse, R27, !P1 ;  /* 0x0000001b0b1b7207 */ /* 0x050fe40004800000 */
[C---:B------:R-:W-:Y:S01]  /*2610*/  SEL R28, R11.reuse, R28, !P1 ;  /* 0x0000001c0b1c7207 */ /* 0x040fe20004800000 */
[----:B------:R0:W-:Y:S01]  /*2620*/  STL [R1+0x8], R3 ;  /* 0x0000080301007387 */ /* 0x0001e20000100800 */
[----:B------:R-:W-:-:S03]  /*2630*/  SEL R29, R11, R29, !P1 ;  /* 0x0000001d0b1d7207 */ /* 0x000fc60004800000 */
[----:B0-----:R-:W3:Y:S04]  /*2640*/  LDL.LU R3, [R1+0x4c0] ;  /* 0x0004c00001037983 */ /* 0x001ee80000300800 */
[----:B------:R0:W-:Y:S04]  /*2650*/  STL [R1+0x24], R2 ;  /* 0x0000240201007387 */ /* 0x0001e80000100800 */
[----:B0-----:R-:W4:Y:S04]  /*2660*/  LDL.LU R2, [R1+0x4bc] ;  /* 0x0004bc0001027983 */ /* 0x001f280000300800 */
[----:B------:R0:W-:Y:S04]  /*2670*/  STL [R1+0x20], R27 ;  /* 0x0000201b01007387 */ /* 0x0001e80000100800 */
[----:B0-----:R-:W2:Y:S04]  /*2680*/  LDL.LU R27, [R1+0x4b8] ;  /* 0x0004b800011b7983 */ /* 0x001ea80000300800 */
[----:B------:R0:W-:Y:S04]  /*2690*/  STL [R1+0x1c], R28 ;  /* 0x00001c1c01007387 */ /* 0x0001e80000100800 */
[----:B0-----:R-:W2:Y:S04]  /*26a0*/  LDL.LU R28, [R1+0x4b4] ;  /* 0x0004b400011c7983 */ /* 0x001ea80000300800 */
[----:B------:R0:W-:Y:S04]  /*26b0*/  STL [R1+0xc], R29 ;  /* 0x00000c1d01007387 */ /* 0x0001e80000100800 */
[----:B0-----:R-:W2:Y:S01]  /*26c0*/  LDL.LU R29, [R1+0x4b0] ;  /* 0x0004b000011d7983 */ /* 0x001ea20000300800 */
[----:B------:R-:W-:-:S05]  /*26d0*/  SEL R0, R11, R0, !P1 ;  /* 0x000000000b007207 */ /* 0x000fca0004800000 */
[----:B------:R0:W-:Y:S04]  /*26e0*/  STL [R1+0x4], R0 ;  /* 0x0000040001007387 */ /* 0x0001e80000100800 */
[----:B0-----:R-:W2:Y:S01]  /*26f0*/  LDL R0, [R1+0x43c] ;  /* 0x00043c0001007983 */ /* 0x001ea20000100800 */
[----:B------:R-:W-:-:S05]  /*2700*/  SEL R16, R11, R16, !P1 ;  /* 0x000000100b107207 */ /* 0x000fca0004800000 */
[----:B------:R4:W-:Y:S01]  /*2710*/  STL [R1], R16 ;  /* 0x0000001001007387 */ /* 0x0009e20000100800 */
[----:B------:R-:W-:Y:S02]  /*2720*/  @!P5 IMAD.MOV R20, RZ, RZ, -R20 ;  /* 0x000000ffff14d224 */ /* 0x000fe400078e0a14 */
[----:B------:R-:W-:Y:S02]  /*2730*/  @!P4 IMAD.MOV R19, RZ, RZ, -R19 ;  /* 0x000000ffff13c224 */ /* 0x000fe400078e0a13 */
[----:B------:R-:W-:Y:S02]  /*2740*/  @!P6 IMAD.MOV R18, RZ, RZ, -R18 ;  /* 0x000000ffff12e224 */ /* 0x000fe400078e0a12 */
[----:B------:R-:W-:Y:S02]  /*2750*/  @!P2 IMAD.MOV R17, RZ, RZ, -R17 ;  /* 0x000000ffff11a224 */ /* 0x000fe400078e0a11 */
[----:B------:R-:W-:Y:S02]  /*2760*/  @!P0 IMAD.MOV R14, RZ, RZ, -R14 ;  /* 0x000000ffff0e8224 */ /* 0x000fe400078e0a0e */
[----:B------:R-:W-:Y:S01]  /*2770*/  @!P3 IMAD.MOV R15, RZ, RZ, -R15 ;  /* 0x000000ffff0fb224 */ /* 0x000fe200078e0a0f */
[----:B------:R-:W-:-:S02]  /*2780*/  SEL R6, R11, R6, !P1 ;  /* 0x000000060b067207 */ /* 0x000fc40004800000 */
[C---:B------:R-:W-:Y:S02]  /*2790*/  SEL R5, R11.reuse, R5, !P1 ;  /* 0x000000050b057207 */ /* 0x040fe40004800000 */
[C---:B------:R-:W-:Y:S02]  /*27a0*/  SEL R13, R11.reuse, R13, !P1 ;  /* 0x0000000d0b0d7207 */ /* 0x040fe40004800000 */
[C---:B------:R-:W-:Y:S02]  /*27b0*/  SEL R7, R11.reuse, R7, !P1 ;  /* 0x000000070b077207 */ /* 0x040fe40004800000 */
[C---:B------:R-:W-:Y:S02]  /*27c0*/  SEL R8, R11.reuse, R8, !P1 ;  /* 0x000000080b087207 */ /* 0x040fe40004800000 */
[C---:B------:R-:W-:Y:S02]  /*27d0*/  SEL R9, R11.reuse, R9, !P1 ;  /* 0x000000090b097207 */ /* 0x040fe40004800000 */
        /* <DEDUP_REMOVED lines=13> */
[C---:B---3--:R-:W-:Y:S02]  /*28b0*/  SEL R3, R11.reuse, R3, !P1 ;  /* 0x000000030b037207 */ /* 0x048fe40004800000 */
[C---:B----4-:R-:W-:Y:S02]  /*28c0*/  SEL R16, R11.reuse, R2, !P1 ;  /* 0x000000020b107207 */ /* 0x050fe40004800000 */
[C---:B--2---:R-:W-:Y:S02]  /*28d0*/  SEL R27, R11.reuse, R27, !P1 ;  /* 0x0000001b0b1b7207 */ /* 0x044fe40004800000 */
[----:B------:R-:W-:-:S05]  /*28e0*/  SEL R29, R11, R29, !P1 ;  /* 0x0000001d0b1d7207 */ /* 0x000fca0004800000 */
[----:B------:R0:W-:Y:S04]  /*28f0*/  STL [R1+0x498], R29 ;  /* 0x0004981d01007387 */ /* 0x0001e80000100800 */
[----:B0-----:R-:W0:Y:S01]  /*2900*/  S2R R29, SR_TID.X ;  /* 0x00000000001d7919 */ /* 0x001e220000002100 */
[----:B------:R-:W-:-:S05]  /*2910*/  SEL R28, R11, R28, !P1 ;  /* 0x0000001c0b1c7207 */ /* 0x000fca0004800000 */
[----:B------:R-:W-:Y:S04]  /*2920*/  STL [R1+0x49c], R28 ;  /* 0x00049c1c01007387 */ /* 0x000fe80000100800 */
[----:B------:R-:W-:Y:S04]  /*2930*/  STL [R1+0x4a0], R27 ;  /* 0x0004a01b01007387 */ /* 0x000fe80000100800 */
[----:B------:R-:W-:Y:S04]  /*2940*/  STL [R1+0x4a4], R16 ;  /* 0x0004a41001007387 */ /* 0x000fe80000100800 */
[----:B------:R0:W-:Y:S02]  /*2950*/  STL [R1+0x4a8], R3 ;  /* 0x0004a80301007387 */ /* 0x0001e40000100800 */
[----:B0-----:R-:W-:-:S05]  /*2960*/  IMAD.SHL.U32 R3, R29, 0x80, RZ ;  /* 0x000000801d037824 */ /* 0x001fca00078e00ff */
[----:B------:R-:W-:Y:S04]  /*2970*/  STL [R1+0x440], R3 ;  /* 0x0004400301007387 */ /* 0x000fe80000100800 */
[----:B------:R-:W-:Y:S04]  /*2980*/  STL [R1+0x1d0], RZ ;  /* 0x0001d0ff01007387 */ /* 0x000fe80000100800 */
        /* <DEDUP_REMOVED lines=56> */
[----:B------:R-:W-:Y:S01]  /*2d10*/  STL [R1+0x164], RZ ;  /* 0x000164ff01007387 */ /* 0x000fe20000100800 */
[----:B------:R-:W-:-:S03]  /*2d20*/  SEL R4, R11, R4, !P1 ;  /* 0x000000040b047207 */ /* 0x000fc60004800000 */
[----:B------:R-:W-:Y:S01]  /*2d30*/  STL [R1+0x168], RZ ;  /* 0x000168ff01007387 */ /* 0x000fe20000100800 */
[----:B------:R-:W-:-:S03]  /*2d40*/  SEL R11, R11, R15, !P1 ;  /* 0x0000000f0b0b7207 */ /* 0x000fc60004800000 */
[----:B------:R-:W-:Y:S01]  /*2d50*/  STL [R1+0x16c], RZ ;  /* 0x00016cff01007387 */ /* 0x000fe20000100800 */
[----:B------:R-:W-:-:S03]  /*2d60*/  ISETP.GE.AND P1, PT, R0, RZ, PT ;  /* 0x000000ff0000720c */ /* 0x000fc60003f26270 */
[----:B------:R-:W-:Y:S01]  /*2d70*/  STL [R1+0x1a0], RZ ;  /* 0x0001a0ff01007387 */ /* 0x000fe20000100800 */
[----:B------:R-:W-:-:S03]  /*2d80*/  SHF.R.U32.HI R0, RZ, 0x7, R29 ;  /* 0x00000007ff007819 */ /* 0x000fc6000001161d */
[----:B------:R-:W-:Y:S01]  /*2d90*/  STL [R1+0x1a4], RZ ;  /* 0x0001a4ff01007387 */ /* 0x000fe20000100800 */
[----:B------:R-:W-:-:S03]  /*2da0*/  SHF.R.U32.HI R29, RZ, 0x7, R29 ;  /* 0x00000007ff1d7819 */ /* 0x000fc6000001161d */
[----:B------:R-:W-:Y:S04]  /*2db0*/  STL [R1+0x1a8], RZ ;  /* 0x0001a8ff01007387 */ /* 0x000fe80000100800 */
[----:B------:R-:W-:Y:S04]  /*2dc0*/  STL [R1+0x1ac], RZ ;  /* 0x0001acff01007387 */ /* 0x000fe80000100800 */
[----:B------:R-:W-:Y:S04]  /*2dd0*/  STL [R1+0x110], RZ ;  /* 0x000110ff01007387 */ /* 0x000fe80000100800 */
[----:B------:R-:W-:Y:S01]  /*2de0*/  STL [R1+0x114], RZ ;  /* 0x000114ff01007387 */ /* 0x000fe20000100800 */
[----:B------:R-:W-:-:S03]  /*2df0*/  SGXT.U32 R29, R29, 0x2 ;  /* 0x000000021d1d781a */ /* 0x000fc60000000000 */
[----:B------:R-:W-:Y:S04]  /*2e00*/  STL [R1+0x118], RZ ;  /* 0x000118ff01007387 */ /* 0x000fe80000100800 */
[----:B------:R-:W-:Y:S04]  /*2e10*/  STL [R1+0x11c], RZ ;  /* 0x00011cff01007387 */ /* 0x000fe80000100800 */
[----:B------:R-:W-:Y:S04]  /*2e20*/  STL [R1+0x140], RZ ;  /* 0x000140ff01007387 */ /* 0x000fe80000100800 */
[----:B------:R-:W-:Y:S01]  /*2e30*/  STL [R1+0x144], RZ ;  /* 0x000144ff01007387 */ /* 0x000fe20000100800 */
[----:B------:R-:W-:-:S03]  /*2e40*/  SGXT.U32 R0, R0, 0x2 ;  /* 0x000000020000781a */ /* 0x000fc60000000000 */
[----:B------:R-:W-:Y:S01]  /*2e50*/  STL [R1+0x148], RZ ;  /* 0x000148ff01007387 */ /* 0x000fe20000100800 */
[----:B------:R-:W-:-:S03]  /*2e60*/  LOP3.LUT R27, R29, 0x1c, RZ, 0xfc, !PT ;  /* 0x0000001c1d1b7812 */ /* 0x000fc600078efcff */
[----:B------:R-:W-:Y:S01]  /*2e70*/  STL [R1+0x14c], RZ ;  /* 0x00014cff01007387 */ /* 0x000fe20000100800 */
[----:B------:R-:W-:-:S03]  /*2e80*/  LOP3.LUT R28, R29, 0x18, RZ, 0xfc, !PT ;  /* 0x000000181d1c7812 */ /* 0x000fc600078efcff */
[----:B------:R-:W-:Y:S01]  /*2e90*/  STL [R1+0x120], RZ ;  /* 0x000120ff01007387 */ /* 0x000fe20000100800 */
[----:B------:R-:W-:-:S03]  /*2ea0*/  LOP3.LUT R29, R29, 0x14, RZ, 0xfc, !PT ;  /* 0x000000141d1d7812 */ /* 0x000fc600078efcff */
[----:B------:R-:W-:Y:S04]  /*2eb0*/  STL [R1+0x124], RZ ;  /* 0x000124ff01007387 */ /* 0x000fe80000100800 */
[----:B------:R-:W-:Y:S01]  /*2ec0*/  STL [R1+0x128], RZ ;  /* 0x000128ff01007387 */ /* 0x000fe20000100800 */
[----:B------:R-:W-:-:S03]  /*2ed0*/  IMAD R2, R0, c[0x0][0x188], RZ ;  /* 0x0000620000027a24 */ /* 0x000fc600078e02ff */
[----:B------:R-:W-:Y:S01]  /*2ee0*/  STL [R1+0x12c], RZ ;  /* 0x00012cff01007387 */ /* 0x000fe20000100800 */
[----:B------:R-:W-:-:S03]  /*2ef0*/  IMAD R16, R27, c[0x0][0x188], RZ ;  /* 0x000062001b107a24 */ /* 0x000fc600078e02ff */
[----:B------:R-:W-:Y:S01]  /*2f00*/  STL [R1+0x250], RZ ;  /* 0x000250ff01007387 */ /* 0x000fe20000100800 */
[----:B------:R-:W-:-:S03]  /*2f10*/  IMAD R15, R28, c[0x0][0x188], RZ ;  /* 0x000062001c0f7a24 */ /* 0x000fc600078e02ff */
[----:B------:R-:W-:Y:S01]  /*2f20*/  STL [R1+0x254], RZ ;  /* 0x000254ff01007387 */ /* 0x000fe20000100800 */
[----:B------:R-:W-:Y:S01]  /*2f30*/  IMAD R2, R29, c[0x0][0x188], RZ ;  /* 0x000062001d027a24 */ /* 0x000fe200078e02ff */
[C---:B------:R-:W-:Y:S02]  /*2f40*/  LOP3.LUT R27, R0.reuse, 0x10, RZ, 0xfc, !PT ;  /* 0x00000010001b7812 */ /* 0x040fe400078efcff */
[----:B------:R-:W-:Y:S01]  /*2f50*/  STL [R1+0x258], RZ ;  /* 0x000258ff01007387 */ /* 0x000fe20000100800 */
[C---:B------:R-:W-:Y:S02]  /*2f60*/  LOP3.LUT R28, R0.reuse, 0xc, RZ, 0xfc, !PT ;  /* 0x0000000c001c7812 */ /* 0x040fe400078efcff */
[C---:B------:R-:W-:Y:S01]  /*2f70*/  LOP3.LUT R29, R0.reuse, 0x8, RZ, 0xfc, !PT ;  /* 0x00000008001d7812 */ /* 0x040fe200078efcff */
[----:B------:R-:W-:Y:S01]  /*2f80*/  STL [R1+0x25c], RZ ;  /* 0x00025cff01007387 */ /* 0x000fe20000100800 */
[----:B------:R-:W-:-:S03]  /*2f90*/  LOP3.LUT R0, R0, 0x4, RZ, 0xfc, !PT ;  /* 0x0000000400007812 */ /* 0x000fc600078efcff */
[----:B------:R-:W-:Y:S04]  /*2fa0*/  STL [R1+0x290], RZ ;  /* 0x000290ff01007387 */ /* 0x000fe80000100800 */
[----:B------:R-:W-:Y:S04]  /*2fb0*/  STL [R1+0x294], RZ ;  /* 0x000294ff01007387 */ /* 0x000fe80000100800 */
[----:B------:R-:W-:Y:S01]  /*2fc0*/  STL [R1+0x298], RZ ;  /* 0x000298ff01007387 */ /* 0x000fe20000100800 */
[----:B------:R-:W-:-:S03]  /*2fd0*/  IMAD R0, R0, c[0x0][0x188], RZ ;  /* 0x0000620000007a24 */ /* 0x000fc600078e02ff */
        /* <DEDUP_REMOVED lines=9> */
[----:B------:R-:W2:Y:S01]  /*3070*/  LDL.LU R0, [R1+0x3c] ;  /* 0x00003c0001007983 */ /* 0x000ea20000300800 */
[----:B------:R-:W-:-:S06]  /*3080*/  IMAD R16, R27, c[0x0][0x188], RZ ;  /* 0x000062001b107a24 */ /* 0x000fcc00078e02ff */
[----:B------:R-:W3:Y:S04]  /*3090*/  LDL.LU R16, [R1+0x20] ;  /* 0x0000200001107983 */ /* 0x000ee80000300800 */
[----:B------:R-:W-:Y:S01]  /*30a0*/  STL [R1+0x260], RZ ;  /* 0x000260ff01007387 */ /* 0x000fe20000100800 */
[----:B------:R-:W-:-:S03]  /*30b0*/  IMAD R15, R28, c[0x0][0x188], RZ ;  /* 0x000062001c0f7a24 */ /* 0x000fc600078e02ff */
[----:B------:R-:W-:Y:S01]  /*30c0*/  STL [R1+0x264], RZ ;  /* 0x000264ff01007387 */ /* 0x000fe20000100800 */
[----:B------:R-:W-:-:S03]  /*30d0*/  IMAD R2, R29, c[0x0][0x188], RZ ;  /* 0x000062001d027a24 */ /* 0x000fc600078e02ff */
[----:B------:R-:W-:Y:S04]  /*30e0*/  STL [R1+0x268], RZ ;  /* 0x000268ff01007387 */ /* 0x000fe80000100800 */
[----:B------:R-:W-:Y:S04]  /*30f0*/  STL [R1+0x26c], RZ ;  /* 0x00026cff01007387 */ /* 0x000fe80000100800 */
[----:B------:R-:W4:Y:S04]  /*3100*/  LDL.LU R27, [R1+0x1c] ;  /* 0x00001c00011b7983 */ /* 0x000f280000300800 */
[----:B------:R-:W4:Y:S04]  /*3110*/  LDL.LU R28, [R1+0xc] ;  /* 0x00000c00011c7983 */ /* 0x000f280000300800 */
[----:B------:R-:W4:Y:S04]  /*3120*/  LDL.LU R29, [R1+0x4] ;  /* 0x00000400011d7983 */ /* 0x000f280000300800 */
        /* <DEDUP_REMOVED lines=16> */
[----:B------:R-:W4:Y:S04]  /*3230*/  LDL.LU R2, [R1+0x8] ;  /* 0x0000080001027983 */ /* 0x000f280000300800 */
[----:B------:R-:W-:Y:S04]  /*3240*/  STL [R1+0x210], RZ ;  /* 0x000210ff01007387 */ /* 0x000fe80000100800 */
[----:B------:R-:W-:Y:S04]  /*3250*/  STL [R1+0x214], RZ ;  /* 0x000214ff01007387 */ /* 0x000fe80000100800 */
[----:B------:R-:W4:Y:S01]  /*3260*/  LDL.LU R15, [R1+0x24] ;  /* 0x00002400010f7983 */ /* 0x000f220000300800 */
[----:B--2---:R-:W-:-:S05]  /*3270*/  SHF.R.S32.HI R0, RZ, 0x5, R0 ;  /* 0x00000005ff007819 */ /* 0x004fca0000011400 */
[----:B------:R0:W-:Y:S04]  /*3280*/  STL [R1+0x418], R0 ;  /* 0x0004180001007387 */ /* 0x0001e80000100800 */
[----:B0-----:R-:W2:Y:S01]  /*3290*/  LDL.LU R0, [R1+0x4ac] ;  /* 0x0004ac0001007983 */ /* 0x001ea20000300800 */
[----:B---3--:R-:W-:Y:S02]  /*32a0*/  IMAD R16, R16, c[0x0][0x190], RZ ;  /* 0x0000640010107a24 */ /* 0x008fe400078e02ff */
[----:B----4-:R-:W-:Y:S02]  /*32b0*/  IMAD R27, R27, c[0x0][0x190], RZ ;  /* 0x000064001b1b7a24 */ /* 0x010fe400078e02ff */
[----:B------:R-:W-:Y:S02]  /*32c0*/  IMAD R28, R28, c[0x0][0x190], RZ ;  /* 0x000064001c1c7a24 */ /* 0x000fe400078e02ff */
[----:B------:R-:W-:Y:S01]  /*32d0*/  IMAD R29, R29, c[0x0][0x190], RZ ;  /* 0x000064001d1d7a24 */ /* 0x000fe200078e02ff */
[----:B--2---:R-:W-:-:S02]  /*32e0*/  LOP3.LUT R0, R0, 0x800, R3, 0xf8, !PT ;  /* 0x0000080000007812 */ /* 0x004fc400078ef803 */
[----:B------:R-:W2:Y:S04]  /*32f0*/  LDL.LU R3, [R1+0x4a8] ;  /* 0x0004a80001037983 */ /* 0x000ea80000300800 */
[----:B------:R0:W-:Y:S04]  /*3300*/  STL [R1+0x8], R16 ;  /* 0x0000081001007387 */ /* 0x0001e80000100800 */
[----:B0-----:R-:W3:Y:S04]  /*3310*/  LDL.LU R16, [R1+0x4a4] ;  /* 0x0004a40001107983 */ /* 0x001ee80000300800 */
[----:B------:R-:W-:Y:S04]  /*3320*/  STL [R1+0x40c], R0 ;  /* 0x00040c0001007387 */ /* 0x000fe80000100800 */
[----:B------:R0:W-:Y:S04]  /*3330*/  STL [R1+0x48c], R0 ;  /* 0x00048c0001007387 */ /* 0x0001e80000100800 */
[----:B0-----:R-:W4:Y:S04]  /*3340*/  LDL.LU R0, [R1] ;  /* 0x0000000001007983 */ /* 0x001f280000300800 */
[----:B------:R0:W-:Y:S04]  /*3350*/  STL [R1+0x10], R27 ;  /* 0x0000101b01007387 */ /* 0x0001e80000100800 */
[----:B0-----:R-:W2:Y:S04]  /*3360*/  LDL.LU R27, [R1+0x4a0] ;  /* 0x0004a000011b7983 */ /* 0x001ea80000300800 */
[----:B------:R0:W-:Y:S04]  /*3370*/  STL [R1+0xc], R28 ;  /* 0x00000c1c01007387 */ /* 0x0001e80000100800 */
[----:B0-----:R-:W2:Y:S04]  /*3380*/  LDL.LU R28, [R1+0x49c] ;  /* 0x00049c00011c7983 */ /* 0x001ea80000300800 */
[----:B------:R0:W-:Y:S04]  /*3390*/  STL [R1+0x4], R29 ;  /* 0x0000041d01007387 */ /* 0x0001e80000100800 */
[----:B0-----:R-:W3:Y:S01]  /*33a0*/  LDL.LU R29, [R1+0x498] ;  /* 0x00049800011d7983 */ /* 0x001ee20000300800 */
[----:B------:R-:W-:-:S02]  /*33b0*/  IMAD R4, R4, c[0x0][0x190], RZ ;  /* 0x0000640004047a24 */ /* 0x000fc400078e02ff */
[----:B------:R-:W-:Y:S02]  /*33c0*/  IMAD R6, R6, c[0x0][0x190], RZ ;  /* 0x0000640006067a24 */ /* 0x000fe400078e02ff */
[----:B------:R-:W-:Y:S02]  /*33d0*/  IMAD R26, R26, c[0x0][0x190], RZ ;  /* 0x000064001a1a7a24 */ /* 0x000fe400078e02ff */
[----:B----4-:R-:W-:-:S05]  /*33e0*/  IMAD R0, R0, c[0x0][0x190], RZ ;  /* 0x0000640000007a24 */ /* 0x010fca00078e02ff */
[----:B------:R2:W-:Y:S02]  /*33f0*/  STL [R1], R0 ;  /* 0x0000000001007387 */ /* 0x0005e40000100800 */
[----:B--2---:R-:W-:Y:S02]  /*3400*/  IMAD R0, R28, c[0x0][0x190], RZ ;  /* 0x000064001c007a24 */ /* 0x004fe400078e02ff */
[----:B---3--:R-:W-:-:S05]  /*3410*/  IMAD R29, R29, c[0x0][0x190], RZ ;  /* 0x000064001d1d7a24 */ /* 0x008fca00078e02ff */
[----:B------:R-:W-:Y:S04]  /*3420*/  STL [R1+0x14], R29 ;  /* 0x0000141d01007387 */ /* 0x000fe80000100800 */
[----:B------:R0:W-:Y:S04]  /*3430*/  STL [R1+0x18], R0 ;  /* 0x0000180001007387 */ /* 0x0001e80000100800 */
[----:B------:R1:W-:Y:S01]  /*3440*/  STL [R1+0x490], R4 ;  /* 0x0004900401007387 */ /* 0x0003e20000100800 */
[----:B0-----:R-:W-:-:S03]  /*3450*/  IMAD R0, R25, c[0x0][0x190], RZ ;  /* 0x0000640019007a24 */ /* 0x001fc600078e02ff */
[----:B-1----:R-:W2:Y:S04]  /*3460*/  LDL.LU R4, [R1+0x10] ;  /* 0x0000100001047983 */ /* 0x002ea80000300800 */
[----:B------:R0:W-:Y:S04]  /*3470*/  STL [R1+0x494], R6 ;  /* 0x0004940601007387 */ /* 0x0001e80000100800 */
[----:B0-----:R-:W3:Y:S04]  /*3480*/  LDL.LU R6, [R1+0x8] ;  /* 0x0000080001067983 */ /* 0x001ee80000300800 */
[----:B------:R-:W4:Y:S04]  /*3490*/  LDL.LU R25, [R1+0x18] ;  /* 0x0000180001197983 */ /* 0x000f280000300800 */
[----:B------:R0:W-:Y:S02]  /*34a0*/  STL [R1+0x24], R0 ;  /* 0x0000240001007387 */ /* 0x0001e40000100800 */
[----:B0-----:R-:W-:-:S02]  /*34b0*/  IMAD R0, R20, c[0x0][0x190], RZ ;  /* 0x0000640014007a24 */ /* 0x001fc400078e02ff */
[----:B------:R-:W4:Y:S04]  /*34c0*/  LDL.LU R20, [R1+0x14] ;  /* 0x0000140001147983 */ /* 0x000f280000300800 */
[----:B------:R0:W-:Y:S04]  /*34d0*/  STL [R1+0x30], R26 ;  /* 0x0000301a01007387 */ /* 0x0001e80000100800 */
[----:B------:R1:W-:Y:S01]  /*34e0*/  STL [R1+0x2c], R0 ;  /* 0x00002c0001007387 */ /* 0x0003e20000100800 */
[----:B0-----:R-:W-:-:S03]  /*34f0*/  IMAD R26, R18, c[0x0][0x190], RZ ;  /* 0x00006400121a7a24 */ /* 0x001fc600078e02ff */
[----:B------:R-:W4:Y:S01]  /*3500*/  LDL.LU R18, [R1] ;  /* 0x0000000001127983 */ /* 0x000f220000300800 */
[----:B-1----:R-:W-:-:S03]  /*3510*/  IMAD R0, R17, c[0x0][0x190], RZ ;  /* 0x0000640011007a24 */ /* 0x002fc600078e02ff */
[----:B------:R0:W-:Y:S04]  /*3520*/  STL [R1+0x20], R26 ;  /* 0x0000201a01007387 */ /* 0x0001e80000100800 */
[----:B------:R-:W4:Y:S01]  /*3530*/  LDL.LU R17, [R1+0x4] ;  /* 0x0000040001117983 */ /* 0x000f220000300800 */
[----:B0-----:R-:W-:-:S03]  /*3540*/  IMAD R26, R14, c[0x0][0x190], RZ ;  /* 0x000064000e1a7a24 */ /* 0x001fc600078e02ff */
[----:B------:R-:W4:Y:S01]  /*3550*/  LDL.LU R14, [R1+0xc] ;  /* 0x00000c00010e7983 */ /* 0x000f220000300800 */
[----:B------:R-:W-:-:S05]  /*3560*/  IMAD R15, R15, c[0x0][0x190], RZ ;  /* 0x000064000f0f7a24 */ /* 0x000fca00078e02ff */
[----:B------:R-:W-:-:S05]  /*3570*/  LEA R28, P2, R15, c[0x0][0x168], 0x1 ;  /* 0x00005a000f1c7a11 */ /* 0x000fca00078408ff */
[----:B------:R3:W-:Y:S01]  /*3580*/  STL [R1+0x430], R28 ;  /* 0x0004301c01007387 */ /* 0x0007e20000100800 */
[----:B------:R-:W-:Y:S01]  /*3590*/  ISETP.NE.AND P0, PT, RZ, c[0x0][0x178], PT ;  /* 0x00005e00ff007a0c */ /* 0x000fe20003f05270 */
[----:B------:R-:W-:-:S12]  /*35a0*/  @!P1 IMAD.MOV R2, RZ, RZ, -R2 ;  /* 0x000000ffff029224 */ /* 0x000fd800078e0a02 */
[----:B------:R-:W-:-:S05]  /*35b0*/  @!P0 LOP3.LUT R2, RZ, c[0x0][0x178], RZ, 0x33, !PT ;  /* 0x00005e00ff028a12 */ /* 0x000fca00078e33ff */
[----:B------:R-:W-:-:S05]  /*35c0*/  IMAD R2, R2, c[0x0][0x184], RZ ;  /* 0x0000610002027a24 */ /* 0x000fca00078e02ff */
[----:B------:R-:W-:Y:S01]  /*35d0*/  LEA R29, P1, R2, c[0x0][0x160], 0x1 ;  /* 0x00005800021d7a11 */ /* 0x000fe200078208ff */
[----:B------:R-:W-:Y:S02]  /*35e0*/  IMAD R27, R27, c[0x0][0x190], RZ ;  /* 0x000064001b1b7a24 */ /* 0x000fe400078e02ff */
[----:B------:R-:W-:Y:S02]  /*35f0*/  IMAD R16, R16, c[0x0][0x190], RZ ;  /* 0x0000640010107a24 */ /* 0x000fe400078e02ff */
[----:B------:R-:W-:Y:S01]  /*3600*/  IMAD R3, R3, c[0x0][0x190], RZ ;  /* 0x0000640003037a24 */ /* 0x000fe200078e02ff */
[----:B---3--:R-:W-:-:S05]  /*3610*/  LEA R28, P3, R6, c[0x0][0x168], 0x1 ;  /* 0x00005a00061c7a11 */ /* 0x008fca00078608ff */
[----:B------:R2:W-:Y:S02]  /*3620*/  STL [R1+0x428], R28 ;  /* 0x0004281c01007387 */ /* 0x0005e40000100800 */
[----:B--2---:R-:W-:-:S05]  /*3630*/  LEA R28, P4, R4, c[0x0][0x168], 0x1 ;  /* 0x00005a00041c7a11 */ /* 0x004fca00078808ff */
[----:B------:R4:W-:Y:S02]  /*3640*/  STL [R1+0x420], R28 ;  /* 0x0004201c01007387 */ /* 0x0009e40000100800 */
[----:B----4-:R-:W-:-:S05]  /*3650*/  LEA R28, P5, R14, c[0x0][0x168], 0x1 ;  /* 0x00005a000e1c7a11 */ /* 0x010fca00078a08ff */
[----:B------:R0:W-:Y:S02]  /*3660*/  STL [R1+0x31c], R28 ;  /* 0x00031c1c01007387 */ /* 0x0001e40000100800 */
[----:B0-----:R-:W-:-:S05]  /*3670*/  LEA R28, P6, R17, c[0x0][0x168], 0x1 ;  /* 0x00005a00111c7a11 */ /* 0x001fca00078c08ff */
[----:B------:R0:W-:Y:S02]  /*3680*/  STL [R1+0x314], R28 ;  /* 0x0003141c01007387 */ /* 0x0001e40000100800 */
[----:B0-----:R-:W-:-:S05]  /*3690*/  LEA R28, P0, R18, c[0x0][0x168], 0x1 ;  /* 0x00005a00121c7a11 */ /* 0x001fca00078008ff */
[----:B------:R0:W-:Y:S02]  /*36a0*/  STL [R1+0x30c], R28 ;  /* 0x00030c1c01007387 */ /* 0x0001e40000100800 */
[----:B0-----:R-:W-:Y:S02]  /*36b0*/  LEA.HI.X.SX32 R28, R2, c[0x0][0x164], 0x1, P1 ;  /* 0x00005900021c7a11 */ /* 0x001fe400008f0eff */
[----:B------:R-:W-:-:S05]  /*36c0*/  LEA R2, P1, R20, c[0x0][0x168], 0x1 ;  /* 0x00005a0014027a11 */ /* 0x000fca00078208ff */
[----:B------:R0:W-:Y:S02]  /*36d0*/  STL [R1+0x208], R2 ;  /* 0x0002080201007387 */ /* 0x0001e40000100800 */
[----:B0-----:R-:W-:Y:S02]  /*36e0*/  LEA.HI.X.SX32 R2, R15, c[0x0][0x16c], 0x1, P2 ;  /* 0x00005b000f027a11 */ /* 0x001fe400010f0eff */
[----:B------:R-:W-:-:S03]  /*36f0*/  LEA R15, P2, R25, c[0x0][0x168], 0x1 ;  /* 0x00005a00190f7a11 */ /* 0x000fc600078408ff */
[----:B------:R0:W-:Y:S02]  /*3700*/  STL [R1+0x42c], R2 ;  /* 0x00042c0201007387 */ /* 0x0001e40000100800 */
[----:B0-----:R-:W-:Y:S02]  /*3710*/  LEA.HI.X.SX32 R2, R6, c[0x0][0x16c], 0x1, P3 ;  /* 0x00005b0006027a11 */ /* 0x001fe400018f0eff */
[----:B------:R-:W2:Y:S04]  /*3720*/  LDL.LU R6, [R1+0x494] ;  /* 0x0004940001067983 */ /* 0x000ea80000300800 */
[----:B------:R-:W-:Y:S04]  /*3730*/  STL [R1+0x200], R15 ;  /* 0x0002000f01007387 */ /* 0x000fe80000100800 */
[----:B------:R0:W-:Y:S02]  /*3740*/  STL [R1+0x424], R2 ;  /* 0x0004240201007387 */ /* 0x0001e40000100800 */
[----:B0-----:R-:W-:-:S02]  /*3750*/  LEA.HI.X.SX32 R2, R4, c[0x0][0x16c], 0x1, P4 ;  /* 0x00005b0004027a11 */ /* 0x001fc400020f0eff */
[----:B------:R-:W3:Y:S01]  /*3760*/  LDL.LU R4, [R1+0x490] ;  /* 0x0004900001047983 */ /* 0x000ee20000300800 */
[----:B------:R-:W-:-:S05]  /*3770*/  LEA R15, P3, R27, c[0x0][0x168], 0x1 ;  /* 0x00005a001b0f7a11 */ /* 0x000fca00078608ff */
[----:B------:R0:W-:Y:S04]  /*3780*/  STL [R1+0x1c8], R15 ;  /* 0x0001c80f01007387 */ /* 0x0001e80000100800 */
[----:B------:R1:W-:Y:S01]  /*3790*/  STL [R1+0x41c], R2 ;  /* 0x00041c0201007387 */ /* 0x0003e20000100800 */
[----:B0-----:R-:W-:Y:S02]  /*37a0*/  LEA R15, P4, R16, c[0x0][0x168], 0x1 ;  /* 0x00005a00100f7a11 */ /* 0x001fe400078808ff */
[----:B-1----:R-:W-:-:S03]  /*37b0*/  LEA.HI.X.SX32 R2, R14, c[0x0][0x16c], 0x1, P5 ;  /* 0x00005b000e027a11 */ /* 0x002fc600028f0eff */
[----:B------:R0:W-:Y:S04]  /*37c0*/  STL [R1+0x1c0], R15 ;  /* 0x0001c00f01007387 */ /* 0x0001e80000100800 */
[----:B------:R-:W4:Y:S04]  /*37d0*/  LDL.LU R14, [R1+0x24] ;  /* 0x00002400010e7983 */ /* 0x000f280000300800 */
[----:B------:R1:W-:Y:S01]  /*37e0*/  STL [R1+0x318], R2 ;  /* 0x0003180201007387 */ /* 0x0003e20000100800 */
[----:B0-----:R-:W-:-:S05]  /*37f0*/  LEA R15, P5, R3, c[0x0][0x168], 0x1 ;  /* 0x00005a00030f7a11 */ /* 0x001fca00078a08ff */
[----:B------:R0:W-:Y:S01]  /*3800*/  STL [R1+0x1b8], R15 ;  /* 0x0001b80f01007387 */ /* 0x0001e20000100800 */
[----:B-1----:R-:W-:-:S03]  /*3810*/  LEA.HI.X.SX32 R2, R17, c[0x0][0x16c], 0x1, P6 ;  /* 0x00005b0011027a11 */ /* 0x002fc600030f0eff */
[----:B0-----:R-:W4:Y:S04]  /*3820*/  LDL.LU R15, [R1+0x30] ;  /* 0x00003000010f7983 */ /* 0x001f280000300800 */
[----:B------:R0:W-:Y:S04]  /*3830*/  STL [R1+0x310], R2 ;  /* 0x0003100201007387 */ /* 0x0001e80000100800 */
[----:B0-----:R-:W4:Y:S01]  /*3840*/  LDL.LU R2, [R1+0x2c] ;  /* 0x00002c0001027983 */ /* 0x001f220000300800 */
[----:B------:R-:W-:Y:S01]  /*3850*/  IMAD R5, R5, c[0x0][0x190], RZ ;  /* 0x0000640005057a24 */ /* 0x000fe200078e02ff */
[----:B------:R-:W-:Y:S01]  /*3860*/  LEA.HI.X.SX32 R20, R20, c[0x0][0x16c], 0x1, P1 ;  /* 0x00005b0014147a11 */ /* 0x000fe200008f0eff */
[----:B------:R-:W-:Y:S01]  /*3870*/  IMAD R13, R13, c[0x0][0x190], RZ ;  /* 0x000064000d0d7a24 */ /* 0x000fe200078e02ff */
[----:B------:R-:W-:Y:S01]  /*3880*/  LEA.HI.X.SX32 R25, R25, c[0x0][0x16c], 0x1, P2 ;  /* 0x00005b0019197a11 */ /* 0x000fe200010f0eff */
[----:B------:R-:W-:-:S02]  /*3890*/  IMAD R7, R7, c[0x0][0x190], RZ ;  /* 0x0000640007077a24 */ /* 0x000fc400078e02ff */
[----:B------:R-:W-:Y:S02]  /*38a0*/  IMAD R8, R8, c[0x0][0x190], RZ ;  /* 0x0000640008087a24 */ /* 0x000fe400078e02ff */
[----:B------:R-:W-:Y:S02]  /*38b0*/  IMAD R9, R9, c[0x0][0x190], RZ ;  /* 0x0000640009097a24 */ /* 0x000fe400078e02ff */
[----:B------:R-:W-:Y:S02]  /*38c0*/  IMAD R10, R10, c[0x0][0x190], RZ ;  /* 0x000064000a0a7a24 */ /* 0x000fe400078e02ff */
[----:B------:R-:W-:Y:S02]  /*38d0*/  IMAD R12, R12, c[0x0][0x190], RZ ;  /* 0x000064000c0c7a24 */ /* 0x000fe400078e02ff */
[----:B------:R-:W-:Y:S02]  /*38e0*/  IMAD R21, R21, c[0x0][0x190], RZ ;  /* 0x0000640015157a24 */ /* 0x000fe400078e02ff */
[----:B------:R-:W-:-:S02]  /*38f0*/  IMAD R22, R22, c[0x0][0x190], RZ ;  /* 0x0000640016167a24 */ /* 0x000fc400078e02ff */
[----:B------:R-:W-:Y:S02]  /*3900*/  IMAD R23, R23, c[0x0][0x190], RZ ;  /* 0x0000640017177a24 */ /* 0x000fe400078e02ff */
[----:B------:R-:W-:Y:S01]  /*3910*/  IMAD R24, R24, c[0x0][0x190], RZ ;  /* 0x0000640018187a24 */ /* 0x000fe200078e02ff */
[----:B---3--:R-:W-:-:S05]  /*3920*/  LEA R17, P6, R4, c[0x0][0x168], 0x1 ;  /* 0x00005a0004117a11 */ /* 0x008fca00078c08ff */
[----:B------:R0:W-:Y:S02]  /*3930*/  STL [R1+0x1b0], R17 ;  /* 0x0001b01101007387 */ /* 0x0001e40000100800 */
[----:B0-----:R-:W-:Y:S02]  /*3940*/  LEA.HI.X.SX32 R17, R18, c[0x0][0x16c], 0x1, P0 ;  /* 0x00005b0012117a11 */ /* 0x001fe400000f0eff */
[----:B--2---:R-:W-:-:S03]  /*3950*/  LEA R18, P0, R6, c[0x0][0x168], 0x1 ;  /* 0x00005a0006127a11 */ /* 0x004fc600078008ff */
[----:B------:R0:W-:Y:S04]  /*3960*/  STL [R1+0x308], R17 ;  /* 0x0003081101007387 */ /* 0x0001e80000100800 */
[----:B0-----:R-:W2:Y:S04]  /*3970*/  LDL.LU R17, [R1+0x20] ;  /* 0x0000200001117983 */ /* 0x001ea80000300800 */
[----:B------:R0:W-:Y:S04]  /*3980*/  STL [R1+0x198], R18 ;  /* 0x0001981201007387 */ /* 0x0001e80000100800 */
[----:B------:R1:W-:Y:S01]  /*3990*/  STL [R1+0x204], R20 ;  /* 0x0002041401007387 */ /* 0x0003e20000100800 */
[----:B0-----:R-:W-:-:S02]  /*39a0*/  LEA R18, P1, R5, c[0x0][0x168], 0x1 ;  /* 0x00005a0005127a11 */ /* 0x001fc400078208ff */
[----:B-1----:R-:W-:-:S03]  /*39b0*/  LEA R20, P2, R13, c[0x0][0x168], 0x1 ;  /* 0x00005a000d147a11 */ /* 0x002fc600078408ff */
[----:B------:R0:W-:Y:S04]  /*39c0*/  STL [R1+0x190], R18 ;  /* 0x0001901201007387 */ /* 0x0001e80000100800 */
[----:B------:R1:W-:Y:S01]  /*39d0*/  STL [R1+0x1cc], R25 ;  /* 0x0001cc1901007387 */ /* 0x0003e20000100800 */
[----:B0-----:R-:W-:-:S03]  /*39e0*/  LEA.HI.X.SX32 R18, R27, c[0x0][0x16c], 0x1, P3 ;  /* 0x00005b001b127a11 */ /* 0x001fc600018f0eff */
[----:B------:R0:W-:Y:S01]  /*39f0*/  STL [R1+0x178], R20 ;  /* 0x0001781401007387 */ /* 0x0001e20000100800 */
[----:B-1----:R-:W-:-:S03]  /*3a00*/  LEA R25, P3, R7, c[0x0][0x168], 0x1 ;  /* 0x00005a0007197a11 */ /* 0x002fc600078608ff */
[----:B------:R1:W-:Y:S01]  /*3a10*/  STL [R1+0x1c4], R18 ;  /* 0x0001c41201007387 */ /* 0x0003e20000100800 */
[----:B0-----:R-:W-:Y:S02]  /*3a20*/  LEA.HI.X.SX32 R20, R16, c[0x0][0x16c], 0x1, P4 ;  /* 0x00005b0010147a11 */ /* 0x001fe400020f0eff */
[----:B------:R-:W-:Y:S02]  /*3a30*/  LEA.HI.X.SX32 R16, R3, c[0x0][0x16c], 0x1, P5 ;  /* 0x00005b0003107a11 */ /* 0x000fe400028f0eff */
[----:B-1----:R-:W-:Y:S01]  /*3a40*/  LEA R18, P4, R8, c[0x0][0x168], 0x1 ;  /* 0x00005a0008127a11 */ /* 0x002fe200078808ff */
[----:B------:R-:W-:Y:S01]  /*3a50*/  STL [R1+0x170], R25 ;  /* 0x0001701901007387 */ /* 0x000fe20000100800 */
[----:B------:R-:W-:-:S03]  /*3a60*/  LEA R3, P5, R9, c[0x0][0x168], 0x1 ;  /* 0x00005a0009037a11 */ /* 0x000fc600078a08ff */
[----:B------:R-:W-:Y:S01]  /*3a70*/  STL [R1+0x1bc], R20 ;  /* 0x0001bc1401007387 */ /* 0x000fe20000100800 */
[----:B------:R-:W-:-:S03]  /*3a80*/  LEA.HI.X.SX32 R4, R4, c[0x0][0x16c], 0x1, P6 ;  /* 0x00005b0004047a11 */ /* 0x000fc600030f0eff */
[----:B------:R-:W-:Y:S04]  /*3a90*/  STL [R1+0x158], R18 ;  /* 0x0001581201007387 */ /* 0x000fe80000100800 */
[----:B------:R0:W-:Y:S04]  /*3aa0*/  STL [R1+0x1b4], R16 ;  /* 0x0001b41001007387 */ /* 0x0001e80000100800 */
[----:B------:R1:W-:Y:S01]  /*3ab0*/  STL [R1+0x150], R3 ;  /* 0x0001500301007387 */ /* 0x0003e20000100800 */
[----:B0-----:R-:W-:-:S03]  /*3ac0*/  LEA R16, P6, R10, c[0x0][0x168], 0x1 ;  /* 0x00005a000a107a11 */ /* 0x001fc600078c08ff */
[----:B------:R0:W-:Y:S01]  /*3ad0*/  STL [R1+0x19c], R4 ;  /* 0x00019c0401007387 */ /* 0x0001e20000100800 */
[----:B-1----:R-:W-:-:S03]  /*3ae0*/  LEA.HI.X.SX32 R3, R6, c[0x0][0x16c], 0x1, P0 ;  /* 0x00005b0006037a11 */ /* 0x002fc600000f0eff */
[----:B------:R-:W-:Y:S01]  /*3af0*/  STL [R1+0x134], R16 ;  /* 0x0001341001007387 */ /* 0x000fe20000100800 */
[----:B------:R-:W-:-:S03]  /*3b00*/  LEA.HI.X.SX32 R5, R5, c[0x0][0x16c], 0x1, P1 ;  /* 0x00005b0005057a11 */ /* 0x000fc600008f0eff */
[----:B------:R1:W-:Y:S01]  /*3b10*/  STL [R1+0x194], R3 ;  /* 0x0001940301007387 */ /* 0x0003e20000100800 */
[----:B0-----:R-:W-:-:S05]  /*3b20*/  LEA R4, P0, R12, c[0x0][0x168], 0x1 ;  /* 0x00005a000c047a11 */ /* 0x001fca00078008ff */
[----:B------:R0:W-:Y:S01]  /*3b30*/  STL [R1+0x138], R4 ;  /* 0x0001380401007387 */ /* 0x0001e20000100800 */
[----:B-1----:R-:W-:-:S03]  /*3b40*/  LEA R3, P1, R21, c[0x0][0x168], 0x1 ;  /* 0x00005a0015037a11 */ /* 0x002fc600078208ff */
[----:B------:R1:W-:Y:S04]  /*3b50*/  STL [R1+0x17c], R5 ;  /* 0x00017c0501007387 */ /* 0x0003e80000100800 */
[----:B------:R3:W-:Y:S01]  /*3b60*/  STL [R1+0x58], R3 ;  /* 0x0000580301007387 */ /* 0x0007e20000100800 */
[----:B0-----:R-:W-:Y:S02]  /*3b70*/  LEA.HI.X.SX32 R4, R13, c[0x0][0x16c], 0x1, P2 ;  /* 0x00005b000d047a11 */ /* 0x001fe400010f0eff */
[----:B-1----:R-:W-:-:S03]  /*3b80*/  LEA R5, P2, R22, c[0x0][0x168], 0x1 ;  /* 0x00005a0016057a11 */ /* 0x002fc600078408ff */
[----:B------:R0:W-:Y:S01]  /*3b90*/  STL [R1+0x174], R4 ;  /* 0x0001740401007387 */ /* 0x0001e20000100800 */
[----:B---3--:R-:W-:-:S03]  /*3ba0*/  LEA.HI.X.SX32 R3, R7, c[0x0][0x16c], 0x1, P3 ;  /* 0x00005b0007037a11 */ /* 0x008fc600018f0eff */
[----:B------:R1:W-:Y:S04]  /*3bb0*/  STL [R1+0x4c], R5 ;  /* 0x00004c0501007387 */ /* 0x0003e80000100800 */
[----:B------:R3:W-:Y:S01]  /*3bc0*/  STL [R1+0x15c], R3 ;  /* 0x00015c0301007387 */ /* 0x0007e20000100800 */
[----:B0-----:R-:W-:Y:S02]  /*3bd0*/  LEA R4, P3, R23, c[0x0][0x168], 0x1 ;  /* 0x00005a0017047a11 */ /* 0x001fe400078608ff */
[----:B-1----:R-:W-:-:S03]  /*3be0*/  LEA.HI.X.SX32 R5, R8, c[0x0][0x16c], 0x1, P4 ;  /* 0x00005b0008057a11 */ /* 0x002fc600020f0eff */
[----:B------:R0:W-:Y:S01]  /*3bf0*/  STL [R1+0x50], R4 ;  /* 0x0000500401007387 */ /* 0x0001e20000100800 */
[----:B---3--:R-:W-:-:S03]  /*3c00*/  LEA R3, P4, R24, c[0x0][0x168], 0x1 ;  /* 0x00005a0018037a11 */ /* 0x008fc600078808ff */
[----:B------:R-:W-:Y:S04]  /*3c10*/  STL [R1+0x154], R5 ;  /* 0x0001540501007387 */ /* 0x000fe80000100800 */
[----:B------:R1:W-:Y:S01]  /*3c20*/  STL [R1+0x40], R3 ;  /* 0x0000400301007387 */ /* 0x0003e20000100800 */
[----:B0-----:R-:W-:-:S05]  /*3c30*/  LEA.HI.X.SX32 R4, R9, c[0x0][0x16c], 0x1, P5 ;  /* 0x00005b0009047a11 */ /* 0x001fca00028f0eff */
[----:B------:R4:W-:Y:S01]  /*3c40*/  STL [R1+0x13c], R4 ;  /* 0x00013c0401007387 */ /* 0x0009e20000100800 */
[----:B-1----:R-:W-:Y:S02]  /*3c50*/  LEA.HI.X.SX32 R3, R10, c[0x0][0x16c], 0x1, P6 ;  /* 0x00005b000a037a11 */ /* 0x002fe400030f0eff */
[----:B------:R-:W-:-:S03]  /*3c60*/  LEA.HI.X.SX32 R5, R12, c[0x0][0x16c], 0x1, P0 ;  /* 0x00005b000c057a11 */ /* 0x000fc600000f0eff */
[----:B------:R0:W-:Y:S01]  /*3c70*/  STL [R1+0x5c], R3 ;  /* 0x00005c0301007387 */ /* 0x0001e20000100800 */
[----:B----4-:R-:W-:-:S05]  /*3c80*/  LEA R4, P6, R15, c[0x0][0x168], 0x1 ;  /* 0x00005a000f047a11 */ /* 0x010fca00078c08ff */
[----:B------:R1:W-:Y:S01]  /*3c90*/  STL [R1], R4 ;  /* 0x0000000401007387 */ /* 0x0003e20000100800 */
[----:B0-----:R-:W-:-:S03]  /*3ca0*/  LEA R3, P0, R2, c[0x0][0x168], 0x1 ;  /* 0x00005a0002037a11 */ /* 0x001fc600078008ff */
[----:B------:R-:W-:Y:S04]  /*3cb0*/  STL [R1+0x130], R5 ;  /* 0x0001300501007387 */ /* 0x000fe80000100800 */
[----:B------:R0:W-:Y:S01]  /*3cc0*/  STL [R1+0x18], R3 ;  /* 0x0000180301007387 */ /* 0x0001e20000100800 */
[----:B-1----:R-:W-:Y:S02]  /*3cd0*/  LEA.HI.X.SX32 R4, R21, c[0x0][0x16c], 0x1, P1 ;  /* 0x00005b0015047a11 */ /* 0x002fe400008f0eff */
[----:B0-----:R-:W-:-:S03]  /*3ce0*/  LEA.HI.X.SX32 R3, R22, c[0x0][0x16c], 0x1, P2 ;  /* 0x00005b0016037a11 */ /* 0x001fc600010f0eff */
[----:B------:R0:W-:Y:S04]  /*3cf0*/  STL [R1+0x54], R4 ;  /* 0x0000540401007387 */ /* 0x0001e80000100800 */
[----:B------:R1:W-:Y:S01]  /*3d00*/  STL [R1+0x44], R3 ;  /* 0x0000440301007387 */ /* 0x0003e20000100800 */
[----:B0-----:R-:W-:Y:S02]  /*3d10*/  LEA.HI.X.SX32 R4, R23, c[0x0][0x16c], 0x1, P3 ;  /* 0x00005b0017047a11 */ /* 0x001fe400018f0eff */
[----:B-1----:R-:W-:Y:S02]  /*3d20*/  LEA.HI.X.SX32 R3, R24, c[0x0][0x16c], 0x1, P4 ;  /* 0x00005b0018037a11 */ /* 0x002fe400020f0eff */
[C---:B------:R-:W-:Y:S01]  /*3d30*/  LEA R16, P4, R0.reuse, c[0x0][0x168], 0x1 ;  /* 0x00005a0000107a11 */ /* 0x040fe200078808ff */
[----:B------:R-:W-:Y:S03]  /*3d40*/  STL [R1+0x48], R4 ;  /* 0x0000480401007387 */ /* 0x000fe60000100800 */
[----:B------:R-:W-:Y:S01]  /*3d50*/  LEA.HI.X.SX32 R13, R0, c[0x0][0x16c], 0x1, P4 ;  /* 0x00005b00000d7a11 */ /* 0x000fe200020f0eff */
[----:B------:R0:W-:Y:S04]  /*3d60*/  STL [R1+0x1c], R3 ;  /* 0x00001c0301007387 */ /* 0x0001e80000100800 */
[----:B------:R-:W3:Y:S01]  /*3d70*/  LDL.LU R0, [R1+0x48c] ;  /* 0x00048c0001007983 */ /* 0x000ee20000300800 */
[----:B------:R-:W-:-:S03]  /*3d80*/  LEA.HI.X.SX32 R24, R2, c[0x0][0x16c], 0x1, P0 ;  /* 0x00005b0002187a11 */ /* 0x000fc600000f0eff */
[----:B------:R-:W1:Y:S04]  /*3d90*/  S2R R2, SR_TID.X ;  /* 0x0000000000027919 */ /* 0x000e680000002100 */
[----:B------:R-:W4:Y:S04]  /*3da0*/  S2R R27, SR_TID.X ;  /* 0x00000000001b7919 */ /* 0x000f280000002100 */
[----:B------:R0:W-:Y:S04]  /*3db0*/  STL [R1+0x218], RZ ;  /* 0x000218ff01007387 */ /* 0x0001e80000100800 */
[----:B------:R0:W-:Y:S04]  /*3dc0*/  STL [R1+0x21c], RZ ;  /* 0x00021cff01007387 */ /* 0x0001e80000100800 */
[----:B------:R0:W-:Y:S01]  /*3dd0*/  STL [R1+0x1f0], RZ ;  /* 0x0001f0ff01007387 */ /* 0x0001e20000100800 */
[----:B-1----:R-:W-:-:S03]  /*3de0*/  LOP3.LUT R2, R2, 0x180, RZ, 0xc0, !PT ;  /* 0x0000018002027812 */ /* 0x002fc600078ec0ff */
[----:B------:R1:W-:Y:S01]  /*3df0*/  STL [R1+0x1f4], RZ ;  /* 0x0001f4ff01007387 */ /* 0x0003e20000100800 */
[----:B----4-:R-:W-:Y:S01]  /*3e00*/  IMAD.SHL.U32 R27, R27, 0x2, RZ ;  /* 0x000000021b1b7824 */ /* 0x010fe200078e00ff */
[----:B------:R-:W-:Y:S02]  /*3e10*/  SHF.R.U32.HI R2, RZ, 0x3, R2 ;  /* 0x00000003ff027819 */ /* 0x000fe40000011602 */
[----:B------:R1:W-:Y:S02]  /*3e20*/  STL [R1+0x1f8], RZ ;  /* 0x0001f8ff01007387 */ /* 0x0003e40000100800 */
[----:B------:R-:W-:Y:S02]  /*3e30*/  LOP3.LUT R2, R2, 0x3fe, R27, 0x78, !PT ;  /* 0x000003fe02027812 */ /* 0x000fe400078e781b */
[----:B------:R1:W-:Y:S04]  /*3e40*/  STL [R1+0x1fc], RZ ;  /* 0x0001fcff01007387 */ /* 0x0003e80000100800 */
[----:B------:R1:W-:Y:S01]  /*3e50*/  STL [R1+0x1e0], RZ ;  /* 0x0001e0ff01007387 */ /* 0x0003e20000100800 */
[----:B0-----:R-:W-:-:S03]  /*3e60*/  LOP3.LUT R3, R2, 0x40, RZ, 0x3c, !PT ;  /* 0x0000004002037812 */ /* 0x001fc600078e3cff */
[----:B------:R1:W-:Y:S04]  /*3e70*/  STL [R1+0x1e4], RZ ;  /* 0x0001e4ff01007387 */ /* 0x0003e80000100800 */
[----:B------:R1:W-:Y:S04]  /*3e80*/  STL [R1+0x1e8], RZ ;  /* 0x0001e8ff01007387 */ /* 0x0003e80000100800 */
[----:B------:R1:W-:Y:S04]  /*3e90*/  STL [R1+0x1ec], RZ ;  /* 0x0001ecff01007387 */ /* 0x0003e80000100800 */
[----:B------:R1:W-:Y:S04]  /*3ea0*/  STL [R1+0xa0], RZ ;  /* 0x0000a0ff01007387 */ /* 0x0003e80000100800 */
[----:B------:R1:W-:Y:S04]  /*3eb0*/  STL [R1+0xa4], RZ ;  /* 0x0000a4ff01007387 */ /* 0x0003e80000100800 */
[----:B------:R1:W-:Y:S04]  /*3ec0*/  STL [R1+0xa8], RZ ;  /* 0x0000a8ff01007387 */ /* 0x0003e80000100800 */
[----:B------:R1:W-:Y:S01]  /*3ed0*/  STL [R1+0xac], RZ ;  /* 0x0000acff01007387 */ /* 0x0003e20000100800 */
[----:B------:R-:W-:Y:S01]  /*3ee0*/  IMAD R19, R19, c[0x0][0x190], RZ ;  /* 0x0000640013137a24 */ /* 0x000fe200078e02ff */
[----:B------:R-:W-:Y:S01]  /*3ef0*/  LEA R25, P5, R14, c[0x0][0x168], 0x1 ;  /* 0x00005a000e197a11 */ /* 0x000fe200078a08ff */
[----:B------:R-:W-:Y:S01]  /*3f00*/  IMAD R11, R11, c[0x0][0x190], RZ ;  /* 0x000064000b0b7a24 */ /* 0x000fe200078e02ff */
[----:B------:R-:W-:-:S02]  /*3f10*/  LEA R18, P3, R26, c[0x0][0x168], 0x1 ;  /* 0x00005a001a127a11 */ /* 0x000fc400078608ff */
[----:B------:R-:W-:Y:S02]  /*3f20*/  LEA.HI.X.SX32 R22, R14, c[0x0][0x16c], 0x1, P5 ;  /* 0x00005b000e167a11 */ /* 0x000fe400028f0eff */
[----:B------:R-:W-:Y:S02]  /*3f30*/  LEA R21, P1, R19, c[0x0][0x168], 0x1 ;  /* 0x00005a0013157a11 */ /* 0x000fe400078208ff */
[----:B------:R-:W-:Y:S02]  /*3f40*/  LEA R14, P5, R11, c[0x0][0x168], 0x1 ;  /* 0x00005a000b0e7a11 */ /* 0x000fe400078a08ff */
[----:B------:R-:W-:Y:S02]  /*3f50*/  LEA.HI.X.SX32 R23, R15, c[0x0][0x16c], 0x1, P6 ;  /* 0x00005b000f177a11 */ /* 0x000fe400030f0eff */
[----:B------:R-:W-:Y:S02]  /*3f60*/  LEA.HI.X.SX32 R19, R19, c[0x0][0x16c], 0x1, P1 ;  /* 0x00005b0013137a11 */ /* 0x000fe400008f0eff */
[----:B------:R-:W-:-:S02]  /*3f70*/  LEA.HI.X.SX32 R15, R26, c[0x0][0x16c], 0x1, P3 ;  /* 0x00005b001a0f7a11 */ /* 0x000fc400018f0eff */
[----:B------:R-:W-:Y:S02]  /*3f80*/  LEA.HI.X.SX32 R12, R11, c[0x0][0x16c], 0x1, P5 ;  /* 0x00005b000b0c7a11 */ /* 0x000fe400028f0eff */
[----:B--2---:R-:W-:-:S04]  /*3f90*/  LEA R20, P2, R17, c[0x0][0x168], 0x1 ;  /* 0x00005a0011147a11 */ /* 0x004fc800078408ff */
[----:B------:R-:W-:Y:S02]  /*3fa0*/  LEA.HI.X.SX32 R17, R17, c[0x0][0x16c], 0x1, P2 ;  /* 0x00005b0011117a11 */ /* 0x000fe400010f0eff */
[----:B---3--:R-:W-:Y:S02]  /*3fb0*/  LOP3.LUT R2, R0, 0x40, RZ, 0x3c, !PT ;  /* 0x0000004000027812 */ /* 0x008fe400078e3cff */
[----:B------:R1:W5:Y:S04]  /*3fc0*/  LDL.LU R0, [R1+0x488] ;  /* 0x0004880001007983 */ /* 0x0003680000300800 */
[----:B------:R1:W-:Y:S02]  /*3fd0*/  STL [R1+0x410], R2 ;  /* 0x0004100201007387 */ /* 0x0003e40000100800 */
.L_x_3:
[----:B------:R-:W0:Y:S01]  /*3fe0*/  S2R R6, SR_TID.X ;  /* 0x0000000000067919 */ /* 0x000e220000002100 */
[-C--:B------:R-:W-:Y:S02]  /*3ff0*/  LOP3.LUT R29, R29, R28.reuse, RZ, 0x3c, !PT ;  /* 0x0000001c1d1d7212 */ /* 0x080fe400078e3cff */
[----:B------:R-:W-:Y:S01]  /*4000*/  PRMT R8, RZ, 0x7610, R8 ;  /* 0x00007610ff087816 */ /* 0x000fe20000000008 */
[----:B-1----:R-:W1:Y:S01]  /*4010*/  S2R R2, SR_TID.X ;  /* 0x0000000000027919 */ /* 0x002e620000002100 */
[----:B------:R-:W-:-:S03]  /*4020*/  LOP3.LUT R28, R29, R28, RZ, 0x3c, !PT ;  /* 0x0000001c1d1c7212 */ /* 0x000fc600078e3cff */
[----:B------:R-:W2:Y:S01]  /*4030*/  S2R R3, SR_TID.X ;  /* 0x0000000000037919 */ /* 0x000ea20000002100 */
[----:B------:R-:W-:-:S03]  /*4040*/  LOP3.LUT R29, R29, R28, RZ, 0x3c, !PT ;  /* 0x0000001c1d1d7212 */ /* 0x000fc600078e3cff */
[----:B------:R-:W3:Y:S04]  /*4050*/  S2R R5, SR_TID.X ;  /* 0x0000000000057919 */ /* 0x000ee80000002100 */
[----:B------:R-:W-:Y:S04]  /*4060*/  STL [R1+0x944], R14 ;  /* 0x0009440e01007387 */ /* 0x000fe80000100800 */
[----:B------:R-:W-:Y:S01]  /*4070*/  STL [R1+0x940], R12 ;  /* 0x0009400c01007387 */ /* 0x000fe20000100800 */
[----:B0-----:R-:W-:-:S03]  /*4080*/  SHF.R.U32.HI R7, RZ, 0x7, R6 ;  /* 0x00000007ff077819 */ /* 0x001fc60000011606 */
[----:B------:R-:W-:Y:S01]  /*4090*/  STL [R1+0x93c], R25 ;  /* 0x00093c1901007387 */ /* 0x000fe20000100800 */
[----:B-1----:R-:W-:-:S03]  /*40a0*/  SHF.R.U32.HI R2, RZ, 0x7, R2 ;  /* 0x00000007ff027819 */ /* 0x002fc60000011602 */
[----:B------:R-:W-:Y:S01]  /*40b0*/  STL [R1+0x938], R22 ;  /* 0x0009381601007387 */ /* 0x000fe20000100800 */
[----:B------:R-:W-:Y:S02]  /*40c0*/  SGXT.U32 R7, R7, 0x2 ;  /* 0x000000020707781a */ /* 0x000fe40000000000 */
[----:B------:R-:W-:Y:S01]  /*40d0*/  SGXT.U32 R2, R2, 0x2 ;  /* 0x000000020202781a */ /* 0x000fe20000000000 */
[----:B------:R-:W-:Y:S01]  /*40e0*/  STL [R1+0x92c], R23 ;  /* 0x00092c1701007387 */ /* 0x000fe20000100800 */
[----:B------:R-:W-:Y:S02]  /*40f0*/  ISETP.GE.AND P0, PT, R7, UR4, PT ;  /* 0x0000000407007c0c */ /* 0x000fe4000bf06270 */
[----:B--2---:R-:W-:Y:S01]  /*4100*/  SHF.R.U32.HI R4, RZ, 0x7, R3 ;  /* 0x00000007ff047819 */ /* 0x004fe20000011603 */
[----:B------:R-:W-:Y:S01]  /*4110*/  IMAD R2, R2, c[0x0][0x188], RZ ;  /* 0x0000620002027a24 */ /* 0x000fe200078e02ff */
[----:B------:R-:W-:Y:S02]  /*4120*/  STL [R1+0x928], R24 ;  /* 0x0009281801007387 */ /* 0x000fe40000100800 */
[----:B------:R-:W-:Y:S01]  /*4130*/  SGXT.U32 R4, R4, 0x2 ;  /* 0x000000020404781a */ /* 0x000fe20000000000 */
[----:B------:R-:W-:Y:S01]  /*4140*/  IMAD.WIDE R2, R2, 0x2, R28 ;  /* 0x0000000202027825 */ /* 0x000fe200078e021c */
[----:B------:R-:W-:Y:S01]  /*4150*/  STL [R1+0x924], R27 ;  /* 0x0009241b01007387 */ /* 0x000fe20000100800 */
[----:B---3--:R-:W-:-:S03]  /*4160*/  SHF.R.U32.HI R5, RZ, 0x7, R5 ;  /* 0x00000007ff057819 */ /* 0x008fc60000011605 */
[----:B------:R-:W-:Y:S04]  /*4170*/  STL [R1+0x920], R26 ;  /* 0x0009201a01007387 */ /* 0x000fe80000100800 */
[----:B------:R-:W2:Y:S04]  /*4180*/  @!P0 LDG.E.U16 R8, [R2.64] ;  /* 0x0000000602088981 */ /* 0x000ea8000c1e1500 */
[----:B-----5:R-:W-:Y:S01]  /*4190*/  STL [R1+0x8e0], R0 ;  /* 0x0008e00001007387 */ /* 0x020fe20000100800 */
[----:B------:R-:W-:Y:S02]  /*41a0*/  SGXT.U32 R5, R5, 0x2 ;  /* 0x000000020505781a */ /* 0x000fe40000000000 */
[----:B------:R-:W-:-:S02]  /*41b0*/  PRMT R9, RZ, 0x7610, R9 ;  /* 0x00007610ff097816 */ /* 0x000fc40000000009 */
[----:B------:R-:W-:Y:S01]  /*41c0*/  PRMT R11, RZ, 0x7610, R11 ;  /* 0x00007610ff0b7816 */ /* 0x000fe2000000000b */
[----:B--2---:R0:W-:Y:S02]  /*41d0*/  STL [R1+0x34], R8 ;  /* 0x0000340801007387 */ /* 0x0041e40000100800 */
[C---:B0-----:R-:W-:Y:S02]  /*41e0*/  LOP3.LUT R8, R4.reuse, 0x4, RZ, 0xfc, !PT ;  /* 0x0000000404087812 */ /* 0x041fe400078efcff */
[----:B------:R-:W-:-:S04]  /*41f0*/  LOP3.LUT R4, R4, 0x8, RZ, 0xfc, !PT ;  /* 0x0000000804047812 */ /* 0x000fc800078efcff */
[----:B------:R-:W-:Y:S02]  /*4200*/  ISETP.GE.AND P1, PT, R4, UR4, PT ;  /* 0x0000000404007c0c */ /* 0x000fe4000bf26270 */
[C---:B------:R-:W-:Y:S02]  /*4210*/  LOP3.LUT R4, R5.reuse, 0x8, RZ, 0xfc, !PT ;  /* 0x0000000805047812 */ /* 0x040fe400078efcff */
[----:B------:R-:W-:Y:S02]  /*4220*/  LOP3.LUT R5, R5, 0x4, RZ, 0xfc, !PT ;  /* 0x0000000405057812 */ /* 0x000fe400078efcff */
[----:B------:R-:W-:Y:S01]  /*4230*/  ISETP.GE.AND P0, PT, R8, UR4, PT ;  /* 0x0000000408007c0c */ /* 0x000fe2000bf06270 */
[----:B------:R-:W-:Y:S02]  /*4240*/  IMAD R4, R4, c[0x0][0x188], RZ ;  /* 0x0000620004047a24 */ /* 0x000fe400078e02ff */
[----:B------:R-:W-:-:S04]  /*4250*/  IMAD R5, R5, c[0x0][0x188], RZ ;  /* 0x0000620005057a24 */ /* 0x000fc800078e02ff */
[----:B------:R-:W-:-:S04]  /*4260*/  IMAD.WIDE R2, R5, 0x2, R28 ;  /* 0x0000000205027825 */ /* 0x000fc800078e021c */
[----:B------:R-:W-:Y:S02]  /*4270*/  IMAD.WIDE R4, R4, 0x2, R28 ;  /* 0x0000000204047825 */ /* 0x000fe400078e021c */
[----:B------:R0:W2:Y:S04]  /*4280*/  @!P0 LDG.E.U16 R9, [R2.64] ;  /* 0x0000000602098981 */ /* 0x0000a8000c1e1500 */
[----:B------:R1:W3:Y:S04]  /*4290*/  @!P1 LDG.E.U16 R11, [R4.64] ;  /* 0x00000006040b9981 */ /* 0x0002e8000c1e1500 */
[----:B------:R-:W4:Y:S01]  /*42a0*/  S2R R8, SR_TID.X ;  /* 0x0000000000087919 */ /* 0x000f220000002100 */
[----:B------:R-:W-:-:S04]  /*42b0*/  SHF.R.U32.HI R6, RZ, 0x7, R6 ;  /* 0x00000007ff067819 */ /* 0x000fc80000011606 */
[----:B------:R-:W-:Y:S02]  /*42c0*/  SGXT.U32 R6, R6, 0x2 ;  /* 0x000000020606781a */ /* 0x000fe40000000000 */
[----:B-1----:R-:W-:Y:S02]  /*42d0*/  LOP3.LUT R4, R7, 0x10, RZ, 0xfc, !PT ;  /* 0x0000001007047812 */ /* 0x002fe400078efcff */
[----:B------:R-:W-:Y:S02]  /*42e0*/  LOP3.LUT R6, R6, 0xc, RZ, 0xfc, !PT ;  /* 0x0000000c06067812 */ /* 0x000fe400078efcff */
[----:B----4-:R-:W-:-:S04]  /*42f0*/  SHF.R.U32.HI R10, RZ, 0x7, R8 ;  /* 0x00000007ff0a7819 */ /* 0x010fc80000011608 */
[----:B------:R-:W-:Y:S01]  /*4300*/  SGXT.U32 R10, R10, 0x2 ;  /* 0x000000020a0a781a */ /* 0x000fe20000000000 */
[----:B------:R-:W-:Y:S01]  /*4310*/  IMAD R6, R6, c[0x0][0x188], RZ ;  /* 0x0000620006067a24 */ /* 0x000fe200078e02ff */
[----:B------:R-:W-:Y:S01]  /*4320*/  PRMT R14, RZ, 0x7610, R14 ;  /* 0x00007610ff0e7816 */ /* 0x000fe2000000000e */
[----:B------:R-:W-:Y:S01]  /*4330*/  IMAD R4, R4, c[0x0][0x188], RZ ;  /* 0x0000620004047a24 */ /* 0x000fe200078e02ff */
[----:B------:R-:W-:Y:S01]  /*4340*/  PRMT R12, RZ, 0x7610, R12 ;  /* 0x00007610ff0c7816 */ /* 0x000fe2000000000c */
[----:B0-----:R-:W-:-:S04]  /*4350*/  IMAD.WIDE R2, R6, 0x2, R28 ;  /* 0x0000000206027825 */ /* 0x001fc800078e021c */
[----:B------:R-:W-:Y:S01]  /*4360*/  IMAD.WIDE R4, R4, 0x2, R28 ;  /* 0x0000000204047825 */ /* 0x000fe200078e021c */
[----:B--2---:R0:W-:Y:S04]  /*4370*/  STL [R1+0x3c], R9 ;  /* 0x00003c0901007387 */ /* 0x0041e80000100800 */
[----:B---3--:R1:W-:Y:S01]  /*4380*/  STL [R1+0x38], R11 ;  /* 0x0000380b01007387 */ /* 0x0083e20000100800 */
[C---:B0-----:R-:W-:Y:S02]  /*4390*/  LOP3.LUT R9, R10.reuse, 0xc, RZ, 0xfc, !PT ;  /* 0x0000000c0a097812 */ /* 0x041fe400078efcff */
[----:B-1----:R-:W-:Y:S02]  /*43a0*/  LOP3.LUT R11, R10, 0x10, RZ, 0xfc, !PT ;  /* 0x000000100a0b7812 */ /* 0x002fe400078efcff */
[----:B------:R-:W-:-:S02]  /*43b0*/  ISETP.GE.AND P0, PT, R9, UR4, PT ;  /* 0x0000000409007c0c */ /* 0x000fc4000bf06270 */
[----:B------:R-:W-:-:S11]  /*43c0*/  ISETP.GE.AND P1, PT, R11, UR4, PT ;  /* 0x000000040b007c0c */ /* 0x000fd6000bf26270 */
[----:B------:R0:W2:Y:S04]  /*43d0*/  @!P0 LDG.E.U16 R14, [R2.64] ;  /* 0x00000006020e8981 */ /* 0x0000a8000c1e1500 */
[----:B------:R1:W3:Y:S01]  /*43e0*/  @!P1 LDG.E.U16 R12, [R4.64] ;  /* 0x00000006040c9981 */ /* 0x0002e2000c1e1500 */
[----:B------:R-:W-:-:S04]  /*43f0*/  SHF.R.U32.HI R8, RZ, 0x7, R8 ;  /* 0x00000007ff087819 */ /* 0x000fc80000011608 */
[----:B------:R-:W-:Y:S02]  /*4400*/  SGXT.U32 R8, R8, 0x2 ;  /* 0x000000020808781a */ /* 0x000fe40000000000 */
[----:B------:R-:W-:Y:S02]  /*4410*/  LOP3.LUT R10, R10, 0x14, RZ, 0xfc, !PT ;  /* 0x000000140a0a7812 */ /* 0x000fe400078efcff */
[C---:B------:R-:W-:Y:S02]  /*4420*/  LOP3.LUT R9, R8.reuse, 0x18, RZ, 0xfc, !PT ;  /* 0x0000001808097812 */ /* 0x040fe400078efcff */
[----:B------:R-:W-:Y:S02]  /*4430*/  LOP3.LUT R8, R8, 0x1c, RZ, 0xfc, !PT ;  /* 0x0000001c08087812 */ /* 0x000fe400078efcff */
[----:B------:R-:W-:Y:S02]  /*4440*/  LOP3.LUT R6, R7, 0x14, RZ, 0xfc, !PT ;  /* 0x0000001407067812 */ /* 0x000fe400078efcff */
[----:B------:R-:W-:-:S02]  /*4450*/  ISETP.GE.AND P2, PT, R10, UR4, PT ;  /* 0x000000040a007c0c */ /* 0x000fc4000bf46270 */
[----:B------:R-:W-:Y:S02]  /*4460*/  ISETP.GE.AND P4, PT, R8, UR4, PT ;  /* 0x0000000408007c0c */ /* 0x000fe4000bf86270 */
[----:B------:R-:W-:Y:S02]  /*4470*/  LOP3.LUT R8, R7, 0x18, RZ, 0xfc, !PT ;  /* 0x0000001807087812 */ /* 0x000fe400078efcff */
[----:B------:R-:W-:Y:S01]  /*4480*/  ISETP.GE.AND P3, PT, R9, UR4, PT ;  /* 0x0000000409007c0c */ /* 0x000fe2000bf66270 */
[----:B------:R-:W-:Y:S01]  /*4490*/  IMAD R6, R6, c[0x0][0x188], RZ ;  /* 0x0000620006067a24 */ /* 0x000fe200078e02ff */
[----:B------:R-:W-:Y:S01]  /*44a0*/  LOP3.LUT R10, R7, 0x1c, RZ, 0xfc, !PT ;  /* 0x0000001c070a7812 */ /* 0x000fe200078efcff */
[----:B------:R-:W-:Y:S01]  /*44b0*/  IMAD R8, R8, c[0x0][0x188], RZ ;  /* 0x0000620008087a24 */ /* 0x000fe200078e02ff */
[----:B------:R-:W-:Y:S01]  /*44c0*/  PRMT R25, RZ, 0x7610, R25 ;  /* 0x00007610ff197816 */ /* 0x000fe20000000019 */
[----:B------:R-:W-:Y:S01]  /*44d0*/  IMAD.WIDE R6, R6, 0x2, R28 ;  /* 0x0000000206067825 */ /* 0x000fe200078e021c */
[----:B------:R-:W-:-:S03]  /*44e0*/  PRMT R22, RZ, 0x7610, R22 ;  /* 0x00007610ff167816 */ /* 0x000fc60000000016 */
[----:B------:R-:W-:Y:S01]  /*44f0*/  IMAD R10, R10, c[0x0][0x188], RZ ;  /* 0x000062000a0a7a24 */ /* 0x000fe200078e02ff */
[----:B------:R-:W-:Y:S01]  /*4500*/  PRMT R0, RZ, 0x7610, R0 ;  /* 0x00007610ff007816 */ /* 0x000fe20000000000 */
[--C-:B------:R-:W-:Y:S01]  /*4510*/  IMAD.WIDE R8, R8, 0x2, R28.reuse ;  /* 0x0000000208087825 */ /* 0x100fe200078e021c */
[----:B------:R4:W3:Y:S03]  /*4520*/  @!P2 LDG.E.U16 R25, [R6.64] ;  /* 0x000000060619a981 */ /* 0x0008e6000c1e1500 */
[----:B------:R-:W-:Y:S01]  /*4530*/  IMAD.WIDE R10, R10, 0x2, R28 ;  /* 0x000000020a0a7825 */ /* 0x000fe200078e021c */
[----:B------:R0:W3:Y:S04]  /*4540*/  @!P3 LDG.E.U16 R22, [R8.64] ;  /* 0x000000060816b981 */ /* 0x0000e8000c1e1500 */
[----:B------:R-:W3:Y:S04]  /*4550*/  @!P4 LDG.E.U16 R0, [R10.64] ;  /* 0x000000060a00c981 */ /* 0x000ee8000c1e1500 */
[----:B------:R-:W-:Y:S04]  /*4560*/  STL.64 [R1+0x488], R28 ;  /* 0x0004881c01007387 */ /* 0x000fe80000100a00 */
[----:B----4-:R-:W4:Y:S01]  /*4570*/  S2R R7, SR_TID.X ;  /* 0x0000000000077919 */ /* 0x010f220000002100 */
[----:B0-----:R-:W-:-:S02]  /*4580*/  IMAD.MOV.U32 R2, RZ, RZ, R21 ;  /* 0x000000ffff027224 */ /* 0x001fc400078e0015 */
[----:B------:R-:W-:Y:S02]  /*4590*/  IMAD.MOV.U32 R3, RZ, RZ, R19 ;  /* 0x000000ffff037224 */ /* 0x000fe400078e0013 */
[----:B------:R-:W-:Y:S02]  /*45a0*/  IMAD.MOV.U32 R8, RZ, RZ, R20 ;  /* 0x000000ffff087224 */ /* 0x000fe400078e0014 */
[----:B------:R-:W-:Y:S02]  /*45b0*/  IMAD.MOV.U32 R9, RZ, RZ, R17 ;  /* 0x000000ffff097224 */ /* 0x000fe400078e0011 */
[----:B-1----:R-:W-:Y:S02]  /*45c0*/  IMAD.MOV.U32 R4, RZ, RZ, R16 ;  /* 0x000000ffff047224 */ /* 0x002fe400078e0010 */
[----:B------:R-:W-:Y:S01]  /*45d0*/  IMAD.MOV.U32 R5, RZ, RZ, R13 ;  /* 0x000000ffff057224 */ /* 0x000fe200078e000d */
[----:B------:R-:W-:Y:S02]  /*45e0*/  PRMT R23, RZ, 0x7610, R23 ;  /* 0x00007610ff177816 */ /* 0x000fe40000000017 */
[----:B------:R-:W-:-:S02]  /*45f0*/  PRMT R24, RZ, 0x7610, R24 ;  /* 0x00007610ff187816 */ /* 0x000fc40000000018 */
[----:B------:R-:W-:Y:S01]  /*4600*/  PRMT R6, RZ, 0x7610, R6 ;  /* 0x00007610ff067816 */ /* 0x000fe20000000006 */
[----:B------:R-:W-:Y:S06]  /*4610*/  BAR.SYNC.DEFER_BLOCKING 0x0 ;  /* 0x0000000000007b1d */ /* 0x000fec0000010000 */
[----:B--2---:R0:W-:Y:S04]  /*4620*/  STL [R1+0x30], R14 ;  /* 0x0000300e01007387 */ /* 0x0041e80000100800 */
[----:B0-----:R-:W2:Y:S04]  /*4630*/  LDL.LU R14, [R1+0x944] ;  /* 0x00094400010e7983 */ /* 0x001ea80000300800 */
[----:B---3--:R0:W-:Y:S04]  /*4640*/  STL [R1+0x2c], R12 ;  /* 0x00002c0c01007387 */ /* 0x0081e80000100800 */
[----:B0-----:R-:W3:Y:S04]  /*4650*/  LDL.LU R12, [R1+0x940] ;  /* 0x00094000010c7983 */ /* 0x001ee80000300800 */
[----:B------:R0:W-:Y:S04]  /*4660*/  STL [R1+0x28], R25 ;  /* 0x0000281901007387 */ /* 0x0001e80000100800 */
[----:B0-----:R-:W3:Y:S04]  /*4670*/  LDL.LU R25, [R1+0x93c] ;  /* 0x00093c0001197983 */ /* 0x001ee80000300800 */
[----:B------:R0:W-:Y:S04]  /*4680*/  STL [R1+0x24], R22 ;  /* 0x0000241601007387 */ /* 0x0001e80000100800 */
[----:B0-----:R-:W3:Y:S04]  /*4690*/  LDL.LU R22, [R1+0x938] ;  /* 0x0009380001167983 */ /* 0x001ee80000300800 */
[----:B------:R4:W-:Y:S04]  /*46a0*/  STL [R1+0x8e8], R0 ;  /* 0x0008e80001007387 */ /* 0x0009e80000100800 */
[----:B------:R-:W-:Y:S01]  /*46b0*/  STL.64 [R1+0x3f0], R2 ;  /* 0x0003f00201007387 */ /* 0x000fe20000100a00 */
[----:B----4-:R-:W-:-:S02]  /*46c0*/  LOP3.LUT R0, R7, 0x1f, RZ, 0xc0, !PT ;  /* 0x0000001f07007812 */ /* 0x010fc400078ec0ff */
[----:B------:R-:W-:Y:S02]  /*46d0*/  LOP3.LUT R7, R7, 0x1f, RZ, 0xc0, !PT ;  /* 0x0000001f07077812 */ /* 0x000fe400078ec0ff */
[----:B------:R-:W-:Y:S01]  /*46e0*/  ISETP.GE.AND P0, PT, R0, UR4, PT ;  /* 0x0000000400007c0c */ /* 0x000fe2000bf06270 */
[----:B------:R0:W-:Y:S02]  /*46f0*/  STL.64 [R1+0x930], R20 ;  /* 0x0009301401007387 */ /* 0x0001e40000100a00 */
[----:B------:R-:W-:Y:S02]  /*4700*/  IMAD R11, R7, c[0x0][0x18c], RZ ;  /* 0x00006300070b7a24 */ /* 0x000fe400078e02ff */
[----:B0-----:R-:W4:Y:S04]  /*4710*/  LDL.64 R20, [R1+0x3f0] ;  /* 0x0003f00001147983 */ /* 0x001f280000100a00 */
[----:B------:R-:W-:Y:S04]  /*4720*/  STL.64 [R1+0x3e8], R8 ;  /* 0x0003e80801007387 */ /* 0x000fe80000100a00 */
[----:B------:R0:W-:Y:S01]  /*4730*/  STL.64 [R1+0x400], R4 ;  /* 0x0004000401007387 */ /* 0x0001e20000100a00 */
[----:B------:R-:W-:-:S02]  /*4740*/  IMAD.MOV.U32 R28, RZ, RZ, R18 ;  /* 0x000000ffff1c7224 */ /* 0x000fc400078e0012 */
[----:B------:R-:W-:Y:S02]  /*4750*/  IMAD.MOV.U32 R29, RZ, RZ, R15 ;  /* 0x000000ffff1d7224 */ /* 0x000fe400078e000f */
[----:B0-----:R-:W-:-:S05]  /*4760*/  IMAD.WIDE R4, R11, 0x2, R4 ;  /* 0x000000020b047825 */ /* 0x001fca00078e0204 */
[----:B------:R-:W4:Y:S01]  /*4770*/  @!P0 LDG.E.U16 R24, [R4.64] ;  /* 0x0000000604188981 */ /* 0x000f22000c1e1500 */
[----:B--2---:R-:W-:Y:S02]  /*4780*/  IMAD.MOV.U32 R2, RZ, RZ, R14 ;  /* 0x000000ffff027224 */ /* 0x004fe400078e000e */
[----:B---3--:R-:W-:-:S05]  /*4790*/  IMAD.MOV.U32 R3, RZ, RZ, R12 ;  /* 0x000000ffff037224 */ /* 0x008fca00078e000c */
[----:B------:R0:W-:Y:S02]  /*47a0*/  STL.64 [R1+0x3f8], R2 ;  /* 0x0003f80201007387 */ /* 0x0001e40000100a00 */
[----:B0-----:R-:W-:-:S05]  /*47b0*/  IMAD.WIDE R2, R11, 0x2, R2 ;  /* 0x000000020b027825 */ /* 0x001fca00078e0202 */
[----:B------:R-:W2:Y:S04]  /*47c0*/  @!P0 LDG.E.U16 R23, [R2.64] ;  /* 0x0000000602178981 */ /* 0x000ea8000c1e1500 */
[----:B------:R0:W-:Y:S04]  /*47d0*/  STL.S16 [R1+0x4], R6 ;  /* 0x0000040601007387 */ /* 0x0001e80000100600 */
[----:B------:R-:W-:Y:S04]  /*47e0*/  STL [R1+0x498], R28 ;  /* 0x0004981c01007387 */ /* 0x000fe80000100800 */
[----:B------:R1:W-:Y:S01]  /*47f0*/  STL [R1+0x494], R29 ;  /* 0x0004941d01007387 */ /* 0x0003e20000100800 */
[----:B0-----:R-:W-:-:S03]  /*4800*/  IMAD.WIDE R6, R11, 0x2, R28 ;  /* 0x000000020b067825 */ /* 0x001fc600078e021c */
[----:B-1----:R0:W3:Y:S01]  /*4810*/  LDL.LU R29, [R1+0x4] ;  /* 0x00000400011d7983 */ /* 0x0020e20000300800 */
[----:B------:R-:W-:Y:S01]  /*4820*/  IMAD.WIDE R8, R11, 0x2, R8 ;  /* 0x000000020b087825 */ /* 0x000fe200078e0208 */
[----:B------:R-:W-:Y:S02]  /*4830*/  PRMT R27, RZ, 0x7610, R27 ;  /* 0x00007610ff1b7816 */ /* 0x000fe4000000001b */
[----:B------:R-:W-:-:S04]  /*4840*/  PRMT R26, RZ, 0x7610, R26 ;  /* 0x00007610ff1a7816 */ /* 0x000fc8000000001a */
[----:B------:R1:W3:Y:S04]  /*4850*/  @!P0 LDG.E.U16 R27, [R6.64] ;  /* 0x00000006061b8981 */ /* 0x0002e8000c1e1500 */
[----:B------:R-:W3:Y:S01]  /*4860*/  @!P0 LDG.E.U16 R26, [R8.64] ;  /* 0x00000006081a8981 */ /* 0x000ee2000c1e1500 */
[----:B----4-:R-:W-:-:S03]  /*4870*/  IMAD.WIDE R10, R11, 0x2, R20 ;  /* 0x000000020b0a7825 */ /* 0x010fc600078e0214 */
[----:B------:R-:W4:Y:S04]  /*4880*/  LDL.LU.64 R20, [R1+0x930] ;  /* 0x0009300001147983 */ /* 0x000f280000300a00 */
[----:B--2---:R2:W-:Y:S04]  /*4890*/  STL [R1+0x14], R23 ;  /* 0x0000141701007387 */ /* 0x0045e80000100800 */
[----:B--2---:R-:W2:Y:S04]  /*48a0*/  LDL.LU R23, [R1+0x92c] ;  /* 0x00092c0001177983 */ /* 0x004ea80000300800 */
[----:B------:R-:W2:Y:S04]  /*48b0*/  LDL.LU R2, [R1] ;  /* 0x0000000001027983 */ /* 0x000ea80000300800 */
[----:B------:R-:W2:Y:S04]  /*48c0*/  LDL.LU R3, [R1+0x18] ;  /* 0x0000180001037983 */ /* 0x000ea80000300800 */
[----:B------:R0:W-:Y:S04]  /*48d0*/  STL [R1+0x10], R24 ;  /* 0x0000101801007387 */ /* 0x0001e80000100800 */
[----:B---3--:R-:W3:Y:S04]  /*48e0*/  @!P0 LDG.E.U16 R29, [R10.64] ;  /* 0x000000060a1d8981 */ /* 0x008ee8000c1e1500 */
[----:B0-----:R-:W2:Y:S04]  /*48f0*/  LDL.LU R24, [R1+0x928] ;  /* 0x0009280001187983 */ /* 0x001ea80000300800 */
[----:B------:R-:W2:Y:S04]  /*4900*/  LDL.LU R4, [R1+0x1c] ;  /* 0x00001c0001047983 */ /* 0x000ea80000300800 */
[----:B------:R-:W4:Y:S01]  /*4910*/  LDL.LU R5, [R1+0x40] ;  /* 0x0000400001057983 */ /* 0x000f220000300800 */
[----:B-1----:R-:W-:-:S02]  /*4920*/  IMAD.MOV.U32 R6, RZ, RZ, R25 ;  /* 0x000000ffff067224 */ /* 0x002fc400078e0019 */
[----:B------:R-:W-:Y:S01]  /*4930*/  IMAD.MOV.U32 R7, RZ, RZ, R22 ;  /* 0x000000ffff077224 */ /* 0x000fe200078e0016 */
[----:B------:R0:W-:Y:S01]  /*4940*/  STL [R1+0xc], R27 ;  /* 0x00000c1b01007387 */ /* 0x0001e20000100800 */
[----:B------:R-:W-:-:S03]  /*4950*/  PRMT R28, RZ, 0x7610, R28 ;  /* 0x00007610ff1c7816 */ /* 0x000fc6000000001c */
[----:B0-----:R-:W4:Y:S04]  /*4960*/  LDL.LU R27, [R1+0x924] ;  /* 0x00092400011b7983 */ /* 0x001f280000300800 */
[----:B------:R0:W-:Y:S04]  /*4970*/  STL [R1+0x8], R26 ;  /* 0x0000081a01007387 */ /* 0x0001e80000100800 */
[----:B0-----:R-:W4:Y:S04]  /*4980*/  LDL.LU R26, [R1+0x920] ;  /* 0x00092000011a7983 */ /* 0x001f280000300800 */
[----:B---3--:R0:W-:Y:S01]  /*4990*/  STL [R1+0x8d0], R29 ;  /* 0x0008d01d01007387 */ /* 0x0081e20000100800 */
[----:B--2---:R-:W-:-:S02]  /*49a0*/  IMAD.MOV.U32 R9, RZ, RZ, R4 ;  /* 0x000000ffff097224 */ /* 0x004fc400078e0004 */
[----:B------:R-:W-:Y:S02]  /*49b0*/  IMAD.MOV.U32 R4, RZ, RZ, R2 ;  /* 0x000000ffff047224 */ /* 0x000fe400078e0002 */
[----:B----4-:R-:W-:Y:S02]  /*49c0*/  IMAD.MOV.U32 R8, RZ, RZ, R5 ;  /* 0x000000ffff087224 */ /* 0x010fe400078e0005 */
[----:B------:R-:W-:Y:S02]  /*49d0*/  IMAD.MOV.U32 R5, RZ, RZ, R23 ;  /* 0x000000ffff057224 */ /* 0x000fe400078e0017 */
[----:B------:R-:W-:Y:S02]  /*49e0*/  IMAD.MOV.U32 R2, RZ, RZ, R3 ;  /* 0x000000ffff027224 */ /* 0x000fe400078e0003 */
[----:B------:R-:W-:Y:S01]  /*49f0*/  IMAD.MOV.U32 R3, RZ, RZ, R24 ;  /* 0x000000ffff037224 */ /* 0x000fe200078e0018 */
[----:B------:R-:W-:Y:S01]  /*4a00*/  STL.64 [R1+0x3c0], R8 ;  /* 0x0003c00801007387 */ /* 0x000fe20000100a00 */
[----:B0-----:R-:W-:-:S03]  /*4a10*/  IMAD R29, R0, c[0x0][0x18c], RZ ;  /* 0x00006300001d7a24 */ /* 0x001fc600078e02ff */
[----:B------:R-:W-:Y:S04]  /*4a20*/  STL.64 [R1+0x3c8], R6 ;  /* 0x0003c80601007387 */ /* 0x000fe80000100a00 */
[----:B------:R-:W-:Y:S04]  /*4a30*/  STL.64 [R1+0x3d0], R4 ;  /* 0x0003d00401007387 */ /* 0x000fe80000100a00 */
[----:B------:R0:W-:Y:S01]  /*4a40*/  STL.64 [R1+0x3d8], R2 ;  /* 0x0003d80201007387 */ /* 0x0001e20000100a00 */
[----:B------:R-:W-:-:S03]  /*4a50*/  PRMT R27, RZ, 0x7610, R27 ;  /* 0x00007610ff1b7816 */ /* 0x000fc6000000001b */
[----:B------:R-:W2:Y:S01]  /*4a60*/  LDL.LU R0, [R1+0x4c] ;  /* 0x00004c0001007983 */ /* 0x000ea20000300800 */
[----:B0-----:R-:W-:-:S05]  /*4a70*/  IMAD.WIDE R2, R29, 0x2, R2 ;  /* 0x000000021d027825 */ /* 0x001fca00078e0202 */
[----:B------:R0:W3:Y:S01]  /*4a80*/  @!P0 LDG.E.U16 R28, [R2.64] ;  /* 0x00000006021c8981 */ /* 0x0000e2000c1e1500 */
[C---:B------:R-:W-:Y:S01]  /*4a90*/  IMAD.WIDE R4, R29.reuse, 0x2, R4 ;  /* 0x000000021d047825 */ /* 0x040fe200078e0204 */
[----:B------:R-:W-:Y:S02]  /*4aa0*/  PRMT R26, RZ, 0x7610, R26 ;  /* 0x00007610ff1a7816 */ /* 0x000fe4000000001a */
[----:B------:R-:W-:Y:S01]  /*4ab0*/  PRMT R25, RZ, 0x7610, R25 ;  /* 0x00007610ff197816 */ /* 0x000fe20000000019 */
[C---:B------:R-:W-:Y:S01]  /*4ac0*/  IMAD.WIDE R6, R29.reuse, 0x2, R6 ;  /* 0x000000021d067825 */ /* 0x040fe200078e0206 */
[----:B------:R1:W4:Y:S04]  /*4ad0*/  @!P0 LDG.E.U16 R27, [R4.64] ;  /* 0x00000006041b8981 */ /* 0x000328000c1e1500 */
[----:B0-----:R-:W2:Y:S01]  /*4ae0*/  LDL.LU R2, [R1+0x48] ;  /* 0x0000480001027983 */ /* 0x001ea20000300800 */
[----:B------:R-:W-:-:S03]  /*4af0*/  IMAD.WIDE R8, R29, 0x2, R8 ;  /* 0x000000021d087825 */ /* 0x000fc600078e0208 */
[----:B------:R-:W2:Y:S04]  /*4b00*/  LDL.LU R3, [R1+0x50] ;  /* 0x0000500001037983 */ /* 0x000ea80000300800 */
[----:B------:R-:W2:Y:S04]  /*4b10*/  @!P0 LDG.E.U16 R26, [R6.64] ;  /* 0x00000006061a8981 */ /* 0x000ea8000c1e1500 */
[----:B------:R-:W4:Y:S04]  /*4b20*/  @!P0 LDG.E.U16 R25, [R8.64] ;  /* 0x0000000608198981 */ /* 0x000f28000c1e1500 */
[----:B---3--:R0:W-:Y:S04]  /*4b30*/  STL [R1+0x8d4], R28 ;  /* 0x0008d41c01007387 */ /* 0x0081e80000100800 */
[----:B0-----:R-:W3:Y:S04]  /*4b40*/  LDL.LU R28, [R1+0x44] ;  /* 0x00004400011c7983 */ /* 0x001ee80000300800 */
[----:B-1----:R-:W3:Y:S04]  /*4b50*/  LDL.LU R4, [R1+0x54] ;  /* 0x0000540001047983 */ /* 0x002ee80000300800 */
[----:B------:R-:W3:Y:S01]  /*4b60*/  LDL.LU R5, [R1+0x58] ;  /* 0x0000580001057983 */ /* 0x000ee20000300800 */
[----:B--2---:R-:W-:-:S03]  /*4b70*/  LOP3.LUT R3, R3, R2, RZ, 0x3c, !PT ;  /* 0x0000000203037212 */ /* 0x004fc600078e3cff */
[----:B----4-:R0:W-:Y:S01]  /*4b80*/  STL [R1+0x8d8], R27 ;  /* 0x0008d81b01007387 */ /* 0x0101e20000100800 */
[----:B------:R-:W-:-:S03]  /*4b90*/  LOP3.LUT R2, R3, R2, RZ, 0x3c, !PT ;  /* 0x0000000203027212 */ /* 0x000fc600078e3cff */
[----:B------:R-:W-:Y:S01]  /*4ba0*/  STL [R1+0x8dc], R26 ;  /* 0x0008dc1a01007387 */ /* 0x000fe20000100800 */
[----:B------:R-:W-:-:S03]  /*4bb0*/  LOP3.LUT R3, R3, R2, RZ, 0x3c, !PT ;  /* 0x0000000203037212 */ /* 0x000fc600078e3cff */
[----:B------:R-:W-:Y:S01]  /*4bc0*/  STL [R1+0x8e4], R25 ;  /* 0x0008e41901007387 */ /* 0x000fe20000100800 */
[----:B------:R-:W-:Y:S02]  /*4bd0*/  PRMT R24, RZ, 0x7610, R24 ;  /* 0x00007610ff187816 */ /* 0x000fe40000000018 */
[----:B------:R-:W-:Y:S02]  /*4be0*/  PRMT R23, RZ, 0x7610, R23 ;  /* 0x00007610ff177816 */ /* 0x000fe40000000017 */
[----:B------:R-:W-:Y:S01]  /*4bf0*/  PRMT R22, RZ, 0x7610, R22 ;  /* 0x00007610ff167816 */ /* 0x000fe20000000016 */
[----:B---3--:R-:W-:Y:S02]  /*4c00*/  IMAD.MOV.U32 R7, RZ, RZ, R4 ;  /* 0x000000ffff077224 */ /* 0x008fe400078e0004 */
[----:B------:R-:W-:Y:S02]  /*4c10*/  IMAD.MOV.U32 R4, RZ, RZ, R0 ;  /* 0x000000ffff047224 */ /* 0x000fe400078e0000 */
[----:B------:R-:W-:-:S02]  /*4c20*/  IMAD.MOV.U32 R6, RZ, RZ, R5 ;  /* 0x000000ffff067224 */ /* 0x000fc400078e0005 */
[----:B------:R-:W-:Y:S02]  /*4c30*/  IMAD.MOV.U32 R5, RZ, RZ, R28 ;  /* 0x000000ffff057224 */ /* 0x000fe400078e001c */
[----:B------:R-:W2:Y:S04]  /*4c40*/  LDL.LU R28, [R1+0x134] ;  /* 0x00013400011c7983 */ /* 0x000ea80000300800 */
[----:B0-----:R-:W3:Y:S04]  /*4c50*/  LDL.LU R27, [R1+0x130] ;  /* 0x00013000011b7983 */ /* 0x001ee80000300800 */
[----:B------:R0:W-:Y:S04]  /*4c60*/  STL.64 [R1+0x3a8], R6 ;  /* 0x0003a80601007387 */ /* 0x0001e80000100a00 */
[----:B------:R1:W-:Y:S04]  /*4c70*/  STL.64 [R1+0x3b0], R4 ;  /* 0x0003b00401007387 */ /* 0x0003e80000100a00 */
[----:B------:R-:W4:Y:S04]  /*4c80*/  LDL.LU R0, [R1+0x138] ;  /* 0x0001380001007983 */ /* 0x000f280000300800 */
[----:B------:R1:W-:Y:S01]  /*4c90*/  STL.64 [R1+0x3b8], R2 ;  /* 0x0003b80201007387 */ /* 0x0003e20000100a00 */
[----:B0-----:R-:W-:-:S03]  /*4ca0*/  IMAD.WIDE R6, R29, 0x2, R6 ;  /* 0x000000021d067825 */ /* 0x001fc600078e0206 */
[----:B------:R-:W3:Y:S01]  /*4cb0*/  LDL.LU R26, [R1+0x13c] ;  /* 0x00013c00011a7983 */ /* 0x000ee20000300800 */
[----:B-1----:R-:W-:-:S03]  /*4cc0*/  IMAD.WIDE R4, R29, 0x2, R4 ;  /* 0x000000021d047825 */ /* 0x002fc600078e0204 */
[----:B------:R-:W3:Y:S01]  /*4cd0*/  LDL.LU R25, [R1+0x150] ;  /* 0x0001500001197983 */ /* 0x000ee20000300800 */
[----:B------:R-:W-:-:S03]  /*4ce0*/  IMAD.WIDE R2, R29, 0x2, R2 ;  /* 0x000000021d027825 */ /* 0x000fc600078e0202 */
[----:B------:R2:W3:Y:S04]  /*4cf0*/  @!P0 LDG.E.U16 R23, [R4.64] ;  /* 0x0000000604178981 */ /* 0x0004e8000c1e1500 */
[----:B------:R0:W3:Y:S04]  /*4d00*/  @!P0 LDG.E.U16 R24, [R2.64] ;  /* 0x0000000602188981 */ /* 0x0000e8000c1e1500 */
[----:B------:R-:W3:Y:S04]  /*4d10*/  @!P0 LDG.E.U16 R22, [R6.64] ;  /* 0x0000000606168981 */ /* 0x000ee8000c1e1500 */
[----:B0-----:R-:W3:Y:S01]  /*4d20*/  LDL.LU R3, [R1+0x5c] ;  /* 0x00005c0001037983 */ /* 0x001ee20000300800 */
[----:B------:R-:W-:-:S02]  /*4d30*/  PRMT R21, RZ, 0x7610, R21 ;  /* 0x00007610ff157816 */ /* 0x000fc40000000015 */
[----:B------:R-:W-:Y:S01]  /*4d40*/  PRMT R20, RZ, 0x7610, R20 ;  /* 0x00007610ff147816 */ /* 0x000fe20000000014 */
[----:B--2---:R-:W-:Y:S02]  /*4d50*/  IMAD.MOV.U32 R4, RZ, RZ, R28 ;  /* 0x000000ffff047224 */ /* 0x004fe400078e001c */
[----:B----4-:R-:W-:Y:S01]  /*4d60*/  IMAD.MOV.U32 R2, RZ, RZ, R0 ;  /* 0x000000ffff027224 */ /* 0x010fe200078e0000 */
[----:B---3--:R0:W-:Y:S04]  /*4d70*/  STL [R1+0x8ec], R24 ;  /* 0x0008ec1801007387 */ /* 0x0081e80000100800 */
[----:B------:R1:W-:Y:S04]  /*4d80*/  STL [R1+0x8f0], R23 ;  /* 0x0008f01701007387 */ /* 0x0003e80000100800 */
[----:B------:R-:W-:Y:S01]  /*4d90*/  STL [R1+0x8f4], R22 ;  /* 0x0008f41601007387 */ /* 0x000fe20000100800 */
[----:B------:R-:W-:-:S02]  /*4da0*/  IMAD.MOV.U32 R5, RZ, RZ, R3 ;  /* 0x000000ffff057224 */ /* 0x000fc400078e0003 */
[----:B------:R-:W-:Y:S01]  /*4db0*/  IMAD.MOV.U32 R3, RZ, RZ, R27 ;  /* 0x000000ffff037224 */ /* 0x000fe200078e001b */
[----:B0-----:R-:W2:Y:S04]  /*4dc0*/  LDL.LU R24, [R1+0x154] ;  /* 0x0001540001187983 */ /* 0x001ea80000300800 */
[----:B-1----:R-:W3:Y:S04]  /*4dd0*/  LDL.LU R23, [R1+0x158] ;  /* 0x0001580001177983 */ /* 0x002ee80000300800 */
[----:B------:R0:W-:Y:S04]  /*4de0*/  STL.64 [R1+0x398], R4 ;  /* 0x0003980401007387 */ /* 0x0001e80000100a00 */
[----:B------:R1:W-:Y:S01]  /*4df0*/  STL.64 [R1+0x3a0], R2 ;  /* 0x0003a00201007387 */ /* 0x0003e20000100a00 */
[----:B------:R-:W-:-:S02]  /*4e00*/  IMAD.MOV.U32 R27, RZ, RZ, R26 ;  /* 0x000000ffff1b7224 */ /* 0x000fc400078e001a */
[C---:B0-----:R-:W-:Y:S01]  /*4e10*/  IMAD.WIDE R4, R29.reuse, 0x2, R4 ;  /* 0x000000021d047825 */ /* 0x041fe200078e0204 */
[----:B------:R-:W-:Y:S01]  /*4e20*/  PRMT R19, RZ, 0x7610, R19 ;  /* 0x00007610ff137816 */ /* 0x000fe20000000013 */
[----:B------:R-:W4:Y:S02]  /*4e30*/  LDL.LU R22, [R1+0x15c] ;  /* 0x00015c0001167983 */ /* 0x000f240000300800 */
[----:B-1----:R-:W-:Y:S02]  /*4e40*/  IMAD.WIDE R2, R29, 0x2, R2 ;  /* 0x000000021d027825 */ /* 0x002fe400078e0202 */
[----:B------:R-:W4:Y:S04]  /*4e50*/  @!P0 LDG.E.U16 R20, [R4.64] ;  /* 0x0000000604148981 */ /* 0x000f28000c1e1500 */
[----:B------:R0:W4:Y:S01]  /*4e60*/  @!P0 LDG.E.U16 R21, [R2.64] ;  /* 0x0000000602158981 */ /* 0x000122000c1e1500 */
[----:B------:R-:W-:Y:S01]  /*4e70*/  IMAD.MOV.U32 R26, RZ, RZ, R25 ;  /* 0x000000ffff1a7224 */ /* 0x000fe200078e0019 */
[----:B------:R-:W-:-:S02]  /*4e80*/  PRMT R18, RZ, 0x7610, R18 ;  /* 0x00007610ff127816 */ /* 0x000fc40000000012 */
[----:B------:R-:W4:Y:S01]  /*4e90*/  LDL.LU R0, [R1+0x170] ;  /* 0x0001700001007983 */ /* 0x000f220000300800 */
[----:B0-----:R-:W-:-:S05]  /*4ea0*/  IMAD.WIDE R2, R29, 0x2, R26 ;  /* 0x000000021d027825 */ /* 0x001fca00078e021a */
[----:B------:R0:W4:Y:S01]  /*4eb0*/  @!P0 LDG.E.U16 R19, [R2.64] ;  /* 0x0000000602138981 */ /* 0x000122000c1e1500 */
[----:B--2---:R-:W-:Y:S02]  /*4ec0*/  IMAD.MOV.U32 R25, RZ, RZ, R24 ;  /* 0x000000ffff197224 */ /* 0x004fe400078e0018 */
[----:B---3--:R-:W-:-:S04]  /*4ed0*/  IMAD.MOV.U32 R24, RZ, RZ, R23 ;  /* 0x000000ffff187224 */ /* 0x008fc800078e0017 */
[----:B0-----:R-:W-:-:S05]  /*4ee0*/  IMAD.WIDE R2, R29, 0x2, R24 ;  /* 0x000000021d027825 */ /* 0x001fca00078e0218 */
[----:B------:R0:W2:Y:S04]  /*4ef0*/  @!P0 LDG.E.U16 R18, [R2.64] ;  /* 0x0000000602128981 */ /* 0x0000a8000c1e1500 */
[----:B----4-:R1:W-:Y:S04]  /*4f00*/  STL [R1+0x8f8], R21 ;  /* 0x0008f81501007387 */ /* 0x0103e80000100800 */
[----:B------:R3:W-:Y:S04]  /*4f10*/  STL [R1+0x8fc], R20 ;  /* 0x0008fc1401007387 */ /* 0x0007e80000100800 */
[----:B-1----:R-:W4:Y:S04]  /*4f20*/  LDL.LU R21, [R1+0x174] ;  /* 0x0001740001157983 */ /* 0x002f280000300800 */
[----:B---3--:R-:W3:Y:S04]  /*4f30*/  LDL.LU R20, [R1+0x178] ;  /* 0x0001780001147983 */ /* 0x008ee80000300800 */
[----:B------:R1:W-:Y:S01]  /*4f40*/  STL.64 [R1+0x390], R26 ;  /* 0x0003901a01007387 */ /* 0x0003e20000100a00 */
[----:B------:R-:W-:-:S03]  /*4f50*/  PRMT R17, RZ, 0x7610, R17 ;  /* 0x00007610ff117816 */ /* 0x000fc60000000011 */
[----:B------:R-:W-:Y:S04]  /*4f60*/  STL [R1+0x900], R19 ;  /* 0x0009001301007387 */ /* 0x000fe80000100800 */
[----:B------:R0:W-:Y:S01]  /*4f70*/  STL.64 [R1+0x388], R24 ;  /* 0x0003881801007387 */ /* 0x0001e20000100a00 */
[----:B-1----:R-:W-:Y:S02]  /*4f80*/  IMAD.MOV.U32 R26, RZ, RZ, R0 ;  /* 0x000000ffff1a7224 */ /* 0x002fe400078e0000 */
[----:B------:R-:W-:-:S04]  /*4f90*/  IMAD.MOV.U32 R27, RZ, RZ, R22 ;  /* 0x000000ffff1b7224 */ /* 0x000fc800078e0016 */
[----:B0-----:R-:W-:Y:S01]  /*4fa0*/  IMAD.WIDE R2, R29, 0x2, R26 ;  /* 0x000000021d027825 */ /* 0x001fe200078e021a */
[----:B------:R-:W3:Y:S04]  /*4fb0*/  LDL.LU R24, [R1+0x17c] ;  /* 0x00017c0001187983 */ /* 0x000ee80000300800 */
[----:B------:R-:W3:Y:S01]  /*4fc0*/  LDL.LU R23, [R1+0x190] ;  /* 0x0001900001177983 */ /* 0x000ee20000300800 */
[----:B------:R-:W-:-:S03]  /*4fd0*/  PRMT R16, RZ, 0x7610, R16 ;  /* 0x00007610ff107816 */ /* 0x000fc60000000010 */
[----:B------:R0:W3:Y:S04]  /*4fe0*/  @!P0 LDG.E.U16 R17, [R2.64] ;  /* 0x0000000602118981 */ /* 0x0000e8000c1e1500 */
[----:B--2---:R3:W-:Y:S04]  /*4ff0*/  STL [R1+0x904], R18 ;  /* 0x0009041201007387 */ /* 0x0047e80000100800 */
[----:B------:R-:W2:Y:S04]  /*5000*/  LDL.LU R22, [R1+0x194] ;  /* 0x0001940001167983 */ /* 0x000ea80000300800 */
[----:B------:R-:W2:Y:S01]  /*5010*/  LDL.LU R0, [R1+0x198] ;  /* 0x0001980001007983 */ /* 0x000ea20000300800 */
[----:B----4-:R-:W-:-:S02]  /*5020*/  IMAD.MOV.U32 R19, RZ, RZ, R21 ;  /* 0x000000ffff137224 */ /* 0x010fc400078e0015 */
[----:B---3--:R-:W-:-:S04]  /*5030*/  IMAD.MOV.U32 R18, RZ, RZ, R20 ;  /* 0x000000ffff127224 */ /* 0x008fc800078e0014 */
[----:B0-----:R-:W-:-:S05]  /*5040*/  IMAD.WIDE R2, R29, 0x2, R18 ;  /* 0x000000021d027825 */ /* 0x001fca00078e0212 */
[----:B------:R0:W3:Y:S04]  /*5050*/  @!P0 LDG.E.U16 R16, [R2.64] ;  /* 0x0000000602108981 */ /* 0x0000e8000c1e1500 */
[----:B------:R-:W1:Y:S04]  /*5060*/  S2R R29, SR_TID.X ;  /* 0x00000000001d7919 */ /* 0x000e680000002100 */
[----:B------:R-:W-:Y:S04]  /*5070*/  STL.64 [R1+0x380], R26 ;  /* 0x0003801a01007387 */ /* 0x000fe80000100a00 */
[----:B------:R4:W-:Y:S04]  /*5080*/  STL.64 [R1+0x378], R18 ;  /* 0x0003781201007387 */ /* 0x0009e80000100a00 */
[----:B------:R-:W3:Y:S01]  /*5090*/  LDL.LU R21, [R1+0x19c] ;  /* 0x00019c0001157983 */ /* 0x000ee20000300800 */
[----:B0-----:R-:W-:-:S03]  /*50a0*/  IMAD.MOV.U32 R3, RZ, RZ, R24 ;  /* 0x000000ffff037224 */ /* 0x001fc600078e0018 */
[----:B------:R-:W3:Y:S01]  /*50b0*/  LDL.LU R20, [R1+0x1b0] ;  /* 0x0001b00001147983 */ /* 0x000ee20000300800 */
[----:B------:R-:W-:-:S03]  /*50c0*/  IMAD.MOV.U32 R2, RZ, RZ, R23 ;  /* 0x000000ffff027224 */ /* 0x000fc600078e0017 */
[----:B----4-:R-:W4:Y:S01]  /*50d0*/  LDL.LU R19, [R1+0x1b4] ;  /* 0x0001b40001137983 */ /* 0x010f220000300800 */
[----:B-1----:R-:W-:-:S03]  /*50e0*/  LOP3.LUT R29, R29, 0x1f, RZ, 0xc0, !PT ;  /* 0x0000001f1d1d7812 */ /* 0x002fc600078ec0ff */
[----:B------:R-:W4:Y:S01]  /*50f0*/  LDL.LU R18, [R1+0x1b8] ;  /* 0x0001b80001127983 */ /* 0x000f220000300800 */
[----:B------:R-:W-:Y:S02]  /*5100*/  PRMT R15, RZ, 0x7610, R15 ;  /* 0x00007610ff0f7816 */ /* 0x000fe4000000000f */
[----:B------:R-:W-:Y:S01]  /*5110*/  PRMT R14, RZ, 0x7610, R14 ;  /* 0x00007610ff0e7816 */ /* 0x000fe2000000000e */
[----:B--2---:R-:W-:Y:S02]  /*5120*/  IMAD.MOV.U32 R23, RZ, RZ, R22 ;  /* 0x000000ffff177224 */ /* 0x004fe400078e0016 */
[----:B------:R-:W-:Y:S01]  /*5130*/  IMAD.MOV.U32 R22, RZ, RZ, R0 ;  /* 0x000000ffff167224 */ /* 0x000fe200078e0000 */
[----:B---3--:R0:W-:Y:S04]  /*5140*/  STL.64 [R1+0x908], R16 ;  /* 0x0009081001007387 */ /* 0x0081e80000100a00 */
[----:B------:R1:W-:Y:S01]  /*5150*/  STL.64 [R1+0x370], R2 ;  /* 0x0003700201007387 */ /* 0x0003e20000100a00 */
[----:B0-----:R-:W-:-:S04]  /*5160*/  IMAD R17, R29, c[0x0][0x18c], RZ ;  /* 0x000063001d117a24 */ /* 0x001fc800078e02ff */
[----:B-1----:R-:W-:-:S05]  /*5170*/  IMAD.WIDE R2, R17, 0x2, R2 ;  /* 0x0000000211027825 */ /* 0x002fca00078e0202 */
[----:B------:R0:W2:Y:S02]  /*5180*/  @!P0 LDG.E.U16 R15, [R2.64] ;  /* 0x00000006020f8981 */ /* 0x0000a4000c1e1500 */
[----:B0-----:R-:W-:-:S05]  /*5190*/  IMAD.WIDE R2, R17, 0x2, R22 ;  /* 0x0000000211027825 */ /* 0x001fca00078e0216 */
[----:B------:R0:W2:Y:S01]  /*51a0*/  @!P0 LDG.E.U16 R14, [R2.64] ;  /* 0x00000006020e8981 */ /* 0x0000a2000c1e1500 */
[----:B------:R-:W-:-:S03]  /*51b0*/  PRMT R13, RZ, 0x7610, R13 ;  /* 0x00007610ff0d7816 */ /* 0x000fc6000000000d */
[----:B------:R1:W-:Y:S01]  /*51c0*/  STL.64 [R1+0x368], R22 ;  /* 0x0003681601007387 */ /* 0x0003e20000100a00 */
[----:B------:R-:W-:Y:S01]  /*51d0*/  PRMT R12, RZ, 0x7610, R12 ;  /* 0x00007610ff0c7816 */ /* 0x000fe2000000000c */
[----:B0-----:R-:W-:-:S05]  /*51e0*/  IMAD.WIDE R2, R17, 0x2, R20 ;  /* 0x0000000211027825 */ /* 0x001fca00078e0214 */
[----:B------:R0:W3:Y:S04]  /*51f0*/  @!P0 LDG.E.U16 R13, [R2.64] ;  /* 0x00000006020d8981 */ /* 0x0000e8000c1e1500 */
[----:B-1----:R-:W3:Y:S04]  /*5200*/  LDL.LU R22, [R1+0x1bc] ;  /* 0x0001bc0001167983 */ /* 0x002ee80000300800 */
[----:B------:R-:W3:Y:S04]  /*5210*/  LDL.LU R0, [R1+0x1c0] ;  /* 0x0001c00001007983 */ /* 0x000ee80000300800 */
[----:B--2---:R4:W-:Y:S02]  /*5220*/  STL.64 [R1+0x910], R14 ;  /* 0x0009100e01007387 */ /* 0x0049e40000100a00 */
[----:B----4-:R-:W-:-:S02]  /*5230*/  IMAD.MOV.U32 R14, RZ, RZ, R18 ;  /* 0x000000ffff0e7224 */ /* 0x010fc400078e0012 */
[----:B------:R-:W-:-:S04]  /*5240*/  IMAD.MOV.U32 R15, RZ, RZ, R19 ;  /* 0x000000ffff0f7224 */ /* 0x000fc800078e0013 */
[----:B0-----:R-:W-:-:S05]  /*5250*/  IMAD.WIDE R2, R17, 0x2, R14 ;  /* 0x0000000211027825 */ /* 0x001fca00078e020e */
[----:B------:R-:W3:Y:S04]  /*5260*/  @!P0 LDG.E.U16 R12, [R2.64] ;  /* 0x00000006020c8981 */ /* 0x000ee8000c1e1500 */
[----:B------:R0:W-:Y:S04]  /*5270*/  STL.64 [R1+0x360], R20 ;  /* 0x0003601401007387 */ /* 0x0001e80000100a00 */
[----:B0-----:R-:W2:Y:S04]  /*5280*/  LDL.LU R21, [R1+0x1c4] ;  /* 0x0001c40001157983 */ /* 0x001ea80000300800 */
[----:B------:R-:W2:Y:S04]  /*5290*/  LDL.LU R20, [R1+0x1c8] ;  /* 0x0001c80001147983 */ /* 0x000ea80000300800 */
[----:B------:R-:W4:Y:S04]  /*52a0*/  LDL.LU R19, [R1+0x1cc] ;  /* 0x0001cc0001137983 */ /* 0x000f280000300800 */
[----:B------:R0:W-:Y:S04]  /*52b0*/  STL.64 [R1+0x358], R14 ;  /* 0x0003580e01007387 */ /* 0x0001e80000100a00 */
[----:B------:R-:W4:Y:S04]  /*52c0*/  LDL.LU R18, [R1+0x200] ;  /* 0x0002000001127983 */ /* 0x000f280000300800 */
[----:B------:R-:W2:Y:S04]  /*52d0*/  LDL.LU R16, [R1+0x204] ;  /* 0x0002040001107983 */ /* 0x000ea80000300800 */
[----:B0-----:R-:W4:Y:S04]  /*52e0*/  LDL.LU R15, [R1+0x208] ;  /* 0x00020800010f7983 */ /* 0x001f280000300800 */
[----:B---3--:R0:W-:Y:S04]  /*52f0*/  STL.64 [R1+0x918], R12 ;  /* 0x0009180c01007387 */ /* 0x0081e80000100a00 */
[----:B------:R-:W3:Y:S04]  /*5300*/  LDL.LU R14, [R1+0x308] ;  /* 0x00030800010e7983 */ /* 0x000ee80000300800 */
[----:B0-----:R-:W3:Y:S01]  /*5310*/  LDL.LU R13, [R1+0x30c] ;  /* 0x00030c00010d7983 */ /* 0x001ee20000300800 */
[----:B------:R-:W-:-:S02]  /*5320*/  IMAD.MOV.U32 R23, RZ, RZ, R22 ;  /* 0x000000ffff177224 */ /* 0x000fc400078e0016 */
[----:B------:R-:W-:Y:S01]  /*5330*/  IMAD.MOV.U32 R22, RZ, RZ, R0 ;  /* 0x000000ffff167224 */ /* 0x000fe200078e0000 */
[----:B------:R-:W-:-:S03]  /*5340*/  PRMT R11, RZ, 0x7610, R11 ;  /* 0x00007610ff0b7816 */ /* 0x000fc6000000000b */
[----:B------:R-:W-:Y:S01]  /*5350*/  IMAD.WIDE R2, R17, 0x2, R22 ;  /* 0x0000000211027825 */ /* 0x000fe200078e0216 */
[----:B------:R-:W-:Y:S01]  /*5360*/  STL.64 [R1+0x350], R22 ;  /* 0x0003501601007387 */ /* 0x000fe20000100a00 */
[----:B------:R-:W-:-:S03]  /*5370*/  PRMT R10, RZ, 0x7610, R10 ;  /* 0x00007610ff0a7816 */ /* 0x000fc6000000000a */
[----:B------:R-:W3:Y:S04]  /*5380*/  LDL.LU R12, [R1+0x310] ;  /* 0x00031000010c7983 */ /* 0x000ee80000300800 */
[----:B------:R2:W3:Y:S04]  /*5390*/  @!P0 LDG.E.U16 R11, [R2.64] ;  /* 0x00000006020b8981 */ /* 0x0004e8000c1e1500 */
[----:B------:R-:W3:Y:S01]  /*53a0*/  LDL.LU R0, [R1+0x314] ;  /* 0x0003140001007983 */ /* 0x000ee20000300800 */
[----:B--2---:R-:W-:-:S03]  /*53b0*/  IMAD.WIDE R2, R17, 0x2, R20 ;  /* 0x0000000211027825 */ /* 0x004fc600078e0214 */
[----:B------:R-:W-:Y:S04]  /*53c0*/  STL.64 [R1+0x348], R20 ;  /* 0x0003481401007387 */ /* 0x000fe80000100a00 */
[----:B------:R0:W2:Y:S04]  /*53d0*/  @!P0 LDG.E.U16 R10, [R2.64] ;  /* 0x00000006020a8981 */ /* 0x0000a8000c1e1500 */
[----:B----4-:R1:W-:Y:S01]  /*53e0*/  STL.64 [R1+0x340], R18 ;  /* 0x0003401201007387 */ /* 0x0103e20000100a00 */
[----:B0-----:R-:W-:-:S04]  /*53f0*/  IMAD.WIDE R2, R17, 0x2, R18 ;  /* 0x0000000211027825 */ /* 0x001fc800078e0212 */
[----:B-1----:R-:W-:Y:S02]  /*5400*/  IMAD.MOV.U32 R18, RZ, RZ, R15 ;  /* 0x000000ffff127224 */ /* 0x002fe400078e000f */
[----:B------:R-:W-:-:S05]  /*5410*/  IMAD.MOV.U32 R19, RZ, RZ, R16 ;  /* 0x000000ffff137224 */ /* 0x000fca00078e0010 */
[----:B------:R0:W-:Y:S01]  /*5420*/  STL.64 [R1+0x338], R18 ;  /* 0x0003381201007387 */ /* 0x0001e20000100a00 */
[----:B---3--:R-:W-:Y:S02]  /*5430*/  IMAD.MOV.U32 R15, RZ, RZ, R14 ;  /* 0x000000ffff0f7224 */ /* 0x008fe400078e000e */
[----:B------:R-:W-:-:S05]  /*5440*/  IMAD.MOV.U32 R14, RZ, RZ, R13 ;  /* 0x000000ffff0e7224 */ /* 0x000fca00078e000d */
[----:B------:R1:W-:Y:S04]  /*5450*/  STL.64 [R1+0x330], R14 ;  /* 0x0003300e01007387 */ /* 0x0003e80000100a00 */
[----:B------:R-:W3:Y:S04]  /*5460*/  LDL.LU R25, [R1+0x318] ;  /* 0x0003180001197983 */ /* 0x000ee80000300800 */
[----:B------:R-:W4:Y:S01]  /*5470*/  LDL.LU R21, [R1+0x31c] ;  /* 0x00031c0001157983 */ /* 0x000f220000300800 */
[----:B------:R-:W-:Y:S02]  /*5480*/  PRMT R9, RZ, 0x7610, R9 ;  /* 0x00007610ff097816 */ /* 0x000fe40000000009 */
[----:B------:R-:W-:-:S04]  /*5490*/  PRMT R8, RZ, 0x7610, R8 ;  /* 0x00007610ff087816 */ /* 0x000fc80000000008 */
[----:B------:R0:W2:Y:S02]  /*54a0*/  @!P0 LDG.E.U16 R9, [R2.64] ;  /* 0x0000000602098981 */ /* 0x0000a4000c1e1500 */
[C---:B0-----:R-:W-:Y:S01]  /*54b0*/  IMAD.WIDE R2, R17.reuse, 0x2, R18 ;  /* 0x0000000211027825 */ /* 0x041fe200078e0212 */
[----:B------:R-:W-:Y:S01]  /*54c0*/  PRMT R7, RZ, 0x7610, R7 ;  /* 0x00007610ff077816 */ /* 0x000fe20000000007 */
[----:B------:R-:W2:Y:S04]  /*54d0*/  LDL.LU R18, [R1+0x420] ;  /* 0x0004200001127983 */ /* 0x000ea80000300800 */
[----:B------:R0:W2:Y:S02]  /*54e0*/  @!P0 LDG.E.U16 R8, [R2.64] ;  /* 0x0000000602088981 */ /* 0x0000a4000c1e1500 */
[----:B0-----:R-:W-:-:S04]  /*54f0*/  IMAD.WIDE R2, R17, 0x2, R14 ;  /* 0x0000000211027825 */ /* 0x001fc800078e020e */
[----:B-1----:R-:W-:Y:S01]  /*5500*/  IMAD.MOV.U32 R14, RZ, RZ, R0 ;  /* 0x000000ffff0e7224 */ /* 0x002fe200078e0000 */
[----:B------:R0:W2:Y:S01]  /*5510*/  @!P0 LDG.E.U16 R7, [R2.64] ;  /* 0x0000000602078981 */ /* 0x0000a2000c1e1500 */
[----:B------:R-:W-:Y:S01]  /*5520*/  IMAD.MOV.U32 R15, RZ, RZ, R12 ;  /* 0x000000ffff0f7224 */ /* 0x000fe200078e000c */
[----:B------:R-:W-:-:S04]  /*5530*/  PRMT R6, RZ, 0x7610, R6 ;  /* 0x00007610ff067816 */ /* 0x000fc80000000006 */
[----:B------:R1:W-:Y:S04]  /*5540*/  STL.64 [R1+0x328], R14 ;  /* 0x0003280e01007387 */ /* 0x0003e80000100a00 */
[----:B------:R-:W2:Y:S01]  /*5550*/  LDL.LU R13, [R1+0x424] ;  /* 0x00042400010d7983 */ /* 0x000ea20000300800 */
[----:B0-----:R-:W-:-:S03]  /*5560*/  IMAD.WIDE R2, R17, 0x2, R14 ;  /* 0x0000000211027825 */ /* 0x001fc600078e020e */
[----:B------:R-:W2:Y:S04]  /*5570*/  LDL.LU R12, [R1+0x428] ;  /* 0x00042800010c7983 */ /* 0x000ea80000300800 */
        /* <DEDUP_REMOVED lines=8> */
[----:B------:R3:W2:Y:S04]  /*5600*/  @!P0 LDG.E.U16 R6, [R2.64] ;  /* 0x0000000602068981 */ /* 0x0006a8000c1e1500 */
[----:B------:R-:W2:Y:S04]  /*5610*/  LDL.LU R27, [R1+0x10] ;  /* 0x00001000011b7983 */ /* 0x000ea80000300800 */
[----:B------:R-:W2:Y:S01]  /*5620*/  LDL.LU R28, [R1+0xc] ;  /* 0x00000c00011c7983 */ /* 0x000ea20000300800 */
[----:B------:R-:W-:-:S03]  /*5630*/  PRMT R5, RZ, 0x7610, R5 ;  /* 0x00007610ff057816 */ /* 0x000fc60000000005 */
[----:B------:R-:W2:Y:S04]  /*5640*/  LDL.LU R29, [R1+0x8] ;  /* 0x00000800011d7983 */ /* 0x000ea80000300800 */
[----:B-1----:R-:W2:Y:S04]  /*5650*/  LDL.LU R15, [R1+0x42c] ;  /* 0x00042c00010f7983 */ /* 0x002ea80000300800 */
[----:B------:R-:W2:Y:S01]  /*5660*/  LDL.LU R14, [R1+0x430] ;  /* 0x00043000010e7983 */ /* 0x000ea20000300800 */
[----:B---3--:R-:W-:Y:S02]  /*5670*/  IMAD.MOV.U32 R3, RZ, RZ, R25 ;  /* 0x000000ffff037224 */ /* 0x008fe400078e0019 */
[----:B----4-:R-:W-:-:S05]  /*5680*/  IMAD.MOV.U32 R2, RZ, RZ, R21 ;  /* 0x000000ffff027224 */ /* 0x010fca00078e0015 */
[----:B------:R0:W-:Y:S02]  /*5690*/  STL.64 [R1+0x320], R2 ;  /* 0x0003200201007387 */ /* 0x0001e40000100a00 */
[----:B0-----:R-:W-:-:S05]  /*56a0*/  IMAD.WIDE R2, R17, 0x2, R2 ;  /* 0x0000000211027825 */ /* 0x001fca00078e0202 */
[----:B------:R0:W3:Y:S04]  /*56b0*/  @!P0 LDG.E.U16 R5, [R2.64] ;  /* 0x0000000602058981 */ /* 0x0000e8000c1e1500 */
[----:B0-----:R-:W4:Y:S04]  /*56c0*/  LDL.LU R3, [R1+0x41c] ;  /* 0x00041c0001037983 */ /* 0x001f280000300800 */
[----:B------:R-:W0:Y:S04]  /*56d0*/  S2R R25, SR_TID.X ;  /* 0x0000000000197919 */ /* 0x000e280000002100 */
[----:B------:R-:W1:Y:S01]  /*56e0*/  S2R R21, SR_TID.X ;  /* 0x0000000000157919 */ /* 0x000e620000002100 */
[----:B--2---:R-:W-:Y:S01]  /*56f0*/  IMAD.MOV.U32 R2, RZ, RZ, R18 ;  /* 0x000000ffff027224 */ /* 0x004fe200078e0012 */
[----:B------:R-:W-:-:S02]  /*5700*/  PRMT R4, RZ, 0x7610, R4 ;  /* 0x00007610ff047816 */ /* 0x000fc40000000004 */
[----:B0-----:R-:W-:Y:S01]  /*5710*/  LOP3.LUT R25, R25, 0x180, RZ, 0xc0, !PT ;  /* 0x0000018019197812 */ /* 0x001fe200078ec0ff */
[----:B-1----:R-:W-:-:S03]  /*5720*/  IMAD.SHL.U32 R18, R21, 0x2, RZ ;  /* 0x0000000215127824 */ /* 0x002fc600078e00ff */
[----:B------:R-:W-:-:S04]  /*5730*/  SHF.R.U32.HI R25, RZ, 0x3, R25 ;  /* 0x00000003ff197819 */ /* 0x000fc80000011619 */
[C-C-:B------:R-:W-:Y:S02]  /*5740*/  LOP3.LUT R21, R25.reuse, 0x3fe, R18.reuse, 0x78, !PT ;  /* 0x000003fe19157812 */ /* 0x140fe400078e7812 */
[----:B------:R-:W-:-:S03]  /*5750*/  LOP3.LUT R25, R25, 0x3fe, R18, 0x78, !PT ;  /* 0x000003fe19197812 */ /* 0x000fc600078e7812 */
[----:B------:R-:W-:Y:S01]  /*5760*/  STS.U16 [R21+0x8000], R16 ;  /* 0x0080001015007388 */ /* 0x000fe20000000400 */
[----:B------:R-:W-:-:S03]  /*5770*/  LOP3.LUT R25, R25, 0x40, RZ, 0x3c, !PT ;  /* 0x0000004019197812 */ /* 0x000fc600078e3cff */
[----:B------:R-:W-:Y:S04]  /*5780*/  STS.U16 [R21+0x8800], R19 ;  /* 0x0088001315007388 */ /* 0x000fe80000000400 */
[----:B------:R-:W-:Y:S04]  /*5790*/  STS.U16 [R21+0x9000], R20 ;  /* 0x0090001415007388 */ /* 0x000fe80000000400 */
[----:B------:R-:W-:Y:S04]  /*57a0*/  STS.U16 [R21+0x9800], R22 ;  /* 0x0098001615007388 */ /* 0x000fe80000000400 */
[----:B------:R-:W-:Y:S04]  /*57b0*/  STS.U16 [R25+0x8400], R23 ;  /* 0x0084001719007388 */ /* 0x000fe80000000400 */
[----:B------:R-:W-:Y:S04]  /*57c0*/  STS.U16 [R25+0x8c00], R24 ;  /* 0x008c001819007388 */ /* 0x000fe80000000400 */
[----:B------:R-:W-:Y:S04]  /*57d0*/  STS.U16 [R25+0x9400], R0 ;  /* 0x0094000019007388 */ /* 0x000fe80000000400 */
[----:B----4-:R0:W-:Y:S04]  /*57e0*/  STL.64 [R1+0x318], R2 ;  /* 0x0003180201007387 */ /* 0x0101e80000100a00 */
[----:B------:R1:W-:Y:S01]  /*57f0*/  STL.64 [R1+0x310], R12 ;  /* 0x0003100c01007387 */ /* 0x0003e20000100a00 */
[----:B0-----:R-:W-:-:S05]  /*5800*/  IMAD.WIDE R2, R17, 0x2, R2 ;  /* 0x0000000211027825 */ /* 0x001fca00078e0202 */
[----:B------:R0:W2:Y:S01]  /*5810*/  @!P0 LDG.E.U16 R4, [R2.64] ;  /* 0x0000000602048981 */ /* 0x0000a2000c1e1500 */
[----:B-1----:R-:W-:-:S04]  /*5820*/  IMAD.WIDE R12, R17, 0x2, R12 ;  /* 0x00000002110c7825 */ /* 0x002fc800078e020c */
[----:B------:R-:W-:Y:S01]  /*5830*/  IMAD.WIDE R16, R17, 0x2, R14 ;  /* 0x0000000211107825 */ /* 0x000fe200078e020e */
[----:B0-----:R-:W-:Y:S02]  /*5840*/  PRMT R3, RZ, 0x7610, R3 ;  /* 0x00007610ff037816 */ /* 0x001fe40000000003 */
[----:B------:R-:W-:-:S04]  /*5850*/  PRMT R2, RZ, 0x7610, R2 ;  /* 0x00007610ff027816 */ /* 0x000fc80000000002 */
[----:B------:R0:W4:Y:S04]  /*5860*/  @!P0 LDG.E.U16 R3, [R12.64] ;  /* 0x000000060c038981 */ /* 0x000128000c1e1500 */
[----:B------:R1:W2:Y:S04]  /*5870*/  @!P0 LDG.E.U16 R2, [R16.64] ;  /* 0x0000000610028981 */ /* 0x0002a8000c1e1500 */
[----:B0-----:R-:W2:Y:S04]  /*5880*/  LDL.LU.64 R12, [R1+0x918] ;  /* 0x00091800010c7983 */ /* 0x001ea80000300a00 */
[----:B------:R0:W-:Y:S04]  /*5890*/  STL.64 [R1+0x308], R14 ;  /* 0x0003080e01007387 */ /* 0x0001e80000100a00 */
[----:B0-----:R-:W2:Y:S04]  /*58a0*/  LDL.LU.64 R14, [R1+0x910] ;  /* 0x00091000010e7983 */ /* 0x001ea80000300a00 */
[----:B-1----:R-:W2:Y:S04]  /*58b0*/  LDL.LU.64 R16, [R1+0x908] ;  /* 0x0009080001107983 */ /* 0x002ea80000300a00 */
        /* <DEDUP_REMOVED lines=8> */
[----:B--2---:R0:W-:Y:S04]  /*5940*/  STS.U16 [R25+0x9c00], R0 ;  /* 0x009c000019007388 */ /* 0x0041e80000000400 */
[----:B0-----:R-:W2:Y:S04]  /*5950*/  LDL.LU R25, [R1+0x8e4] ;  /* 0x0008e40001197983 */ /* 0x001ea80000300800 */
[----:B------:R-:W2:Y:S04]  /*5960*/  LDL.LU R0, [R1+0x8e0] ;  /* 0x0008e00001007983 */ /* 0x000ea80000300800 */
[----:B--2---:R0:W-:Y:S04]  /*5970*/  STS.U16 [R0], R26 ;  /* 0x0000001a00007388 */ /* 0x0041e80000000400 */
[----:B------:R1:W-:Y:S04]  /*5980*/  STS.U16 [R0+0x400], R27 ;  /* 0x0004001b00007388 */ /* 0x0003e80000000400 */
[----:B------:R2:W-:Y:S04]  /*5990*/  STS.U16 [R0+0x800], R28 ;  /* 0x0008001c00007388 */ /* 0x0005e80000000400 */
[----:B0-----:R-:W3:Y:S04]  /*59a0*/  LDL.LU R26, [R1+0x8dc] ;  /* 0x0008dc00011a7983 */ /* 0x001ee80000300800 */
[----:B-1----:R-:W3:Y:S04]  /*59b0*/  LDL.LU R27, [R1+0x8d8] ;  /* 0x0008d800011b7983 */ /* 0x002ee80000300800 */
[----:B--2---:R-:W2:Y:S04]  /*59c0*/  LDL.LU R28, [R1+0x8d4] ;  /* 0x0008d400011c7983 */ /* 0x004ea80000300800 */
[----:B------:R0:W-:Y:S04]  /*59d0*/  STS.U16 [R0+0xc00], R29 ;  /* 0x000c001d00007388 */ /* 0x0001e80000000400 */
[----:B0-----:R-:W4:Y:S04]  /*59e0*/  LDL.LU R29, [R1+0x8d0] ;  /* 0x0008d000011d7983 */ /* 0x001f280000300800 */
[----:B------:R-:W-:Y:S04]  /*59f0*/  STS.U16 [R0+0x2000], R25 ;  /* 0x0020001900007388 */ /* 0x000fe80000000400 */
[----:B---3--:R0:W-:Y:S04]  /*5a00*/  STS.U16 [R0+0x1800], R27 ;  /* 0x0018001b00007388 */ /* 0x0081e80000000400 */
[----:B--2---:R1:W-:Y:S04]  /*5a10*/  STS.U16 [R0+0x1400], R28 ;  /* 0x0014001c00007388 */ /* 0x0043e80000000400 */
[----:B0-----:R-:W2:Y:S04]  /*5a20*/  LDL R27, [R1+0x300] ;  /* 0x00030000011b7983 */ /* 0x001ea80000100800 */
[----:B-1----:R-:W3:Y:S04]  /*5a30*/  LDL R28, [R1+0x410] ;  /* 0x00041000011c7983 */ /* 0x002ee80000100800 */
[----:B----4-:R0:W-:Y:S04]  /*5a40*/  STS.U16 [R0+0x1000], R29 ;  /* 0x0010001d00007388 */ /* 0x0101e80000000400 */
[----:B------:R-:W-:Y:S04]  /*5a50*/  STS.U16 [R0+0x1c00], R26 ;  /* 0x001c001a00007388 */ /* 0x000fe80000000400 */
        /* <DEDUP_REMOVED lines=23> */
[----:B------:R-:W-:Y:S06]  /*5bd0*/  BAR.SYNC.DEFER_BLOCKING 0x0 ;  /* 0x0000000000007b1d */ /* 0x000fec0000010000 */
[----:B0-----:R-:W4:Y:S04]  /*5be0*/  LDL R29, [R1+0x40c] ;  /* 0x00040c00011d7983 */ /* 0x001f280000100800 */
[----:B------:R-:W-:Y:S04]  /*5bf0*/  STL [R1+0x4f0], R0 ;  /* 0x0004f00001007387 */ /* 0x000fe80000100800 */
[----:B--2---:R-:W-:Y:S04]  /*5c00*/  LDSM.16.M88.4 R8, [R27] ;  /* 0x000000001b08783b */ /* 0x004fe80000000200 */
[----:B---3--:R-:W0:Y:S04]  /*5c10*/  LDSM.16.MT88.4 R16, [R28+0x8000] ;  /* 0x008000001c10783b */ /* 0x008e280000004200 */
[----:B------:R-:W1:Y:S04]  /*5c20*/  LDSM.16.M88.4 R20, [R27+0x1000] ;  /* 0x001000001b14783b */ /* 0x000e680000000200 */
[----:B0-----:R-:W-:Y:S04]  /*5c30*/  STL.64 [R1+0x8c8], R18 ;  /* 0x0008c81201007387 */ /* 0x001fe80000100a00 */
[----:B------:R-:W-:Y:S04]  /*5c40*/  STL.64 [R1+0x50], R8 ;  /* 0x0000500801007387 */ /* 0x000fe80000100a00 */
[----:B------:R-:W-:Y:S04]  /*5c50*/  STL.64 [R1+0x58], R10 ;  /* 0x0000580a01007387 */ /* 0x000fe80000100a00 */
[----:B------:R0:W2:Y:S04]  /*5c60*/  LDSM.16.MT88.4 R8, [R28+0x8080] ;  /* 0x008080001c08783b */ /* 0x0000a80000004200 */
[----:B------:R3:W-:Y:S01]  /*5c70*/  STL.64 [R1+0x8c0], R16 ;  /* 0x0008c01001007387 */ /* 0x0007e20000100a00 */
[----:B-1----:R-:W-:-:S02]  /*5c80*/  IMAD.MOV.U32 R0, RZ, RZ, R21 ;  /* 0x000000ffff007224 */ /* 0x002fc400078e0015 */
[----:B0-----:R-:W-:Y:S01]  /*5c90*/  IMAD.MOV.U32 R28, RZ, RZ, R20 ;  /* 0x000000ffff1c7224 */ /* 0x001fe200078e0014 */
[----:B---3--:R-:W3:Y:S04]  /*5ca0*/  LDL.LU.64 R16, [R1+0x1d0] ;  /* 0x0001d00001107983 */ /* 0x008ee80000300a00 */
[----:B------:R-:W3:Y:S04]  /*5cb0*/  LDL.LU.64 R18, [R1+0x1d8] ;  /* 0x0001d80001127983 */ /* 0x000ee80000300a00 */
[----:B--2---:R-:W-:Y:S04]  /*5cc0*/  STL.64 [R1+0x8b8], R10 ;  /* 0x0008b80a01007387 */ /* 0x004fe80000100a00 */
[----:B------:R0:W-:Y:S04]  /*5cd0*/  STL.64 [R1+0x8b0], R8 ;  /* 0x0008b00801007387 */ /* 0x0001e80000100a00 */
[----:B0-----:R-:W2:Y:S04]  /*5ce0*/  LDL.LU.64 R8, [R1+0xc0] ;  /* 0x0000c00001087983 */ /* 0x001ea80000300a00 */
[----:B------:R-:W2:Y:S04]  /*5cf0*/  LDL.LU.64 R10, [R1+0xc8] ;  /* 0x0000c800010a7983 */ /* 0x000ea80000300a00 */
[----:B------:R-:W-:Y:S04]  /*5d00*/  STL.64 [R1+0x48], R22 ;  /* 0x0000481601007387 */ /* 0x000fe80000100a00 */
[----:B------:R-:W0:Y:S04]  /*5d10*/  LDSM.16.M88.4 R20, [R27+0x2000] ;  /* 0x002000001b14783b */ /* 0x000e280000000200 */
[----:B----4-:R-:W3:Y:S04]  /*5d20*/  LDSM.16.MT88.4 R4, [R29+0x8000] ;  /* 0x008000001d04783b */ /* 0x010ee80000004200 */
[----:B------:R-:W-:Y:S04]  /*5d30*/  LDSM.16.MT88.4 R12, [R29+0x8080] ;  /* 0x008080001d0c783b */ /* 0x000fe80000004200 */
[----:B0-----:R-:W-:Y:S04]  /*5d40*/  STL [R1+0x30], R20 ;  /* 0x0000301401007387 */ /* 0x001fe80000100800 */
[----:B------:R-:W-:Y:S04]  /*5d50*/  STL.64 [R1+0x38], R22 ;  /* 0x0000381601007387 */ /* 0x000fe80000100a00 */
[----:B------:R-:W-:Y:S04]  /*5d60*/  STL [R1+0x7f8], R27 ;  /* 0x0007f81b01007387 */ /* 0x000fe80000100800 */
[----:B------:R-:W3:Y:S02]  /*5d70*/  LDL.LU.64 R24, [R1+0x50] ;  /* 0x0000500001187983 */ /* 0x000ee40000300a00 */
[----:B---3--:R-:W-:Y:S11]  /*5d80*/  HMMA.16816.F32 R16, R4, R24, R16 ;  /* 0x000000180410723c */ /* 0x008ff60000001810 */
[----:B------:R-:W-:Y:S11]  /*5d90*/  @!UPT UIADD3 URZ, URZ, URZ, URZ ;  /* 0x0000003f3f3ff290 */ /* 0x000ff6000fffe03f */
[----:B------:R-:W-:Y:S01]  /*5da0*/  @!UPT UIADD3 URZ, URZ, URZ, URZ ;  /* 0x0000003f3f3ff290 */ /* 0x000fe2000fffe03f */
[----:B------:R-:W-:Y:S04]  /*5db0*/  STL.64 [R1+0x1d0], R16 ;  /* 0x0001d01001007387 */ /* 0x000fe80000100a00 */
[----:B------:R0:W-:Y:S04]  /*5dc0*/  STL.64 [R1+0x1d8], R18 ;  /* 0x0001d81201007387 */ /* 0x0001e80000100a00 */
[----:B0-----:R-:W2:Y:S04]  /*5dd0*/  LDL.LU.64 R18, [R1+0x8c8] ;  /* 0x0008c80001127983 */ /* 0x001ea80000300a00 */
[----:B------:R-:W2:Y:S01]  /*5de0*/  LDL.LU.64 R16, [R1+0x8c0] ;  /* 0x0008c00001107983 */ /* 0x000ea20000300a00 */
[----:B------:R-:W-:-:S02]  /*5df0*/  IMAD.MOV.U32 R3, RZ, RZ, R24 ;  /* 0x000000ffff037224 */ /* 0x000fc400078e0018 */
[----:B------:R-:W-:Y:S01]  /*5e00*/  IMAD.MOV.U32 R2, RZ, RZ, R25 ;  /* 0x000000ffff027224 */ /* 0x000fe200078e0019 */
[----:B------:R-:W-:Y:S04]  /*5e10*/  STL.64 [R1+0x898], R6 ;  /* 0x0008980601007387 */ /* 0x000fe80000100a00 */
[----:B------:R0:W-:Y:S02]  /*5e20*/  STL.64 [R1+0x890], R4 ;  /* 0x0008900401007387 */ /* 0x0001e40000100a00 */
[----:B0-----:R-:W-:Y:S02]  /*5e30*/  IMAD.MOV.U32 R4, RZ, RZ, R3 ;  /* 0x000000ffff047224 */ /* 0x001fe400078e0003 */
[----:B------:R-:W-:-:S07]  /*5e40*/  IMAD.MOV.U32 R5, RZ, RZ, R2 ;  /* 0x000000ffff057224 */ /* 0x000fce00078e0002 */
[----:B--2---:R-:W-:Y:S11]  /*5e50*/  HMMA.16816.F32 R8, R16, R4, R8 ;  /* 0x000000041008723c */ /* 0x004ff60000001808 */
[----:B------:R-:W-:Y:S11]  /*5e60*/  @!UPT UIADD3 URZ, URZ, URZ, URZ ;  /* 0x0000003f3f3ff290 */ /* 0x000ff6000fffe03f */
[----:B------:R-:W-:Y:S01]  /*5e70*/  @!UPT UIADD3 URZ, URZ, URZ, URZ ;  /* 0x0000003f3f3ff290 */ /* 0x000fe2000fffe03f */
[----:B------:R0:W-:Y:S01]  /*5e80*/  STL.64 [R1+0x1c0], R8 ;  /* 0x0001c00801007387 */ /* 0x0001e20000100a00 */
[----:B------:R-:W-:Y:S02]  /*5e90*/  IMAD.MOV.U32 R3, RZ, RZ, R10 ;  /* 0x000000ffff037224 */ /* 0x000fe400078e000a */
[----:B------:R-:W-:Y:S01]  /*5ea0*/  IMAD.MOV.U32 R2, RZ, RZ, R11 ;  /* 0x000000ffff027224 */ /* 0x000fe200078e000b */
[----:B0-----:R-:W2:Y:S04]  /*5eb0*/  LDL.LU.64 R8, [R1+0x110] ;  /* 0x0001100001087983 */ /* 0x001ea80000300a00 */
[----:B------:R-:W2:Y:S04]  /*5ec0*/  LDL.LU.64 R10, [R1+0x118] ;  /* 0x00011800010a7983 */ /* 0x000ea80000300a00 */
[----:B------:R-:W-:Y:S04]  /*5ed0*/  STL.64 [R1+0x888], R18 ;  /* 0x0008881201007387 */ /* 0x000fe80000100a00 */
[----:B------:R0:W-:Y:S04]  /*5ee0*/  STL.64 [R1+0x880], R16 ;  /* 0x0008801001007387 */ /* 0x0001e80000100a00 */
[----:B0-----:R-:W3:Y:S04]  /*5ef0*/  LDL.LU.64 R16, [R1+0x180] ;  /* 0x0001800001107983 */ /* 0x001ee80000300a00 */
[----:B------:R-:W4:Y:S01]  /*5f00*/  LDL.LU.64 R18, [R1+0x188] ;  /* 0x0001880001127983 */ /* 0x000f220000300a00 */
[----:B------:R-:W-:-:S03]  /*5f10*/  IMAD.MOV.U32 R29, RZ, RZ, R21 ;  /* 0x000000ffff1d7224 */ /* 0x000fc600078e0015 */
[----:B------:R-:W0:Y:S04]  /*5f20*/  LDSM.16.M88.4 R20, [R27+0x3000] ;  /* 0x003000001b14783b */ /* 0x000e280000000200 */
[----:B----4-:R-:W-:Y:S04]  /*5f30*/  STL.64 [R1+0x8a8], R18 ;  /* 0x0008a81201007387 */ /* 0x010fe80000100a00 */
[----:B---3--:R1:W-:Y:S04]  /*5f40*/  STL.64 [R1+0x8a0], R16 ;  /* 0x0008a01001007387 */ /* 0x0083e80000100a00 */
[----:B-1----:R-:W3:Y:S04]  /*5f50*/  LDL.LU.64 R16, [R1+0x90] ;  /* 0x0000900001107983 */ /* 0x002ee80000300a00 */
[----:B------:R-:W3:Y:S04]  /*5f60*/  LDL.LU.64 R18, [R1+0x98] ;  /* 0x0000980001127983 */ /* 0x000ee80000300a00 */
[----:B------:R-:W4:Y:S04]  /*5f70*/  LDL.LU.64 R24, [R1+0x140] ;  /* 0x0001400001187983 */ /* 0x000f280000300a00 */
[----:B------:R-:W4:Y:S04]  /*5f80*/  LDL.LU.64 R26, [R1+0x148] ;  /* 0x00014800011a7983 */ /* 0x000f280000300a00 */
[----:B0-----:R-:W-:Y:S04]  /*5f90*/  STL.64 [R1+0x28], R22 ;  /* 0x0000281601007387 */ /* 0x001fe80000100a00 */
[----:B------:R0:W-:Y:S04]  /*5fa0*/  STL.64 [R1+0x820], R20 ;  /* 0x0008201401007387 */ /* 0x0001e80000100a00 */
[----:B0-----:R-:W3:Y:S01]  /*5fb0*/  LDL.LU R20, [R1+0x30] ;  /* 0x0000300001147983 */ /* 0x001ee20000300800 */
[----:B--2---:R-:W-:Y:S01]  /*5fc0*/  HMMA.16816.F32 R8, R12, R4, R8 ;  /* 0x000000040c08723c */ /* 0x004fe20000001808 */
[----:B------:R-:W-:-:S05]  /*5fd0*/  IMAD.MOV.U32 R21, RZ, RZ, R29 ;  /* 0x000000ffff157224 */ /* 0x000fca00078e001d */
[----:B---3--:R-:W-:Y:S04]  /*5fe0*/  STL.64 [R1+0x868], R20 ;  /* 0x0008681401007387 */ /* 0x008fe80000100a00 */
[----:B------:R-:W-:Y:S04]  /*5ff0*/  STL [R1+0x694], R2 ;  /* 0x0006940201007387 */ /* 0x000fe80000100800 */
[----:B------:R-:W-:Y:S09]  /*6000*/  STL [R1+0x690], R3 ;  /* 0x0006900301007387 */ /* 0x000ff20000100800 */
[----:B------:R-:W-:Y:S04]  /*6010*/  STL.64 [R1+0x190], R8 ;  /* 0x0001900801007387 */ /* 0x000fe80000100a00 */
[----:B------:R0:W-:Y:S04]  /*6020*/  STL.64 [R1+0x198], R10 ;  /* 0x0001980a01007387 */ /* 0x0001e80000100a00 */
[----:B0-----:R-:W2:Y:S04]  /*6030*/  LDL.LU.64 R10, [R1+0x8b8] ;  /* 0x0008b800010a7983 */ /* 0x001ea80000300a00 */
[----:B------:R-:W2:Y:S02]  /*6040*/  LDL.LU.64 R8, [R1+0x8b0] ;  /* 0x0008b00001087983 */ /* 0x000ea40000300a00 */
[----:B--2---:R-:W-:Y:S02]  /*6050*/  HMMA.16816.F32 R4, R8, R4, R16 ;  /* 0x000000040804723c */ /* 0x004fe40000001810 */
[----:B------:R-:W2:Y:S04]  /*6060*/  LDL.LU.64 R18, [R1+0x8a8] ;  /* 0x0008a80001127983 */ /* 0x000ea80000300a00 */
[----:B------:R-:W2:Y:S11]  /*6070*/  LDL.LU.64 R16, [R1+0x8a0] ;  /* 0x0008a00001107983 */ /* 0x000eb60000300a00 */
[----:B------:R-:W-:Y:S06]  /*6080*/  @!UPT UIADD3 URZ, URZ, URZ, URZ ;  /* 0x0000003f3f3ff290 */ /* 0x000fec000fffe03f */
[----:B------:R-:W-:Y:S04]  /*6090*/  STL.64 [R1+0x200], R4 ;  /* 0x0002000401007387 */ /* 0x000fe80000100a00 */
[----:B------:R0:W-:Y:S04]  /*60a0*/  STL.64 [R1+0x208], R6 ;  /* 0x0002080601007387 */ /* 0x0001e80000100a00 */
[----:B0-----:R-:W2:Y:S04]  /*60b0*/  LDL.LU.64 R6, [R1+0x898] ;  /* 0x0008980001067983 */ /* 0x001ea80000300a00 */
[----:B------:R-:W2:Y:S01]  /*60c0*/  LDL.LU.64 R4, [R1+0x890] ;  /* 0x0008900001047983 */ /* 0x000ea20000300a00 */
[----:B------:R-:W-:-:S02]  /*60d0*/  IMAD.MOV.U32 R20, RZ, RZ, R28 ;  /* 0x000000ffff147224 */ /* 0x000fc400078e001c */
[----:B------:R-:W-:-:S07]  /*60e0*/  IMAD.MOV.U32 R21, RZ, RZ, R0 ;  /* 0x000000ffff157224 */ /* 0x000fce00078e0000 */
[-C--:B--2---:R-:W-:Y:S11]  /*60f0*/  HMMA.16816.F32 R16, R4, R20.reuse, R16 ;  /* 0x000000140410723c */ /* 0x084ff60000001810 */
[----:B------:R-:W-:Y:S11]  /*6100*/  @!UPT UIADD3 URZ, URZ, URZ, URZ ;  /* 0x0000003f3f3ff290 */ /* 0x000ff6000fffe03f */
[----:B------:R-:W-:Y:S01]  /*6110*/  @!UPT UIADD3 URZ, URZ, URZ, URZ ;  /* 0x0000003f3f3ff290 */ /* 0x000fe2000fffe03f */
[----:B------:R-:W-:Y:S04]  /*6120*/  STL.64 [R1+0x180], R16 ;  /* 0x0001801001007387 */ /* 0x000fe80000100a00 */
[----:B------:R0:W-:Y:S04]  /*6130*/  STL.64 [R1+0x188], R18 ;  /* 0x0001881201007387 */ /* 0x0001e80000100a00 */
[----:B0-----:R-:W2:Y:S04]  /*6140*/  LDL.LU.64 R18, [R1+0x888] ;  /* 0x0008880001127983 */ /* 0x001ea80000300a00 */
[----:B------:R-:W3:Y:S04]  /*6150*/  LDL.LU.64 R16, [R1+0x880] ;  /* 0x0008800001107983 */ /* 0x000ee80000300a00 */
[----:B------:R-:W-:Y:S04]  /*6160*/  STL.64 [R1+0x878], R6 ;  /* 0x0008780601007387 */ /* 0x000fe80000100a00 */
[----:B------:R0:W-:Y:S04]  /*6170*/  STL.64 [R1+0x870], R4 ;  /* 0x0008700401007387 */ /* 0x0001e80000100a00 */
[----:B0-----:R-:W4:Y:S04]  /*6180*/  LDL.LU.64 R4, [R1+0xd0] ;  /* 0x0000d00001047983 */ /* 0x001f280000300a00 */
[----:B------:R-:W4:Y:S04]  /*6190*/  LDL.LU.64 R6, [R1+0xd8] ;  /* 0x0000d80001067983 */ /* 0x000f280000300a00 */
[----:B--2---:R-:W-:Y:S04]  /*61a0*/  STL.64 [R1+0x860], R18 ;  /* 0x0008601201007387 */ /* 0x004fe80000100a00 */
[----:B---3--:R-:W-:Y:S01]  /*61b0*/  STL.64 [R1+0x858], R16 ;  /* 0x0008581001007387 */ /* 0x008fe20000100a00 */
[-C--:B----4-:R-:W-:Y:S11]  /*61c0*/  HMMA.16816.F32 R4, R16, R20.reuse, R4 ;  /* 0x000000141004723c */ /* 0x090ff60000001804 */
[----:B------:R-:W-:Y:S11]  /*61d0*/  @!UPT UIADD3 URZ, URZ, URZ, URZ ;  /* 0x0000003f3f3ff290 */ /* 0x000ff6000fffe03f */
[----:B------:R-:W-:Y:S01]  /*61e0*/  @!UPT UIADD3 URZ, URZ, URZ, URZ ;  /* 0x0000003f3f3ff290 */ /* 0x000fe2000fffe03f */
[----:B------:R-:W-:Y:S04]  /*61f0*/  STL.64 [R1+0x1b0], R4 ;  /* 0x0001b00401007387 */ /* 0x000fe80000100a00 */
[----:B------:R0:W-:Y:S02]  /*6200*/  STL.64 [R1+0x1b8], R6 ;  /* 0x0001b80601007387 */ /* 0x0001e40000100a00 */
[-C--:B0-----:R-:W-:Y:S11]  /*6210*/  HMMA.16816.F32 R4, R12, R20.reuse, R24 ;  /* 0x000000140c04723c */ /* 0x081ff60000001818 */
[----:B------:R-:W-:Y:S11]  /*6220*/  @!UPT UIADD3 URZ, URZ, URZ, URZ ;  /* 0x0000003f3f3ff290 */ /* 0x000ff6000fffe03f */
[----:B------:R-:W-:Y:S01]  /*6230*/  @!UPT UIADD3 URZ, URZ, URZ, URZ ;  /* 0x0000003f3f3ff290 */ /* 0x000fe2000fffe03f */
[----:B------:R0:W-:Y:S01]  /*6240*/  STL.64 [R1+0x150], R4 ;  /* 0x0001500401007387 */ /* 0x0001e20000100a00 */
[----:B------:R-:W-:Y:S02]  /*6250*/  IMAD.MOV.U32 R2, RZ, RZ, R6 ;  /* 0x000000ffff027224 */ /* 0x000fe400078e0006 */
[----:B------:R-:W-:Y:S01]  /*6260*/  IMAD.MOV.U32 R3, RZ, RZ, R7 ;  /* 0x000000ffff037224 */ /* 0x000fe200078e0007 */
[----:B0-----:R-:W2:Y:S04]  /*6270*/  LDL.LU.64 R4, [R1+0x80] ;  /* 0x0000800001047983 */ /* 0x001ea80000300a00 */
[----:B------:R-:W2:Y:S04]  /*6280*/  LDL.LU.64 R6, [R1+0x88] ;  /* 0x0000880001067983 */ /* 0x000ea80000300a00 */
[----:B------:R-:W3:Y:S04]  /*6290*/  LDL.LU.64 R16, [R1+0x2f0] ;  /* 0x0002f00001107983 */ /* 0x000ee80000300a00 */
[----:B------:R-:W3:Y:S04]  /*62a0*/  LDL.LU.64 R18, [R1+0x2f8] ;  /* 0x0002f80001127983 */ /* 0x000ee80000300a00 */
[----:B------:R-:W-:Y:S04]  /*62b0*/  STL.64 [R1+0x850], R14 ;  /* 0x0008500e01007387 */ /* 0x000fe80000100a00 */
[----:B------:R0:W-:Y:S04]  /*62c0*/  STL.64 [R1+0x848], R12 ;  /* 0x0008480c01007387 */ /* 0x0001e80000100a00 */
[----:B0-----:R-:W4:Y:S04]  /*62d0*/  LDL.LU.64 R12, [R1+0xe0] ;  /* 0x0000e000010c7983 */ /* 0x001f280000300a00 */
[----:B------:R-:W4:Y:S04]  /*62e0*/  LDL.LU.64 R14, [R1+0xe8] ;  /* 0x0000e800010e7983 */ /* 0x000f280000300a00 */
[----:B------:R-:W2:Y:S04]  /*62f0*/  LDL.LU.64 R24, [R1+0x250] ;  /* 0x0002500001187983 */ /* 0x000ea80000300a00 */
[----:B------:R-:W2:Y:S04]  /*6300*/  LDL.LU.64 R26, [R1+0x258] ;  /* 0x00025800011a7983 */ /* 0x000ea80000300a00 */
[----:B--2---:R-:W-:Y:S04]  /*6310*/  STL.64 [R1+0x808], R26 ;  /* 0x0008081a01007387 */ /* 0x004fe80000100a00 */
[----:B------:R0:W-:Y:S04]  /*6320*/  STL.64 [R1+0x800], R24 ;  /* 0x0008001801007387 */ /* 0x0001e80000100a00 */
[----:B0-----:R-:W2:Y:S04]  /*6330*/  LDL.LU.64 R24, [R1+0xf0] ;  /* 0x0000f00001187983 */ /* 0x001ea80000300a00 */
[----:B------:R-:W2:Y:S04]  /*6340*/  LDL.LU.64 R26, [R1+0xf8] ;  /* 0x0000f800011a7983 */ /* 0x000ea80000300a00 */
[----:B--2---:R-:W-:Y:S04]  /*6350*/  STL.64 [R1+0x818], R26 ;  /* 0x0008181a01007387 */ /* 0x004fe80000100a00 */
[----:B------:R0:W-:Y:S04]  /*6360*/  STL.64 [R1+0x810], R24 ;  /* 0x0008101801007387 */ /* 0x0001e80000100a00 */
[----:B0-----:R-:W2:Y:S04]  /*6370*/  LDL.LU.64 R24, [R1+0x2e0] ;  /* 0x0002e00001187983 */ /* 0x001ea80000300a00 */
[----:B------:R-:W2:Y:S01]  /*6380*/  LDL.LU.64 R26, [R1+0x2e8] ;  /* 0x0002e800011a7983 */ /* 0x000ea20000300a00 */
[----:B------:R-:W-:Y:S03]  /*6390*/  HMMA.16816.F32 R20, R8, R20, R4 ;  /* 0x000000140814723c */ /* 0x000fe60000001804 */
[----:B--2---:R-:W-:Y:S04]  /*63a0*/  STL.64 [R1+0x830], R26 ;  /* 0x0008301a01007387 */ /* 0x004fe80000100a00 */
[----:B------:R0:W-:Y:S04]  /*63b0*/  STL.64 [R1+0x828], R24 ;  /* 0x0008281801007387 */ /* 0x0001e80000100a00 */
[----:B0-----:R-:W2:Y:S04]  /*63c0*/  LDL.LU.64 R24, [R1+0x70] ;  /* 0x0000700001187983 */ /* 0x001ea80000300a00 */
[----:B------:R-:W2:Y:S04]  /*63d0*/  LDL.LU.64 R26, [R1+0x78] ;  /* 0x00007800011a7983 */ /* 0x000ea80000300a00 */
[----:B--2---:R-:W-:Y:S04]  /*63e0*/  STL.64 [R1+0x840], R26 ;  /* 0x0008401a01007387 */ /* 0x004fe80000100a00 */
[----:B------:R0:W-:Y:S04]  /*63f0*/  STL.64 [R1+0x838], R24 ;  /* 0x0008381801007387 */ /* 0x0001e80000100a00 */
[----:B0-----:R-:W2:Y:S04]  /*6400*/  LDL.LU.64 R24, [R1+0x120] ;  /* 0x0001200001187983 */ /* 0x001ea80000300a00 */
[----:B------:R-:W2:Y:S04]  /*6410*/  LDL.LU.64 R26, [R1+0x128] ;  /* 0x00012800011a7983 */ /* 0x000ea80000300a00 */
[----:B------:R-:W-:Y:S04]  /*6420*/  STL [R1+0x69c], R2 ;  /* 0x00069c0201007387 */ /* 0x000fe80000100800 */
[----:B------:R-:W-:Y:S04]  /*6430*/  STL [R1+0x698], R3 ;  /* 0x0006980301007387 */ /* 0x000fe80000100800 */
[----:B------:R-:W3:Y:S04]  /*6440*/  LDL.LU.64 R6, [R1+0x878] ;  /* 0x0008780001067983 */ /* 0x000ee80000300a00 */
[----:B------:R-:W3:Y:S04]  /*6450*/  LDL.LU.64 R4, [R1+0x870] ;  /* 0x0008700001047983 */ /* 0x000ee80000300a00 */
[----:B------:R0:W-:Y:S04]  /*6460*/  STL.64 [R1+0x220], R20 ;  /* 0x0002201401007387 */ /* 0x0001e80000100a00 */
[----:B------:R-:W-:Y:S04]  /*6470*/  STL.64 [R1+0x228], R22 ;  /* 0x0002281601007387 */ /* 0x000fe80000100a00 */
[----:B0-----:R-:W3:Y:S02]  /*6480*/  LDL.LU.64 R20, [R1+0x868] ;  /* 0x0008680001147983 */ /* 0x001ee40000300a00 */
[-C--:B---3--:R-:W-:Y:S11]  /*6490*/  HMMA.16816.F32 R16, R4, R20.reuse, R16 ;  /* 0x000000140410723c */ /* 0x088ff60000001810 */
[----:B------:R-:W-:Y:S11]  /*64a0*/  @!UPT UIADD3 URZ, URZ, URZ, URZ ;  /* 0x0000003f3f3ff290 */ /* 0x000ff6000fffe03f */
[----:B------:R-:W-:Y:S01]  /*64b0*/  @!UPT UIADD3 URZ, URZ, URZ, URZ ;  /* 0x0000003f3f3ff290 */ /* 0x000fe2000fffe03f */
[----:B------:R-:W-:Y:S04]  /*64c0*/  STL.64 [R1+0x140], R16 ;  /* 0x0001401001007387 */ /* 0x000fe80000100a00 */
[----:B------:R0:W-:Y:S04]  /*64d0*/  STL.64 [R1+0x148], R18 ;  /* 0x0001481201007387 */ /* 0x0001e80000100a00 */
[----:B0-----:R-:W4:Y:S04]  /*64e0*/  LDL.LU.64 R18, [R1+0x860] ;  /* 0x0008600001127983 */ /* 0x001f280000300a00 */
[----:B------:R-:W4:Y:S02]  /*64f0*/  LDL.LU.64 R16, [R1+0x858] ;  /* 0x0008580001107983 */ /* 0x000f240000300a00 */
[-C--:B----4-:R-:W-:Y:S11]  /*6500*/  HMMA.16816.F32 R12, R16, R20.reuse, R12 ;  /* 0x00000014100c723c */ /* 0x090ff6000000180c */
[----:B------:R-:W-:Y:S11]  /*6510*/  @!UPT UIADD3 URZ, URZ, URZ, URZ ;  /* 0x0000003f3f3ff290 */ /* 0x000ff6000fffe03f */
[----:B------:R-:W-:Y:S01]  /*6520*/  @!UPT UIADD3 URZ, URZ, URZ, URZ ;  /* 0x0000003f3f3ff290 */ /* 0x000fe2000fffe03f */
[----:B------:R-:W-:Y:S04]  /*6530*/  STL.64 [R1+0x170], R12 ;  /* 0x0001700c01007387 */ /* 0x000fe80000100a00 */
[----:B------:R0:W-:Y:S04]  /*6540*/  STL.64 [R1+0x178], R14 ;  /* 0x0001780e01007387 */ /* 0x0001e80000100a00 */
[----:B0-----:R-:W2:Y:S04]  /*6550*/  LDL.LU.64 R14, [R1+0x850] ;  /* 0x00085000010e7983 */ /* 0x001ea80000300a00 */
[----:B------:R-:W2:Y:S02]  /*6560*/  LDL.LU.64 R12, [R1+0x848] ;  /* 0x00084800010c7983 */ /* 0x000ea40000300a00 */
[-C--:B--2---:R-:W-:Y:S11]  /*6570*/  HMMA.16816.F32 R24, R12, R20.reuse, R24 ;  /* 0x000000140c18723c */ /* 0x084ff60000001818 */
[----:B------:R-:W-:Y:S11]  /*6580*/  @!UPT UIADD3 URZ, URZ, URZ, URZ ;  /* 0x0000003f3f3ff290 */ /* 0x000ff6000fffe03f */
[----:B------:R-:W-:Y:S01]  /*6590*/  @!UPT UIADD3 URZ, URZ, URZ, URZ ;  /* 0x0000003f3f3ff290 */ /* 0x000fe2000fffe03f */
[----:B------:R-:W-:Y:S01]  /*65a0*/  STL [R1+0x120], R24 ;  /* 0x0001201801007387 */ /* 0x000fe20000100800 */
[----:B------:R-:W-:Y:S02]  /*65b0*/  IMAD.MOV.U32 R3, RZ, RZ, R26 ;  /* 0x000000ffff037224 */ /* 0x000fe400078e001a */
[----:B------:R-:W-:Y:S01]  /*65c0*/  IMAD.MOV.U32 R2, RZ, RZ, R25 ;  /* 0x000000ffff027224 */ /* 0x000fe200078e0019 */
[----:B------:R0:W-:Y:S04]  /*65d0*/  STL [R1+0x12c], R27 ;  /* 0x00012c1b01007387 */ /* 0x0001e80000100800 */
[----:B0-----:R-:W2:Y:S04]  /*65e0*/  LDL.LU.64 R26, [R1+0x840] ;  /* 0x00084000011a7983 */ /* 0x001ea80000300a00 */
[----:B------:R-:W2:Y:S04]  /*65f0*/  LDL.LU.64 R24, [R1+0x838] ;  /* 0x0008380001187983 */ /* 0x000ea80000300a00 */
[----:B------:R-:W-:Y:S04]  /*6600*/  STL [R1+0x6a4], R2 ;  /* 0x0006a40201007387 */ /* 0x000fe80000100800 */
[----:B------:R-:W-:Y:S01]  /*6610*/  STL [R1+0x6a0], R3 ;  /* 0x0006a00301007387 */ /* 0x000fe20000100800 */
[----:B--2---:R-:W-:Y:S03]  /*6620*/  HMMA.16816.F32 R20, R8, R20, R24 ;  /* 0x000000140814723c */ /* 0x004fe60000001818 */
[----:B------:R-:W2:Y:S04]  /*6630*/  LDL.LU.64 R26, [R1+0x830] ;  /* 0x00083000011a7983 */ /* 0x000ea80000300a00 */
[----:B------:R-:W2:Y:S11]  /*6640*/  LDL.LU.64 R24, [R1+0x828] ;  /* 0x0008280001187983 */ /* 0x000eb60000300a00 */
[----:B------:R-:W-:Y:S05]  /*6650*/  @!UPT UIADD3 URZ, URZ, URZ, URZ ;  /* 0x0000003f3f3ff290 */ /* 0x000fea000fffe03f */
[----:B------:R0:W-:Y:S04]  /*6660*/  STL.64 [R1+0x230], R20 ;  /* 0x0002301401007387 */ /* 0x0001e80000100a00 */
[----:B------:R-:W-:Y:S04]  /*6670*/  STL.64 [R1+0x238], R22 ;  /* 0x0002381601007387 */ /* 0x000fe80000100a00 */
[----:B0-----:R-:W2:Y:S02]  /*6680*/  LDL.LU.64 R20, [R1+0x820] ;  /* 0x0008200001147983 */ /* 0x001ea40000300a00 */
[-C--:B--2---:R-:W-:Y:S11]  /*6690*/  HMMA.16816.F32 R24, R4, R20.reuse, R24 ;  /* 0x000000140418723c */ /* 0x084ff60000001818 */
        /* <DEDUP_REMOVED lines=9> */
[----:B------:R-:W-:Y:S04]  /*6730*/  STL.64 [R1+0x130], R24 ;  /* 0x0001301801007387 */ /* 0x000fe80000100a00 */
[----:B------:R0:W-:Y:S04]  /*6740*/  STL.64 [R1+0x138], R26 ;  /* 0x0001381a01007387 */ /* 0x0001e80000100a00 */
[----:B0-----:R-:W2:Y:S04]  /*6750*/  LDL.LU.64 R26, [R1+0x808] ;  /* 0x00080800011a7983 */ /* 0x001ea80000300a00 */
[----:B------:R-:W2:Y:S04]  /*6760*/  LDL.LU.64 R24, [R1+0x800] ;  /* 0x0008000001187983 */ /* 0x000ea80000300a00 */
[----:B------:R-:W-:Y:S04]  /*6770*/  STL.64 [R1+0x7d0], R18 ;  /* 0x0007d01201007387 */ /* 0x000fe80000100a00 */
[----:B------:R0:W-:Y:S04]  /*6780*/  STL.64 [R1+0x7c8], R16 ;  /* 0x0007c81001007387 */ /* 0x0001e80000100a00 */
[----:B0-----:R-:W3:Y:S04]  /*6790*/  LDL.LU.64 R16, [R1+0x60] ;  /* 0x0000600001107983 */ /* 0x001ee80000300a00 */
[----:B------:R-:W3:Y:S01]  /*67a0*/  LDL.LU.64 R18, [R1+0x68] ;  /* 0x0000680001127983 */ /* 0x000ee20000300a00 */
[-C--:B--2---:R-:W-:Y:S11]  /*67b0*/  HMMA.16816.F32 R24, R12, R20.reuse, R24 ;  /* 0x000000140c18723c */ /* 0x084ff60000001818 */
[----:B------:R-:W-:Y:S11]  /*67c0*/  @!UPT UIADD3 URZ, URZ, URZ, URZ ;  /* 0x0000003f3f3ff290 */ /* 0x000ff6000fffe03f */
[----:B------:R-:W-:Y:S01]  /*67d0*/  @!UPT UIADD3 URZ, URZ, URZ, URZ ;  /* 0x0000003f3f3ff290 */ /* 0x000fe2000fffe03f */
[----:B------:R0:W-:Y:S01]  /*67e0*/  STL.64 [R1+0xf8], R26 ;  /* 0x0000f81a01007387 */ /* 0x0001e20000100a00 */
[----:B------:R-:W-:Y:S02]  /*67f0*/  IMAD.MOV.U32 R2, RZ, RZ, R24 ;  /* 0x000000ffff027224 */ /* 0x000fe400078e0018 */
[----:B------:R-:W-:Y:S01]  /*6800*/  IMAD.MOV.U32 R3, RZ, RZ, R25 ;  /* 0x000000ffff037224 */ /* 0x000fe200078e0019 */
[----:B0-----:R-:W2:Y:S04]  /*6810*/  LDL.LU R27, [R1+0x7f8] ;  /* 0x0007f800011b7983 */ /* 0x001ea80000300800 */
[----:B------:R-:W-:Y:S04]  /*6820*/  STL.64 [R1+0x790], R14 ;  /* 0x0007900e01007387 */ /* 0x000fe80000100a00 */
[----:B------:R0:W-:Y:S04]  /*6830*/  STL.64 [R1+0x788], R12 ;  /* 0x0007880c01007387 */ /* 0x0001e80000100a00 */
[----:B------:R-:W-:Y:S04]  /*6840*/  STL [R1+0x6c8], R2 ;  /* 0x0006c80201007387 */ /* 0x000fe80000100800 */
[----:B------:R-:W-:Y:S04]  /*6850*/  STL [R1+0x6b0], R3 ;  /* 0x0006b00301007387 */ /* 0x000fe80000100800 */
[----:B0-----:R-:W4:Y:S04]  /*6860*/  LDL.LU.64 R12, [R1+0x2b0] ;  /* 0x0002b000010c7983 */ /* 0x001f280000300a00 */
[----:B------:R-:W4:Y:S01]  /*6870*/  LDL.LU.64 R14, [R1+0x2b8] ;  /* 0x0002b800010e7983 */ /* 0x000f220000300a00 */
[----:B---3--:R-:W-:Y:S11]  /*6880*/  HMMA.16816.F32 R16, R8, R20, R16 ;  /* 0x000000140810723c */ /* 0x008ff60000001810 */
[----:B------:R-:W-:Y:S11]  /*6890*/  @!UPT UIADD3 URZ, URZ, URZ, URZ ;  /* 0x0000003f3f3ff290 */ /* 0x000ff6000fffe03f */
[----:B------:R-:W-:Y:S01]  /*68a0*/  @!UPT UIADD3 URZ, URZ, URZ, URZ ;  /* 0x0000003f3f3ff290 */ /* 0x000fe2000fffe03f */
[----:B------:R-:W-:Y:S04]  /*68b0*/  STL.64 [R1+0x240], R16 ;  /* 0x0002401001007387 */ /* 0x000fe80000100a00 */
[----:B------:R-:W-:Y:S04]  /*68c0*/  STL.64 [R1+0x248], R18 ;  /* 0x0002481201007387 */ /* 0x000fe80000100a00 */
[----:B--2---:R-:W0:Y:S04]  /*68d0*/  LDSM.16.M88.4 R16, [R27+0x5000] ;  /* 0x005000001b10783b */ /* 0x004e280000000200 */
[----:B------:R-:W-:Y:S04]  /*68e0*/  LDSM.16.M88.4 R20, [R27+0x6000] ;  /* 0x006000001b14783b */ /* 0x000fe80000000200 */
[----:B----4-:R-:W-:Y:S04]  /*68f0*/  STL.64 [R1+0x7e0], R14 ;  /* 0x0007e00e01007387 */ /* 0x010fe80000100a00 */
[----:B------:R-:W-:Y:S04]  /*6900*/  STL.64 [R1+0x7d8], R12 ;  /* 0x0007d80c01007387 */ /* 0x000fe80000100a00 */
[----:B------:R-:W-:Y:S04]  /*6910*/  STL [R1+0x760], R9 ;  /* 0x0007600901007387 */ /* 0x000fe80000100800 */
[----:B------:R-:W-:Y:S04]  /*6920*/  STL [R1+0x75c], R10 ;  /* 0x00075c0a01007387 */ /* 0x000fe80000100800 */
[----:B------:R-:W-:Y:S04]  /*6930*/  STL [R1+0x758], R11 ;  /* 0x0007580b01007387 */ /* 0x000fe80000100800 */
[----:B------:R1:W-:Y:S04]  /*6940*/  STL [R1+0x798], R8 ;  /* 0x0007980801007387 */ /* 0x0003e80000100800 */
[----:B------:R-:W2:Y:S01]  /*6950*/  LDSM.16.M88.4 R12, [R27+0x4000] ;  /* 0x004000001b0c783b */ /* 0x000ea20000000200 */
[----:B0-----:R-:W-:-:S02]  /*6960*/  IMAD.MOV.U32 R29, RZ, RZ, R18 ;  /* 0x000000ffff1d7224 */ /* 0x001fc400078e0012 */
[----:B------:R-:W-:Y:S01]  /*6970*/  IMAD.MOV.U32 R28, RZ, RZ, R19 ;  /* 0x000000ffff1c7224 */ /* 0x000fe200078e0013 */
[----:B------:R-:W0:Y:S04]  /*6980*/  LDSM.16.M88.4 R24, [R27+0x7000] ;  /* 0x007000001b18783b */ /* 0x000e280000000200 */
[----:B-1----:R-:W3:Y:S04]  /*6990*/  LDL.LU.64 R8, [R1+0x2c0] ;  /* 0x0002c00001087983 */ /* 0x002ee80000300a00 */
[----:B------:R-:W4:Y:S04]  /*69a0*/  LDL.LU.64 R10, [R1+0x2c8] ;  /* 0x0002c800010a7983 */ /* 0x000f280000300a00 */
[----:B----4-:R-:W-:Y:S04]  /*69b0*/  STL.64 [R1+0x7f0], R10 ;  /* 0x0007f00a01007387 */ /* 0x010fe80000100a00 */
[----:B---3--:R1:W-:Y:S04]  /*69c0*/  STL.64 [R1+0x7e8], R8 ;  /* 0x0007e80801007387 */ /* 0x0083e80000100a00 */
[----:B-1----:R-:W3:Y:S04]  /*69d0*/  LDL.LU.64 R8, [R1+0x2d0] ;  /* 0x0002d00001087983 */ /* 0x002ee80000300a00 */
[----:B------:R-:W3:Y:S04]  /*69e0*/  LDL.LU.64 R10, [R1+0x2d8] ;  /* 0x0002d800010a7983 */ /* 0x000ee80000300a00 */
[----:B--2---:R-:W-:Y:S04]  /*69f0*/  STL.64 [R1+0x10], R12 ;  /* 0x0000100c01007387 */ /* 0x004fe80000100a00 */
[----:B------:R-:W-:Y:S04]  /*6a00*/  STL.64 [R1+0x18], R14 ;  /* 0x0000180e01007387 */ /* 0x000fe80000100a00 */
[----:B------:R-:W-:Y:S04]  /*6a10*/  STL.64 [R1], R16 ;  /* 0x0000001001007387 */ /* 0x000fe80000100a00 */
[----:B------:R-:W-:Y:S04]  /*6a20*/  STL.64 [R1+0x8], R18 ;  /* 0x0000081201007387 */ /* 0x000fe80000100a00 */
[----:B------:R-:W-:Y:S04]  /*6a30*/  STL [R1+0x6ac], R22 ;  /* 0x0006ac1601007387 */ /* 0x000fe80000100800 */
[----:B------:R-:W-:Y:S01]  /*6a40*/  STL [R1+0x6a8], R23 ;  /* 0x0006a81701007387 */ /* 0x000fe20000100800 */
[----:B---3--:R-:W-:Y:S11]  /*6a50*/  HMMA.16816.F32 R8, R4, R12, R8 ;  /* 0x0000000c0408723c */ /* 0x008ff60000001808 */
[----:B------:R-:W-:Y:S11]  /*6a60*/  @!UPT UIADD3 URZ, URZ, URZ, URZ ;  /* 0x0000003f3f3ff290 */ /* 0x000ff6000fffe03f */
[----:B------:R-:W-:Y:S01]  /*6a70*/  @!UPT UIADD3 URZ, URZ, URZ, URZ ;  /* 0x0000003f3f3ff290 */ /* 0x000fe2000fffe03f */
[----:B------:R-:W-:Y:S04]  /*6a80*/  STL.64 [R1+0xe0], R8 ;  /* 0x0000e00801007387 */ /* 0x000fe80000100a00 */
[----:B------:R1:W-:Y:S04]  /*6a90*/  STL.64 [R1+0xe8], R10 ;  /* 0x0000e80a01007387 */ /* 0x0003e80000100a00 */
[----:B-1----:R-:W2:Y:S04]  /*6aa0*/  LDL.LU.64 R10, [R1+0x7f0] ;  /* 0x0007f000010a7983 */ /* 0x002ea80000300a00 */
[----:B------:R-:W2:Y:S01]  /*6ab0*/  LDL.LU.64 R8, [R1+0x7e8] ;  /* 0x0007e80001087983 */ /* 0x000ea20000300a00 */
[----:B------:R-:W-:-:S02]  /*6ac0*/  IMAD.MOV.U32 R2, RZ, RZ, R12 ;  /* 0x000000ffff027224 */ /* 0x000fc400078e000c */
[----:B------:R-:W-:Y:S01]  /*6ad0*/  IMAD.MOV.U32 R0, RZ, RZ, R13 ;  /* 0x000000ffff007224 */ /* 0x000fe200078e000d */
[----:B------:R-:W3:Y:S04]  /*6ae0*/  LDL.LU.64 R14, [R1+0x7e0] ;  /* 0x0007e000010e7983 */ /* 0x000ee80000300a00 */
[----:B------:R-:W3:Y:S01]  /*6af0*/  LDL.LU.64 R12, [R1+0x7d8] ;  /* 0x0007d800010c7983 */ /* 0x000ee20000300a00 */
[C---:B--2---:R-:W-:Y:S03]  /*6b00*/  HMMA.16816.F32 R8, R4.reuse, R16, R8 ;  /* 0x000000100408723c */ /* 0x044fe60000001808 */
[----:B------:R-:W0:Y:S04]  /*6b10*/  LDL.LU.64 R16, [R1+0x2a0] ;  /* 0x0002a00001107983 */ /* 0x000e280000300a00 */
[----:B------:R-:W0:Y:S11]  /*6b20*/  LDL.LU.64 R18, [R1+0x2a8] ;  /* 0x0002a80001127983 */ /* 0x000e360000300a00 */
[----:B------:R-:W-:Y:S05]  /*6b30*/  @!UPT UIADD3 URZ, URZ, URZ, URZ ;  /* 0x0000003f3f3ff290 */ /* 0x000fea000fffe03f */
[----:B------:R1:W-:Y:S04]  /*6b40*/  STL.64 [R1+0xd0], R8 ;  /* 0x0000d00801007387 */ /* 0x0003e80000100a00 */
[----:B------:R2:W-:Y:S04]  /*6b50*/  STL.64 [R1+0xd8], R10 ;  /* 0x0000d80a01007387 */ /* 0x0005e80000100a00 */
[----:B-1----:R-:W4:Y:S04]  /*6b60*/  LDL.LU.64 R8, [R1+0x160] ;  /* 0x0001600001087983 */ /* 0x002f280000300a00 */
[----:B--2---:R-:W2:Y:S01]  /*6b70*/  LDL.LU.64 R10, [R1+0x168] ;  /* 0x00016800010a7983 */ /* 0x004ea20000300a00 */
[C---:B---3--:R-:W-:Y:S03]  /*6b80*/  HMMA.16816.F32 R12, R4.reuse, R20, R12 ;  /* 0x00000014040c723c */ /* 0x048fe6000000180c */
[----:B--2---:R-:W-:Y:S04]  /*6b90*/  STL.64 [R1+0x7a8], R10 ;  /* 0x0007a80a01007387 */ /* 0x004fe80000100a00 */
[----:B----4-:R1:W-:Y:S04]  /*6ba0*/  STL.64 [R1+0x7a0], R8 ;  /* 0x0007a00801007387 */ /* 0x0103e80000100a00 */
[----:B-1----:R-:W2:Y:S04]  /*6bb0*/  LDL.LU.64 R8, [R1+0x100] ;  /* 0x0001000001087983 */ /* 0x002ea80000300a00 */
[----:B------:R-:W3:Y:S01]  /*6bc0*/  LDL.LU.64 R10, [R1+0x108] ;  /* 0x00010800010a7983 */ /* 0x000ee20000300a00 */
[----:B0-----:R-:W-:Y:S03]  /*6bd0*/  HMMA.16816.F32 R4, R4, R24, R16 ;  /* 0x000000180404723c */ /* 0x001fe60000001810 */
[----:B---3--:R-:W-:Y:S04]  /*6be0*/  STL.64 [R1+0x7b8], R10 ;  /* 0x0007b80a01007387 */ /* 0x008fe80000100a00 */
[----:B--2---:R0:W-:Y:S04]  /*6bf0*/  STL.64 [R1+0x7b0], R8 ;  /* 0x0007b00801007387 */ /* 0x0041e80000100a00 */
[----:B------:R-:W-:Y:S04]  /*6c00*/  STL.64 [R1+0xc0], R12 ;  /* 0x0000c00c01007387 */ /* 0x000fe80000100a00 */
[----:B------:R-:W-:Y:S01]  /*6c10*/  STL [R1+0xc8], R14 ;  /* 0x0000c80e01007387 */ /* 0x000fe20000100800 */
[----:B0-----:R-:W-:-:S03]  /*6c20*/  IMAD.MOV.U32 R8, RZ, RZ, R2 ;  /* 0x000000ffff087224 */ /* 0x001fc600078e0002 */
[----:B------:R0:W-:Y:S01]  /*6c30*/  STL.64 [R1+0x7c0], R20 ;  /* 0x0007c01401007387 */ /* 0x0001e20000100a00 */
[----:B------:R-:W-:-:S03]  /*6c40*/  IMAD.MOV.U32 R2, RZ, RZ, R15 ;  /* 0x000000ffff027224 */ /* 0x000fc600078e000f */
[----:B0-----:R-:W2:Y:S04]  /*6c50*/  LDL.LU.64 R20, [R1+0xb0] ;  /* 0x0000b00001147983 */ /* 0x001ea80000300a00 */
[----:B------:R-:W2:Y:S04]  /*6c60*/  LDL.LU.64 R22, [R1+0xb8] ;  /* 0x0000b80001167983 */ /* 0x000ea80000300a00 */
[----:B------:R-:W3:Y:S04]  /*6c70*/  LDL.LU.64 R12, [R1+0x1a0] ;  /* 0x0001a000010c7983 */ /* 0x000ee80000300a00 */
[----:B------:R-:W3:Y:S04]  /*6c80*/  LDL.LU.64 R14, [R1+0x1a8] ;  /* 0x0001a800010e7983 */ /* 0x000ee80000300a00 */
[----:B------:R-:W-:Y:S04]  /*6c90*/  STL [R1+0x718], R2 ;  /* 0x0007180201007387 */ /* 0x000fe80000100800 */
[----:B------:R-:W2:Y:S04]  /*6ca0*/  LDL.LU.64 R18, [R1+0x7d0] ;  /* 0x0007d00001127983 */ /* 0x000ea80000300a00 */
[----:B------:R-:W2:Y:S04]  /*6cb0*/  LDL.LU.64 R16, [R1+0x7c8] ;  /* 0x0007c80001107983 */ /* 0x000ea80000300a00 */
[----:B------:R0:W-:Y:S04]  /*6cc0*/  STL.64 [R1+0x90], R4 ;  /* 0x0000900401007387 */ /* 0x0001e80000100a00 */
[----:B------:R1:W-:Y:S04]  /*6cd0*/  STL.64 [R1+0x98], R6 ;  /* 0x0000980601007387 */ /* 0x0003e80000100a00 */
[----:B0-----:R-:W4:Y:S04]  /*6ce0*/  LDL.LU.64 R4, [R1+0x270] ;  /* 0x0002700001047983 */ /* 0x001f280000300a00 */
[----:B-1----:R-:W3:Y:S01]  /*6cf0*/  LDL.LU.64 R6, [R1+0x278] ;  /* 0x0002780001067983 */ /* 0x002ee20000300a00 */
[----:B------:R-:W-:-:S07]  /*6d00*/  IMAD.MOV.U32 R9, RZ, RZ, R0 ;  /* 0x000000ffff097224 */ /* 0x000fce00078e0000 */
[C---:B--2---:R-:W-:Y:S01]  /*6d10*/  HMMA.16816.F32 R8, R16.reuse, R8, R20 ;  /* 0x000000081008723c */ /* 0x044fe20000001814 */
[----:B---3--:R-:W-:Y:S04]  /*6d20*/  STL.64 [R1+0x770], R6 ;  /* 0x0007700601007387 */ /* 0x008fe80000100a00 */
[----:B----4-:R0:W-:Y:S04]  /*6d30*/  STL.64 [R1+0x768], R4 ;  /* 0x0007680401007387 */ /* 0x0101e80000100a00 */
[----:B0-----:R-:W2:Y:S04]  /*6d40*/  LDL.LU.64 R4, [R1] ;  /* 0x0000000001047983 */ /* 0x001ea80000300a00 */
[----:B------:R-:W3:Y:S10]  /*6d50*/  LDL.LU.64 R20, [R1+0x7c0] ;  /* 0x0007c00001147983 */ /* 0x000ef40000300a00 */
[----:B------:R-:W-:Y:S04]  /*6d60*/  STL.64 [R1+0xb0], R8 ;  /* 0x0000b00801007387 */ /* 0x000fe80000100a00 */
[----:B------:R0:W-:Y:S04]  /*6d70*/  STL.64 [R1+0xb8], R10 ;  /* 0x0000b80a01007387 */ /* 0x0001e80000100a00 */
[----:B0-----:R-:W2:Y:S04]  /*6d80*/  LDL.LU.64 R10, [R1+0x7b8] ;  /* 0x0007b800010a7983 */ /* 0x001ea80000300a00 */
[----:B------:R-:W2:Y:S02]  /*6d90*/  LDL.LU.64 R8, [R1+0x7b0] ;  /* 0x0007b00001087983 */ /* 0x000ea40000300a00 */
[C---:B--2---:R-:W-:Y:S11]  /*6da0*/  HMMA.16816.F32 R8, R16.reuse, R4, R8 ;  /* 0x000000041008723c */ /* 0x044ff60000001808 */
[----:B------:R-:W-:Y:S11]  /*6db0*/  @!UPT UIADD3 URZ, URZ, URZ, URZ ;  /* 0x0000003f3f3ff290 */ /* 0x000ff6000fffe03f */
[----:B------:R-:W-:Y:S01]  /*6dc0*/  @!UPT UIADD3 URZ, URZ, URZ, URZ ;  /* 0x0000003f3f3ff290 */ /* 0x000fe2000fffe03f */
[----:B------:R-:W-:Y:S04]  /*6dd0*/  STL.64 [R1+0x100], R8 ;  /* 0x0001000801007387 */ /* 0x000fe80000100a00 */
[----:B------:R0:W-:Y:S04]  /*6de0*/  STL.64 [R1+0x108], R10 ;  /* 0x0001080a01007387 */ /* 0x0001e80000100a00 */
[----:B0-----:R-:W3:Y:S04]  /*6df0*/  LDL.LU.64 R10, [R1+0x7a8] ;  /* 0x0007a800010a7983 */ /* 0x001ee80000300a00 */
[----:B------:R-:W3:Y:S04]  /*6e00*/  LDL.LU.64 R8, [R1+0x7a0] ;  /* 0x0007a00001087983 */ /* 0x000ee80000300a00 */
[----:B------:R0:W-:Y:S04]  /*6e10*/  STL.64 [R1+0x778], R4 ;  /* 0x0007780401007387 */ /* 0x0001e80000100a00 */
[----:B0-----:R-:W2:Y:S04]  /*6e20*/  LDL.LU.64 R4, [R1+0x290] ;  /* 0x0002900001047983 */ /* 0x001ea80000300a00 */
[----:B------:R-:W2:Y:S01]  /*6e30*/  LDL.LU.64 R6, [R1+0x298] ;  /* 0x0002980001067983 */ /* 0x000ea20000300a00 */
[C---:B---3--:R-:W-:Y:S08]  /*6e40*/  HMMA.16816.F32 R8, R16.reuse, R20, R8 ;  /* 0x000000141008723c */ /* 0x048ff00000001808 */
[----:B------:R-:W-:Y:S11]  /*6e50*/  HMMA.16816.F32 R16, R16, R24, R12 ;  /* 0x000000181010723c */ /* 0x000ff6000000180c */
[----:B------:R-:W-:Y:S04]  /*6e60*/  @!UPT UIADD3 URZ, URZ, URZ, URZ ;  /* 0x0000003f3f3ff290 */ /* 0x000fe8000fffe03f */
[----:B------:R0:W-:Y:S04]  /*6e70*/  STL.64 [R1+0x160], R8 ;  /* 0x0001600801007387 */ /* 0x0001e80000100a00 */
[----:B------:R-:W-:Y:S04]  /*6e80*/  STL.64 [R1+0x168], R10 ;  /* 0x0001680a01007387 */ /* 0x000fe80000100a00 */
[----:B0-----:R-:W3:Y:S04]  /*6e90*/  LDL.LU R8, [R1+0x798] ;  /* 0x0007980001087983 */ /* 0x001ee80000300800 */
[----:B------:R0:W-:Y:S04]  /*6ea0*/  STL.64 [R1+0x780], R20 ;  /* 0x0007801401007387 */ /* 0x0001e80000100a00 */
[----:B0-----:R-:W2:Y:S04]  /*6eb0*/  LDL.LU.64 R20, [R1+0x10] ;  /* 0x0000100001147983 */ /* 0x001ea80000300a00 */
[----:B------:R-:W2:Y:S04]  /*6ec0*/  LDL.LU.64 R14, [R1+0x790] ;  /* 0x00079000010e7983 */ /* 0x000ea80000300a00 */
[----:B------:R-:W2:Y:S04]  /*6ed0*/  LDL.LU.64 R12, [R1+0x788] ;  /* 0x00078800010c7983 */ /* 0x000ea80000300a00 */
[----:B------:R0:W-:Y:S04]  /*6ee0*/  STL.64 [R1+0x1a0], R16 ;  /* 0x0001a01001007387 */ /* 0x0001e80000100a00 */
[----:B------:R1:W-:Y:S04]  /*6ef0*/  STL.64 [R1+0x1a8], R18 ;  /* 0x0001a81201007387 */ /* 0x0003e80000100a00 */
[----:B0-----:R-:W4:Y:S04]  /*6f00*/  LDL.LU.64 R16, [R1+0x280] ;  /* 0x0002800001107983 */ /* 0x001f280000300a00 */
[----:B-1----:R-:W4:Y:S01]  /*6f10*/  LDL.LU.64 R18, [R1+0x288] ;  /* 0x0002880001127983 */ /* 0x002f220000300a00 */
[----:B--2---:R-:W-:Y:S01]  /*6f20*/  HMMA.16816.F32 R4, R12, R20, R4 ;  /* 0x000000140c04723c */ /* 0x004fe20000001804 */
[----:B------:R-:W-:-:S02]  /*6f30*/  IMAD.MOV.U32 R9, RZ, RZ, R20 ;  /* 0x000000ffff097224 */ /* 0x000fc400078e0014 */
[----:B------:R-:W-:Y:S02]  /*6f40*/  IMAD.MOV.U32 R10, RZ, RZ, R21 ;  /* 0x000000ffff0a7224 */ /* 0x000fe400078e0015 */
[----:B------:R-:W2:Y:S11]  /*6f50*/  LDL.LU.64 R20, [R1+0x780] ;  /* 0x0007800001147983 */ /* 0x000eb60000300a00 */
[----:B------:R-:W-:Y:S07]  /*6f60*/  @!UPT UIADD3 URZ, URZ, URZ, URZ ;  /* 0x0000003f3f3ff290 */ /* 0x000fee000fffe03f */
[----:B------:R0:W-:Y:S01]  /*6f70*/  STL [R1+0x84], R5 ;  /* 0x0000840501007387 */ /* 0x0001e20000100800 */
[----:B------:R-:W-:-:S03]  /*6f80*/  IMAD.MOV.U32 R3, RZ, RZ, R4 ;  /* 0x000000ffff037224 */ /* 0x000fc600078e0004 */
[----:B0-----:R-:W4:Y:S01]  /*6f90*/  LDL.LU.64 R4, [R1+0x778] ;  /* 0x0007780001047983 */ /* 0x001f220000300a00 */
[----:B------:R-:W-:Y:S02]  /*6fa0*/  IMAD.MOV.U32 R22, RZ, RZ, R6 ;  /* 0x000000ffff167224 */ /* 0x000fe400078e0006 */
[----:B------:R-:W-:Y:S02]  /*6fb0*/  IMAD.MOV.U32 R23, RZ, RZ, R7 ;  /* 0x000000ffff177224 */ /* 0x000fe400078e0007 */
[----:B------:R-:W2:Y:S01]  /*6fc0*/  LDL.LU.64 R6, [R1+0x770] ;  /* 0x0007700001067983 */ /* 0x000ea20000300a00 */
[----:B----4-:R-:W-:Y:S01]  /*6fd0*/  HMMA.16816.F32 R16, R12, R4, R16 ;  /* 0x000000040c10723c */ /* 0x010fe20000001810 */
[----:B------:R-:W-:Y:S02]  /*6fe0*/  IMAD.MOV.U32 R11, RZ, RZ, R4 ;  /* 0x000000ffff0b7224 */ /* 0x000fe400078e0004 */
[----:B------:R-:W-:Y:S02]  /*6ff0*/  IMAD.MOV.U32 R0, RZ, RZ, R5 ;  /* 0x000000ffff007224 */ /* 0x000fe400078e0005 */
[----:B------:R-:W2:Y:S11]  /*7000*/  LDL.LU.64 R4, [R1+0x768] ;  /* 0x0007680001047983 */ /* 0x000eb60000300a00 */
[----:B------:R-:W-:Y:S07]  /*7010*/  @!UPT UIADD3 URZ, URZ, URZ, URZ ;  /* 0x0000003f3f3ff290 */ /* 0x000fee000fffe03f */
[----:B------:R-:W-:Y:S01]  /*7020*/  STL.64 [R1+0x70], R16 ;  /* 0x0000701001007387 */ /* 0x000fe20000100a00 */
[----:B------:R-:W-:-:S03]  /*7030*/  IMAD.MOV.U32 R2, RZ, RZ, R19 ;  /* 0x000000ffff027224 */ /* 0x000fc600078e0013 */
[----:B------:R2:W-:Y:S02]  /*7040*/  STL [R1+0x78], R18 ;  /* 0x0000781201007387 */ /* 0x0005e40000100800 */
[----:B--2---:R-:W-:Y:S11]  /*7050*/  HMMA.16816.F32 R16, R12, R20, R4 ;  /* 0x000000140c10723c */ /* 0x004ff60000001804 */
[----:B------:R-:W-:Y:S11]  /*7060*/  @!UPT UIADD3 URZ, URZ, URZ, URZ ;  /* 0x0000003f3f3ff290 */ /* 0x000ff6000fffe03f */
[----:B------:R-:W-:Y:S02]  /*7070*/  @!UPT UIADD3 URZ, URZ, URZ, URZ ;  /* 0x0000003f3f3ff290 */ /* 0x000fe4000fffe03f */
[----:B------:R-:W-:Y:S02]  /*7080*/  IMAD.MOV.U32 R7, RZ, RZ, R16 ;  /* 0x000000ffff077224 */ /* 0x000fe400078e0010 */
[----:B------:R-:W-:Y:S02]  /*7090*/  IMAD.MOV.U32 R6, RZ, RZ, R17 ;  /* 0x000000ffff067224 */ /* 0x000fe400078e0011 */
[----:B------:R-:W-:Y:S01]  /*70a0*/  IMAD.MOV.U32 R5, RZ, RZ, R18 ;  /* 0x000000ffff057224 */ /* 0x000fe200078e0012 */
[----:B------:R-:W2:Y:S01]  /*70b0*/  LDL.LU.64 R16, [R1+0x260] ;  /* 0x0002600001107983 */ /* 0x000ea20000300a00 */
[----:B------:R-:W-:-:S03]  /*70c0*/  IMAD.MOV.U32 R4, RZ, RZ, R19 ;  /* 0x000000ffff047224 */ /* 0x000fc600078e0013 */
[----:B------:R-:W2:Y:S04]  /*70d0*/  LDL.LU.64 R18, [R1+0x268] ;  /* 0x0002680001127983 */ /* 0x000ea80000300a00 */
[----:B------:R-:W-:Y:S04]  /*70e0*/  STL.64 [R1+0x738], R6 ;  /* 0x0007380601007387 */ /* 0x000fe80000100a00 */
[----:B------:R0:W-:Y:S04]  /*70f0*/  STL.64 [R1+0x730], R4 ;  /* 0x0007300401007387 */ /* 0x0001e80000100a00 */
[----:B0-----:R-:W4:Y:S04]  /*7100*/  LDL.LU.64 R4, [R1+0x1f0] ;  /* 0x0001f00001047983 */ /* 0x001f280000300a00 */
[----:B------:R-:W2:Y:S04]  /*7110*/  LDL.LU.64 R6, [R1+0x1f8] ;  /* 0x0001f80001067983 */ /* 0x000ea80000300a00 */
[----:B--2---:R-:W-:Y:S04]  /*7120*/  STL.64 [R1+0x748], R6 ;  /* 0x0007480601007387 */ /* 0x004fe80000100a00 */
[----:B----4-:R0:W-:Y:S02]  /*7130*/  STL.64 [R1+0x740], R4 ;  /* 0x0007400401007387 */ /* 0x0101e40000100a00 */
[----:B0-----:R-:W-:-:S02]  /*7140*/  IMAD.MOV.U32 R4, RZ, RZ, R9 ;  /* 0x000000ffff047224 */ /* 0x001fc400078e0009 */
[----:B------:R-:W3:Y:S01]  /*7150*/  LDL.LU R9, [R1+0x760] ;  /* 0x0007600001097983 */ /* 0x000ee20000300800 */
[----:B------:R-:W-:-:S03]  /*7160*/  IMAD.MOV.U32 R5, RZ, RZ, R10 ;  /* 0x000000ffff057224 */ /* 0x000fc600078e000a */
[----:B------:R-:W3:Y:S04]  /*7170*/  LDL.LU R10, [R1+0x75c] ;  /* 0x00075c00010a7983 */ /* 0x000ee80000300800 */
[----:B------:R-:W-:Y:S04]  /*7180*/  STL.64 [R1+0x728], R22 ;  /* 0x0007281601007387 */ /* 0x000fe80000100a00 */
[----:B------:R0:W-:Y:S02]  /*7190*/  STL.64 [R1+0x720], R20 ;  /* 0x0007201401007387 */ /* 0x0001e40000100a00 */
[----:B0-----:R-:W-:-:S02]  /*71a0*/  IMAD.MOV.U32 R20, RZ, RZ, R11 ;  /* 0x000000ffff147224 */ /* 0x001fc400078e000b */
[----:B------:R-:W-:Y:S01]  /*71b0*/  IMAD.MOV.U32 R21, RZ, RZ, R0 ;  /* 0x000000ffff157224 */ /* 0x000fe200078e0000 */
[----:B------:R-:W3:Y:S04]  /*71c0*/  LDL.LU R11, [R1+0x758] ;  /* 0x00075800010b7983 */ /* 0x000ee80000300800 */
[----:B------:R0:W-:Y:S04]  /*71d0*/  STL.64 [R1+0x750], R20 ;  /* 0x0007501401007387 */ /* 0x0001e80000100a00 */
[----:B0-----:R-:W3:Y:S04]  /*71e0*/  LDL.LU.64 R20, [R1+0x210] ;  /* 0x0002100001147983 */ /* 0x001ee80000300a00 */
[----:B------:R-:W3:Y:S01]  /*71f0*/  LDL.LU.64 R22, [R1+0x218] ;  /* 0x0002180001167983 */ /* 0x000ee20000300a00 */
[----:B------:R-:W-:Y:S03]  /*7200*/  HMMA.16816.F32 R16, R12, R24, R16 ;  /* 0x000000180c10723c */ /* 0x000fe60000001810 */
[----:B------:R-:W2:Y:S11]  /*7210*/  LDL R15, [R1+0x40c] ;  /* 0x00040c00010f7983 */ /* 0x000eb60000100800 */
[----:B------:R-:W-:Y:S09]  /*7220*/  @!UPT UIADD3 URZ, URZ, URZ, URZ ;  /* 0x0000003f3f3ff290 */ /* 0x000ff2000fffe03f */
[----:B------:R-:W-:Y:S04]  /*7230*/  STL.64 [R1+0x5e0], R18 ;  /* 0x0005e01201007387 */ /* 0x000fe80000100a00 */
[----:B------:R0:W-:Y:S04]  /*7240*/  STL.64 [R1+0x5d8], R16 ;  /* 0x0005d81001007387 */ /* 0x0001e80000100a00 */
[----:B0-----:R-:W4:Y:S04]  /*7250*/  LDL.LU.64 R16, [R1+0x1e0] ;  /* 0x0001e00001107983 */ /* 0x001f280000300a00 */
[----:B------:R-:W4:Y:S01]  /*7260*/  LDL.LU.64 R18, [R1+0x1e8] ;  /* 0x0001e80001127983 */ /* 0x000f220000300a00 */
[C---:B---3--:R-:W-:Y:S03]  /*7270*/  HMMA.16816.F32 R4, R8.reuse, R4, R20 ;  /* 0x000000040804723c */ /* 0x048fe60000001814 */
[----:B------:R-:W3:Y:S11]  /*7280*/  LDL.LU.64 R20, [R1+0x750] ;  /* 0x0007500001147983 */ /* 0x000ef60000300a00 */
[----:B------:R-:W-:Y:S09]  /*7290*/  @!UPT UIADD3 URZ, URZ, URZ, URZ ;  /* 0x0000003f3f3ff290 */ /* 0x000ff2000fffe03f */
[----:B------:R-:W-:Y:S04]  /*72a0*/  STL.64 [R1+0x210], R4 ;  /* 0x0002100401007387 */ /* 0x000fe80000100a00 */
[----:B------:R0:W-:Y:S04]  /*72b0*/  STL.64 [R1+0x218], R6 ;  /* 0x0002180601007387 */ /* 0x0001e80000100a00 */
[----:B0-----:R-:W3:Y:S04]  /*72c0*/  LDL.LU.64 R6, [R1+0x748] ;  /* 0x0007480001067983 */ /* 0x001ee80000300a00 */
[----:B------:R-:W3:Y:S02]  /*72d0*/  LDL.LU.64 R4, [R1+0x740] ;  /* 0x0007400001047983 */ /* 0x000ee40000300a00 */
[----:B---3--:R-:W-:Y:S02]  /*72e0*/  HMMA.16816.F32 R20, R8, R20, R4 ;  /* 0x000000140814723c */ /* 0x008fe40000001804 */
[----:B------:R-:W3:Y:S04]  /*72f0*/  LDL.LU.64 R6, [R1+0x738] ;  /* 0x0007380001067983 */ /* 0x000ee80000300a00 */
[----:B------:R-:W2:Y:S11]  /*7300*/  LDL.LU.64 R4, [R1+0x730] ;  /* 0x0007300001047983 */ /* 0x000eb60000300a00 */
[----:B------:R-:W-:Y:S06]  /*7310*/  @!UPT UIADD3 URZ, URZ, URZ, URZ ;  /* 0x0000003f3f3ff290 */ /* 0x000fec000fffe03f */
[----:B------:R-:W-:Y:S01]  /*7320*/  STL.64 [R1+0x1f0], R20 ;  /* 0x0001f01401007387 */ /* 0x000fe20000100a00 */
[----:B------:R-:W-:-:S03]  /*7330*/  IMAD.MOV.U32 R0, RZ, RZ, R23 ;  /* 0x000000ffff007224 */ /* 0x000fc600078e0017 */
[----:B------:R0:W-:Y:S04]  /*7340*/  STL [R1+0x1f8], R22 ;  /* 0x0001f81601007387 */ /* 0x0001e80000100800 */
[----:B0-----:R-:W2:Y:S04]  /*7350*/  LDL.LU.64 R22, [R1+0x728] ;  /* 0x0007280001167983 */ /* 0x001ea80000300a00 */
[----:B------:R-:W4:Y:S04]  /*7360*/  LDL.LU.64 R20, [R1+0x720] ;  /* 0x0007200001147983 */ /* 0x000f280000300a00 */
[----:B------:R0:W-:Y:S04]  /*7370*/  STL [R1+0x4f4], R0 ;  /* 0x0004f40001007387 */ /* 0x0001e80000100800 */
[----:B0-----:R-:W3:Y:S01]  /*7380*/  LDL R0, [R1+0x410] ;  /* 0x0004100001007983 */ /* 0x001ee20000100800 */
[----:B----4-:R-:W-:Y:S03]  /*7390*/  HMMA.16816.F32 R16, R8, R20, R16 ;  /* 0x000000140810723c */ /* 0x010fe60000001810 */
[----:B--2---:R0:W-:Y:S04]  /*73a0*/  STL.64 [R1+0x710], R22 ;  /* 0x0007101601007387 */ /* 0x0041e80000100a00 */
[----:B------:R-:W2:Y:S11]  /*73b0*/  LDL.LU.64 R20, [R1+0xa0] ;  /* 0x0000a00001147983 */ /* 0x000eb60000300a00 */
[----:B------:R-:W-:Y:S05]  /*73c0*/  @!UPT UIADD3 URZ, URZ, URZ, URZ ;  /* 0x0000003f3f3ff290 */ /* 0x000fea000fffe03f */
[----:B------:R-:W-:Y:S04]  /*73d0*/  STL.64 [R1+0x1e0], R16 ;  /* 0x0001e01001007387 */ /* 0x000fe80000100a00 */
[----:B------:R1:W-:Y:S04]  /*73e0*/  STL.64 [R1+0x1e8], R18 ;  /* 0x0001e81201007387 */ /* 0x0003e80000100a00 */
[----:B0-----:R-:W2:Y:S01]  /*73f0*/  LDL.LU.64 R22, [R1+0xa8] ;  /* 0x0000a80001167983 */ /* 0x001ea20000300a00 */
[----:B-1----:R-:W-:Y:S02]  /*7400*/  IMAD.MOV.U32 R18, RZ, RZ, R5 ;  /* 0x000000ffff127224 */ /* 0x002fe400078e0005 */
[----:B------:R-:W-:-:S02]  /*7410*/  IMAD.MOV.U32 R19, RZ, RZ, R4 ;  /* 0x000000ffff137224 */ /* 0x000fc400078e0004 */
[----:B---3--:R-:W-:Y:S02]  /*7420*/  IMAD.MOV.U32 R16, RZ, RZ, R7 ;  /* 0x000000ffff107224 */ /* 0x008fe400078e0007 */
[----:B------:R-:W-:Y:S01]  /*7430*/  IMAD.MOV.U32 R17, RZ, RZ, R6 ;  /* 0x000000ffff117224 */ /* 0x000fe200078e0006 */
[----:B------:R0:W-:Y:S04]  /*7440*/  STL.64 [R1+0x5f0], R18 ;  /* 0x0005f01201007387 */ /* 0x0001e80000100a00 */
[----:B------:R-:W-:Y:S04]  /*7450*/  STL.64 [R1+0x5e8], R16 ;  /* 0x0005e81001007387 */ /* 0x000fe80000100a00 */
[----:B------:R-:W-:Y:S01]  /*7460*/  LDSM.16.MT88.4 R4, [R15+0x9000] ;  /* 0x009000000f04783b */ /* 0x000fe20000004200 */
[----:B0-----:R-:W-:-:S02]  /*7470*/  IMAD.MOV.U32 R18, RZ, RZ, R29 ;  /* 0x000000ffff127224 */ /* 0x001fc400078e001d */
[----:B------:R-:W-:-:S05]  /*7480*/  IMAD.MOV.U32 R19, RZ, RZ, R28 ;  /* 0x000000ffff137224 */ /* 0x000fca00078e001c */
[----:B------:R0:W-:Y:S04]  /*7490*/  STL.64 [R1+0x6d0], R18 ;  /* 0x0006d01201007387 */ /* 0x0001e80000100a00 */
[----:B0-----:R-:W3:Y:S01]  /*74a0*/  LDL.64 R18, [R1+0x28] ;  /* 0x0000280001127983 */ /* 0x001ee20000100a00 */
[----:B--2---:R-:W-:Y:S11]  /*74b0*/  HMMA.16816.F32 R8, R8, R24, R20 ;  /* 0x000000180808723c */ /* 0x004ff60000001814 */
[----:B------:R-:W-:Y:S11]  /*74c0*/  @!UPT UIADD3 URZ, URZ, URZ, URZ ;  /* 0x0000003f3f3ff290 */ /* 0x000ff6000fffe03f */
[----:B------:R-:W-:Y:S02]  /*74d0*/  @!UPT UIADD3 URZ, URZ, URZ, URZ ;  /* 0x0000003f3f3ff290 */ /* 0x000fe4000fffe03f */
[----:B------:R-:W-:Y:S02]  /*74e0*/  IMAD.MOV.U32 R25, RZ, RZ, R10 ;  /* 0x000000ffff197224 */ /* 0x000fe400078e000a */
[----:B------:R-:W-:Y:S01]  /*74f0*/  IMAD.MOV.U32 R24, RZ, RZ, R11 ;  /* 0x000000ffff187224 */ /* 0x000fe200078e000b */
[----:B---3--:R-:W-:Y:S04]  /*7500*/  STL.64 [R1+0x6d8], R18 ;  /* 0x0006d81201007387 */ /* 0x008fe80000100a00 */
[----:B------:R-:W-:Y:S04]  /*7510*/  STL.64 [R1+0x688], R26 ;  /* 0x0006881a01007387 */ /* 0x000fe80000100a00 */
[----:B------:R0:W-:Y:S04]  /*7520*/  STL.64 [R1+0x680], R24 ;  /* 0x0006801801007387 */ /* 0x0001e80000100a00 */
[----:B0-----:R-:W2:Y:S04]  /*7530*/  LDL.LU R24, [R1+0xe0] ;  /* 0x0000e00001187983 */ /* 0x001ea80000300800 */
[----:B------:R-:W2:Y:S04]  /*7540*/  LDL.LU R25, [R1+0xe4] ;  /* 0x0000e40001197983 */ /* 0x000ea80000300800 */
[----:B------:R-:W3:Y:S04]  /*7550*/  LDL.LU R26, [R1+0xe8] ;  /* 0x0000e800011a7983 */ /* 0x000ee80000300800 */
[----:B------:R-:W3:Y:S04]  /*7560*/  LDL.LU R27, [R1+0xec] ;  /* 0x0000ec00011b7983 */ /* 0x000ee80000300800 */
[----:B---3--:R-:W-:Y:S04]  /*7570*/  STL.64 [R1+0x6e8], R26 ;  /* 0x0006e81a01007387 */ /* 0x008fe80000100a00 */
[----:B--2---:R-:W-:Y:S04]  /*7580*/  STL.64 [R1+0x6e0], R24 ;  /* 0x0006e01801007387 */ /* 0x004fe80000100a00 */
[----:B------:R-:W2:Y:S04]  /*7590*/  LDL R18, [R1+0x38] ;  /* 0x0000380001127983 */ /* 0x000ea80000100800 */
[----:B------:R-:W2:Y:S04]  /*75a0*/  LDL R19, [R1+0x3c] ;  /* 0x00003c0001137983 */ /* 0x000ea80000100800 */
[----:B--2---:R0:W-:Y:S04]  /*75b0*/  STL.64 [R1+0x6f0], R18 ;  /* 0x0006f01201007387 */ /* 0x0041e80000100a00 */
[----:B0-----:R-:W2:Y:S04]  /*75c0*/  LDL R18, [R1+0x48] ;  /* 0x0000480001127983 */ /* 0x001ea80000100800 */
[----:B------:R-:W2:Y:S04]  /*75d0*/  LDL R19, [R1+0x4c] ;  /* 0x00004c0001137983 */ /* 0x000ea80000100800 */
[----:B------:R-:W3:Y:S04]  /*75e0*/  LDL.LU R20, [R1+0x1d0] ;  /* 0x0001d00001147983 */ /* 0x000ee80000300800 */
[----:B------:R-:W3:Y:S04]  /*75f0*/  LDL.LU R21, [R1+0x1d4] ;  /* 0x0001d40001157983 */ /* 0x000ee80000300800 */
[----:B------:R-:W3:Y:S04]  /*7600*/  LDL.LU R22, [R1+0x1d8] ;  /* 0x0001d80001167983 */ /* 0x000ee80000300800 */
[----:B------:R-:W3:Y:S01]  /*7610*/  LDL.LU R23, [R1+0x1dc] ;  /* 0x0001dc0001177983 */ /* 0x000ee20000300800 */
[----:B------:R-:W-:-:S02]  /*7620*/  IMAD.MOV.U32 R28, RZ, RZ, R8 ;  /* 0x000000ffff1c7224 */ /* 0x000fc400078e0008 */
[----:B------:R-:W-:Y:S02]  /*7630*/  IMAD.MOV.U32 R29, RZ, RZ, R9 ;  /* 0x000000ffff1d7224 */ /* 0x000fe400078e0009 */
[----:B------:R-:W0:Y:S04]  /*7640*/  LDSM.16.MT88.4 R8, [R15+0x9080] ;  /* 0x009080000f08783b */ /* 0x000e280000004200 */
[----:B------:R-:W1:Y:S04]  /*7650*/  LDSM.16.MT88.4 R12, [R0+0x9000] ;  /* 0x00900000000c783b */ /* 0x000e680000004200 */
[----:B--2---:R2:W-:Y:S04]  /*7660*/  STL.64 [R1+0x708], R18 ;  /* 0x0007081201007387 */ /* 0x0045e80000100a00 */
[----:B--2---:R-:W3:Y:S04]  /*7670*/  LDL.64 R18, [R1+0x58] ;  /* 0x0000580001127983 */ /* 0x004ee80000100a00 */
[----:B------:R-:W2:Y:S04]  /*7680*/  LDL.LU R24, [R1+0x140] ;  /* 0x0001400001187983 */ /* 0x000ea80000300800 */
[----:B------:R-:W2:Y:S04]  /*7690*/  LDL.LU R25, [R1+0x144] ;  /* 0x0001440001197983 */ /* 0x000ea80000300800 */
[----:B------:R-:W4:Y:S04]  /*76a0*/  LDL.LU R26, [R1+0x148] ;  /* 0x00014800011a7983 */ /* 0x000f280000300800 */
[----:B------:R-:W4:Y:S04]  /*76b0*/  LDL.LU R27, [R1+0x14c] ;  /* 0x00014c00011b7983 */ /* 0x000f280000300800 */
[----:B----4-:R-:W-:Y:S04]  /*76c0*/  STL.64 [R1+0x700], R26 ;  /* 0x0007001a01007387 */ /* 0x010fe80000100a00 */
[----:B--2---:R2:W-:Y:S04]  /*76d0*/  STL.64 [R1+0x6f8], R24 ;  /* 0x0006f81801007387 */ /* 0x0045e80000100a00 */
[----:B--2---:R-:W2:Y:S04]  /*76e0*/  LDL.LU R24, [R1+0x180] ;  /* 0x0001800001187983 */ /* 0x004ea80000300800 */
[----:B------:R-:W2:Y:S04]  /*76f0*/  LDL.LU R25, [R1+0x184] ;  /* 0x0001840001197983 */ /* 0x000ea80000300800 */
[----:B------:R-:W2:Y:S04]  /*7700*/  LDL.LU R26, [R1+0x188] ;  /* 0x00018800011a7983 */ /* 0x000ea80000300800 */
[----:B------:R-:W2:Y:S04]  /*7710*/  LDL.LU R27, [R1+0x18c] ;  /* 0x00018c00011b7983 */ /* 0x000ea80000300800 */
[----:B------:R-:W-:Y:S04]  /*7720*/  STL [R1+0x4fc], R29 ;  /* 0x0004fc1d01007387 */ /* 0x000fe80000100800 */
[----:B------:R-:W-:Y:S04]  /*7730*/  STL [R1+0x4f8], R28 ;  /* 0x0004f81c01007387 */ /* 0x000fe80000100800 */
[----:B0-----:R-:W-:Y:S04]  /*7740*/  STL.64 [R1+0x678], R10 ;  /* 0x0006780a01007387 */ /* 0x001fe80000100a00 */
[----:B------:R0:W-:Y:S04]  /*7750*/  STL.64 [R1+0x670], R8 ;  /* 0x0006700801007387 */ /* 0x0001e80000100a00 */
[----:B0-----:R-:W4:Y:S04]  /*7760*/  LDL.LU R8, [R1+0x110] ;  /* 0x0001100001087983 */ /* 0x001f280000300800 */
[----:B------:R-:W4:Y:S04]  /*7770*/  LDL.LU R9, [R1+0x114] ;  /* 0x0001140001097983 */ /* 0x000f280000300800 */
[----:B------:R-:W4:Y:S04]  /*7780*/  LDL.LU R10, [R1+0x118] ;  /* 0x00011800010a7983 */ /* 0x000f280000300800 */
[----:B------:R-:W4:Y:S04]  /*7790*/  LDL.LU R11, [R1+0x11c] ;  /* 0x00011c00010b7983 */ /* 0x000f280000300800 */
[----:B-1----:R-:W-:Y:S04]  /*77a0*/  STL.64 [R1+0x600], R14 ;  /* 0x0006000e01007387 */ /* 0x002fe80000100a00 */
[----:B------:R0:W-:Y:S04]  /*77b0*/  STL.64 [R1+0x5f8], R12 ;  /* 0x0005f80c01007387 */ /* 0x0001e80000100a00 */
[----:B0-----:R-:W2:Y:S04]  /*77c0*/  LDL.LU R12, [R1+0x70] ;  /* 0x00007000010c7983 */ /* 0x001ea80000300800 */
[----:B------:R-:W2:Y:S04]  /*77d0*/  LDL.LU R13, [R1+0x74] ;  /* 0x00007400010d7983 */ /* 0x000ea80000300800 */
[----:B------:R-:W2:Y:S01]  /*77e0*/  LDL.LU R14, [R1+0x78] ;  /* 0x00007800010e7983 */ /* 0x000ea20000300800 */
[----:B---3--:R-:W-:Y:S01]  /*77f0*/  HMMA.16816.F32 R20, R4, R18, R20 ;  /* 0x000000120414723c */ /* 0x008fe20000001814 */
[----:B------:R-:W-:-:S02]  /*7800*/  IMAD.MOV.U32 R15, RZ, RZ, R2 ;  /* 0x000000ffff0f7224 */ /* 0x000fc400078e0002 */
[----:B------:R-:W3:Y:S04]  /*7810*/  LDL.LU R2, [R1+0x718] ;  /* 0x0007180001027983 */ /* 0x000ee80000300800 */
[----:B--2---:R0:W-:Y:S04]  /*7820*/  STL.64 [R1+0x610], R14 ;  /* 0x0006100e01007387 */ /* 0x0041e80000100a00 */
[----:B------:R-:W-:Y:S04]  /*7830*/  STL.64 [R1+0x608], R12 ;  /* 0x0006080c01007387 */ /* 0x000fe80000100a00 */
[----:B0-----:R-:W2:Y:S04]  /*7840*/  LDL R14, [R1+0x18] ;  /* 0x00001800010e7983 */ /* 0x001ea80000100800 */
[----:B------:R-:W2:Y:S04]  /*7850*/  LDL R15, [R1+0x1c] ;  /* 0x00001c00010f7983 */ /* 0x000ea80000100800 */
[----:B------:R0:W-:Y:S04]  /*7860*/  STL.64 [R1+0x1d0], R20 ;  /* 0x0001d01401007387 */ /* 0x0001e80000100a00 */
[----:B------:R1:W-:Y:S01]  /*7870*/  STL.64 [R1+0x1d8], R22 ;  /* 0x0001d81601007387 */ /* 0x0003e20000100a00 */
[----:B0-----:R-:W-:-:S02]  /*7880*/  IMAD.MOV.U32 R21, RZ, RZ, R18 ;  /* 0x000000ffff157224 */ /* 0x001fc400078e0012 */
[----:B------:R-:W-:Y:S01]  /*7890*/  IMAD.MOV.U32 R20, RZ, RZ, R19 ;  /* 0x000000ffff147224 */ /* 0x000fe200078e0013 */
[----:B-1----:R-:W2:Y:S04]  /*78a0*/  LDL.LU.64 R22, [R1+0x710] ;  /* 0x0007100001167983 */ /* 0x002ea80000300a00 */
[----:B------:R-:W2:Y:S02]  /*78b0*/  LDL.LU.64 R18, [R1+0x708] ;  /* 0x0007080001127983 */ /* 0x000ea40000300a00 */
[C---:B--2---:R-:W-:Y:S02]  /*78c0*/  HMMA.16816.F32 R16, R4.reuse, R18, R24 ;  /* 0x000000120410723c */ /* 0x044fe40000001818 */
[----:B------:R-:W-:Y:S04]  /*78d0*/  STL.64 [R1+0x6c0], R22 ;  /* 0x0006c01601007387 */ /* 0x000fe80000100a00 */
[----:B------:R0:W-:Y:S04]  /*78e0*/  STL.64 [R1+0x6b8], R20 ;  /* 0x0006b81401007387 */ /* 0x0001e80000100a00 */
[----:B0-----:R-:W2:Y:S04]  /*78f0*/  LDL.LU R20, [R1+0xd0] ;  /* 0x0000d00001147983 */ /* 0x001ea80000300800 */
[----:B------:R-:W2:Y:S04]  /*7900*/  LDL.LU R21, [R1+0xd4] ;  /* 0x0000d40001157983 */ /* 0x000ea80000300800 */
[----:B------:R-:W2:Y:S04]  /*7910*/  LDL.LU R22, [R1+0xd8] ;  /* 0x0000d80001167983 */ /* 0x000ea80000300800 */
[----:B------:R-:W2:Y:S04]  /*7920*/  LDL.LU R23, [R1+0xdc] ;  /* 0x0000dc0001177983 */ /* 0x000ea80000300800 */
[----:B------:R-:W2:Y:S04]  /*7930*/  LDL.LU.64 R26, [R1+0x700] ;  /* 0x00070000011a7983 */ /* 0x000ea80000300a00 */
[----:B------:R-:W2:Y:S04]  /*7940*/  LDL.LU.64 R24, [R1+0x6f8] ;  /* 0x0006f80001187983 */ /* 0x000ea80000300a00 */
[----:B------:R-:W-:Y:S04]  /*7950*/  STL.64 [R1+0x180], R16 ;  /* 0x0001801001007387 */ /* 0x000fe80000100a00 */
[----:B------:R0:W-:Y:S04]  /*7960*/  STL.64 [R1+0x188], R18 ;  /* 0x0001881201007387 */ /* 0x0001e80000100a00 */
[----:B0-----:R-:W2:Y:S02]  /*7970*/  LDL.LU.64 R18, [R1+0x6f0] ;  /* 0x0006f00001127983 */ /* 0x001ea40000300a00 */
[C---:B--2---:R-:W-:Y:S02]  /*7980*/  HMMA.16816.F32 R16, R4.reuse, R18, R24 ;  /* 0x000000120410723c */ /* 0x044fe40000001818 */
[----:B------:R-:W2:Y:S04]  /*7990*/  LDL.LU.64 R26, [R1+0x6e8] ;  /* 0x0006e800011a7983 */ /* 0x000ea80000300a00 */
[----:B------:R-:W2:Y:S11]  /*79a0*/  LDL.LU.64 R24, [R1+0x6e0] ;  /* 0x0006e00001187983 */ /* 0x000eb60000300a00 */
[----:B------:R-:W-:Y:S06]  /*79b0*/  @!UPT UIADD3 URZ, URZ, URZ, URZ ;  /* 0x0000003f3f3ff290 */ /* 0x000fec000fffe03f */
[----:B------:R-:W-:Y:S04]  /*79c0*/  STL.64 [R1+0x2f0], R16 ;  /* 0x0002f01001007387 */ /* 0x000fe80000100a00 */
[----:B------:R0:W-:Y:S04]  /*79d0*/  STL.64 [R1+0x2f8], R18 ;  /* 0x0002f81201007387 */ /* 0x0001e80000100a00 */
[----:B0-----:R-:W4:Y:S01]  /*79e0*/  LDL.LU.64 R18, [R1+0x6d8] ;  /* 0x0006d80001127983 */ /* 0x001f220000300a00 */
[C---:B--2---:R-:W-:Y:S08]  /*79f0*/  HMMA.16816.F32 R24, R4.reuse, R14, R24 ;  /* 0x0000000e0418723c */ /* 0x044ff00000001818 */
[----:B----4-:R-:W-:Y:S11]  /*7a00*/  HMMA.16816.F32 R8, R4, R18, R8 ;  /* 0x000000120408723c */ /* 0x010ff60000001808 */
[----:B------:R-:W-:Y:S11]  /*7a10*/  @!UPT UIADD3 URZ, URZ, URZ, URZ ;  /* 0x0000003f3f3ff290 */ /* 0x000ff6000fffe03f */
[----:B------:R-:W-:Y:S01]  /*7a20*/  @!UPT UIADD3 URZ, URZ, URZ, URZ ;  /* 0x0000003f3f3ff290 */ /* 0x000fe2000fffe03f */
[----:B------:R0:W-:Y:S04]  /*7a30*/  STL.64 [R1+0x2e0], R8 ;  /* 0x0002e00801007387 */ /* 0x0001e80000100a00 */
[----:B------:R-:W-:Y:S01]  /*7a40*/  STL.64 [R1+0x2e8], R10 ;  /* 0x0002e80a01007387 */ /* 0x000fe20000100a00 */
[----:B0-----:R-:W-:Y:S02]  /*7a50*/  IMAD.MOV.U32 R8, RZ, RZ, R19 ;  /* 0x000000ffff087224 */ /* 0x001fe400078e0013 */
[----:B------:R-:W-:Y:S02]  /*7a60*/  IMAD.MOV.U32 R9, RZ, RZ, R18 ;  /* 0x000000ffff097224 */ /* 0x000fe400078e0012 */
[----:B------:R-:W2:Y:S04]  /*7a70*/  LDL.LU.64 R18, [R1+0x6d0] ;  /* 0x0006d00001127983 */ /* 0x000ea80000300a00 */
[----:B------:R0:W-:Y:S04]  /*7a80*/  STL.64 [R1+0x620], R14 ;  /* 0x0006200e01007387 */ /* 0x0001e80000100a00 */
[----:B------:R-:W-:Y:S04]  /*7a90*/  STL.64 [R1+0x2d0], R24 ;  /* 0x0002d01801007387 */ /* 0x000fe80000100a00 */
[----:B------:R3:W-:Y:S01]  /*7aa0*/  STL.64 [R1+0x2d8], R26 ;  /* 0x0002d81a01007387 */ /* 0x0007e20000100a00 */
[----:B0-----:R-:W-:-:S02]  /*7ab0*/  IMAD.MOV.U32 R15, RZ, RZ, R8 ;  /* 0x000000ffff0f7224 */ /* 0x001fc400078e0008 */
[----:B------:R-:W-:Y:S01]  /*7ac0*/  IMAD.MOV.U32 R14, RZ, RZ, R9 ;  /* 0x000000ffff0e7224 */ /* 0x000fe200078e0009 */
[----:B------:R-:W4:Y:S04]  /*7ad0*/  LDL.LU R8, [R1+0x90] ;  /* 0x0000900001087983 */ /* 0x000f280000300800 */
[----:B------:R-:W4:Y:S04]  /*7ae0*/  LDL.LU R9, [R1+0x94] ;  /* 0x0000940001097983 */ /* 0x000f280000300800 */
[----:B------:R-:W4:Y:S01]  /*7af0*/  LDL.LU R10, [R1+0x98] ;  /* 0x00009800010a7983 */ /* 0x000f220000300800 */
[----:B---3--:R-:W-:-:S03]  /*7b00*/  IMAD.MOV.U32 R27, RZ, RZ, R2 ;  /* 0x000000ffff1b7224 */ /* 0x008fc600078e0002 */
[----:B------:R-:W4:Y:S04]  /*7b10*/  LDL.LU R11, [R1+0x9c] ;  /* 0x00009c00010b7983 */ /* 0x000f280000300800 */
[----:B------:R-:W3:Y:S04]  /*7b20*/  LDL.LU R24, [R1+0xc0] ;  /* 0x0000c00001187983 */ /* 0x000ee80000300800 */
[----:B------:R-:W3:Y:S04]  /*7b30*/  LDL.LU R25, [R1+0xc4] ;  /* 0x0000c40001197983 */ /* 0x000ee80000300800 */
[----:B------:R-:W3:Y:S04]  /*7b40*/  LDL.LU R26, [R1+0xc8] ;  /* 0x0000c800011a7983 */ /* 0x000ee80000300800 */
[----:B------:R-:W2:Y:S04]  /*7b50*/  LDL.LU R2, [R1+0x6c8] ;  /* 0x0006c80001027983 */ /* 0x000ea80000300800 */
[----:B------:R0:W-:Y:S04]  /*7b60*/  STL.64 [R1+0x638], R14 ;  /* 0x0006380e01007387 */ /* 0x0001e80000100a00 */
[----:B0-----:R-:W2:Y:S04]  /*7b70*/  LDL.64 R14, [R1+0x38] ;  /* 0x00003800010e7983 */ /* 0x001ea80000100a00 */
[----:B--2---:R0:W-:Y:S04]  /*7b80*/  STL.64 [R1+0x650], R14 ;  /* 0x0006500e01007387 */ /* 0x0041e80000100a00 */
[----:B0-----:R-:W2:Y:S01]  /*7b90*/  LDL.64 R14, [R1+0x48] ;  /* 0x00004800010e7983 */ /* 0x001ea20000100a00 */
[----:B------:R-:W-:Y:S01]  /*7ba0*/  HMMA.16816.F32 R20, R4, R18, R20 ;  /* 0x000000120414723c */ /* 0x000fe20000001814 */
[----:B------:R-:W-:-:S02]  /*7bb0*/  IMAD.MOV.U32 R16, RZ, RZ, R3 ;  /* 0x000000ffff107224 */ /* 0x000fc400078e0003 */
[----:B--2---:R0:W-:Y:S04]  /*7bc0*/  STL.64 [R1+0x668], R14 ;  /* 0x0006680e01007387 */ /* 0x0041e80000100a00 */
[----:B------:R-:W2:Y:S04]  /*7bd0*/  LDL.LU R12, [R1+0x190] ;  /* 0x00019000010c7983 */ /* 0x000ea80000300800 */
[----:B------:R-:W2:Y:S04]  /*7be0*/  LDL.LU R13, [R1+0x194] ;  /* 0x00019400010d7983 */ /* 0x000ea80000300800 */
[----:B0-----:R-:W2:Y:S04]  /*7bf0*/  LDL.LU R14, [R1+0x198] ;  /* 0x00019800010e7983 */ /* 0x001ea80000300800 */
[----:B------:R-:W2:Y:S04]  /*7c00*/  LDL.LU R15, [R1+0x19c] ;  /* 0x00019c00010f7983 */ /* 0x000ea80000300800 */
[----:B------:R-:W-:Y:S04]  /*7c10*/  STL.64 [R1+0x2c0], R20 ;  /* 0x0002c01401007387 */ /* 0x000fe80000100a00 */
[----:B------:R0:W-:Y:S04]  /*7c20*/  STL.64 [R1+0x2c8], R22 ;  /* 0x0002c81601007387 */ /* 0x0001e80000100a00 */
[----:B0-----:R-:W2:Y:S04]  /*7c30*/  LDL.LU.64 R22, [R1+0x6c0] ;  /* 0x0006c00001167983 */ /* 0x001ea80000300a00 */
[----:B------:R-:W3:Y:S04]  /*7c40*/  LDL.LU.64 R20, [R1+0x6b8] ;  /* 0x0006b80001147983 */ /* 0x000ee80000300a00 */
[----:B------:R2:W-:Y:S04]  /*7c50*/  STL.64 [R1+0x618], R18 ;  /* 0x0006181201007387 */ /* 0x0005e80000100a00 */
[----:B------:R-:W3:Y:S04]  /*7c60*/  LDL.LU R3, [R1+0x6b0] ;  /* 0x0006b00001037983 */ /* 0x000ee80000300800 */
[----:B------:R-:W3:Y:S01]  /*7c70*/  LDL.LU R17, [R1+0x84] ;  /* 0x0000840001117983 */ /* 0x000ee20000300800 */
[----:B--2---:R-:W-:-:S02]  /*7c80*/  IMAD.MOV.U32 R18, RZ, RZ, R22 ;  /* 0x000000ffff127224 */ /* 0x004fc400078e0016 */
[----:B------:R-:W-:Y:S01]  /*7c90*/  IMAD.MOV.U32 R19, RZ, RZ, R23 ;  /* 0x000000ffff137224 */ /* 0x000fe200078e0017 */
[----:B------:R-:W2:Y:S04]  /*7ca0*/  LDL.LU R22, [R1+0x6ac] ;  /* 0x0006ac0001167983 */ /* 0x000ea80000300800 */
[----:B------:R-:W2:Y:S04]  /*7cb0*/  LDL.LU R23, [R1+0x6a8] ;  /* 0x0006a80001177983 */ /* 0x000ea80000300800 */
[----:B------:R-:W-:Y:S04]  /*7cc0*/  STL.64 [R1+0x630], R18 ;  /* 0x0006301201007387 */ /* 0x000fe80000100a00 */
[----:B---3--:R0:W-:Y:S02]  /*7cd0*/  STL.64 [R1+0x628], R16 ;  /* 0x0006281001007387 */ /* 0x0081e40000100a00 */
[----:B0-----:R-:W-:-:S02]  /*7ce0*/  IMAD.MOV.U32 R16, RZ, RZ, R2 ;  /* 0x000000ffff107224 */ /* 0x001fc400078e0002 */
[----:B------:R-:W3:Y:S01]  /*7cf0*/  LDL.LU R2, [R1+0x6a4] ;  /* 0x0006a40001027983 */ /* 0x000ee20000300800 */
[----:B------:R-:W-:-:S03]  /*7d00*/  IMAD.MOV.U32 R17, RZ, RZ, R3 ;  /* 0x000000ffff117224 */ /* 0x000fc600078e0003 */
[----:B------:R-:W2:Y:S04]  /*7d10*/  LDL.LU R3, [R1+0x6a0] ;  /* 0x0006a00001037983 */ /* 0x000ea80000300800 */
[----:B------:R-:W2:Y:S04]  /*7d20*/  LDL.LU R18, [R1+0xf8] ;  /* 0x0000f80001127983 */ /* 0x000ea80000300800 */
[----:B------:R-:W2:Y:S04]  /*7d30*/  LDL.LU R19, [R1+0xfc] ;  /* 0x0000fc0001137983 */ /* 0x000ea80000300800 */
[----:B--2---:R0:W-:Y:S04]  /*7d40*/  STL.64 [R1+0x648], R18 ;  /* 0x0006481201007387 */ /* 0x0041e80000100a00 */
[----:B------:R1:W-:Y:S01]  /*7d50*/  STL.64 [R1+0x640], R16 ;  /* 0x0006401001007387 */ /* 0x0003e20000100a00 */
[----:B0-----:R-:W-:-:S03]  /*7d60*/  IMAD.MOV.U32 R18, RZ, RZ, R3 ;  /* 0x000000ffff127224 */ /* 0x001fc600078e0003 */
[----:B-1----:R-:W2:Y:S01]  /*7d70*/  LDL.LU R16, [R1+0x120] ;  /* 0x0001200001107983 */ /* 0x002ea20000300800 */
[----:B---3--:R-:W-:-:S03]  /*7d80*/  IMAD.MOV.U32 R17, RZ, RZ, R2 ;  /* 0x000000ffff117224 */ /* 0x008fc600078e0002 */
[----:B------:R-:W3:Y:S04]  /*7d90*/  LDL.LU R2, [R1+0x69c] ;  /* 0x00069c0001027983 */ /* 0x000ee80000300800 */
[----:B------:R-:W2:Y:S04]  /*7da0*/  LDL.LU R3, [R1+0x698] ;  /* 0x0006980001037983 */ /* 0x000ea80000300800 */
[----:B------:R-:W2:Y:S01]  /*7db0*/  LDL.LU R19, [R1+0x12c] ;  /* 0x00012c0001137983 */ /* 0x000ea20000300800 */
[----:B------:R-:W-:Y:S03]  /*7dc0*/  HMMA.16816.F32 R24, R4, R22, R24 ;  /* 0x000000160418723c */ /* 0x000fe60000001818 */
[----:B--2---:R3:W-:Y:S04]  /*7dd0*/  STL.64 [R1+0x660], R18 ;  /* 0x0006601201007387 */ /* 0x0047e80000100a00 */
[----:B------:R0:W-:Y:S01]  /*7de0*/  STL.64 [R1+0x658], R16 ;  /* 0x0006581001007387 */ /* 0x0001e20000100a00 */
[----:B---3--:R-:W-:-:S02]  /*7df0*/  IMAD.MOV.U32 R18, RZ, RZ, R2 ;  /* 0x000000ffff127224 */ /* 0x008fc400078e0002 */
[----:B------:R-:W-:Y:S01]  /*7e00*/  IMAD.MOV.U32 R19, RZ, RZ, R3 ;  /* 0x000000ffff137224 */ /* 0x000fe200078e0003 */
[----:B0-----:R-:W2:Y:S04]  /*7e10*/  LDL.LU R16, [R1+0x150] ;  /* 0x0001500001107983 */ /* 0x001ea80000300800 */
[----:B------:R-:W2:Y:S04]  /*7e20*/  LDL.LU R17, [R1+0x154] ;  /* 0x0001540001117983 */ /* 0x000ea80000300800 */
[----:B------:R-:W3:Y:S04]  /*7e30*/  LDL.LU R2, [R1+0x694] ;  /* 0x0006940001027983 */ /* 0x000ee80000300800 */
[----:B------:R-:W2:Y:S04]  /*7e40*/  LDL.LU R3, [R1+0x690] ;  /* 0x0006900001037983 */ /* 0x000ea80000300800 */
[----:B------:R-:W-:Y:S04]  /*7e50*/  STL.64 [R1+0x2b0], R24 ;  /* 0x0002b01801007387 */ /* 0x000fe80000100a00 */
[----:B------:R0:W-:Y:S04]  /*7e60*/  STL.64 [R1+0x2b8], R26 ;  /* 0x0002b81a01007387 */ /* 0x0001e80000100a00 */
[----:B0-----:R-:W4:Y:S04]  /*7e70*/  LDL.LU.64 R26, [R1+0x688] ;  /* 0x00068800011a7983 */ /* 0x001f280000300a00 */
[----:B------:R-:W2:Y:S01]  /*7e80*/  LDL.LU.64 R24, [R1+0x680] ;  /* 0x0006800001187983 */ /* 0x000ea20000300a00 */
[----:B----4-:R-:W-:Y:S03]  /*7e90*/  HMMA.16816.F32 R4, R4, R26, R8 ;  /* 0x0000001a0404723c */ /* 0x010fe60000001808 */
[----:B------:R-:W4:Y:S04]  /*7ea0*/  LDL.LU.64 R10, [R1+0x678] ;  /* 0x00067800010a7983 */ /* 0x000f280000300a00 */
[----:B------:R-:W4:Y:S11]  /*7eb0*/  LDL.LU.64 R8, [R1+0x670] ;  /* 0x0006700001087983 */ /* 0x000f360000300a00 */
[----:B------:R-:W-:Y:S05]  /*7ec0*/  @!UPT UIADD3 URZ, URZ, URZ, URZ ;  /* 0x0000003f3f3ff290 */ /* 0x000fea000fffe03f */
[----:B------:R-:W-:Y:S04]  /*7ed0*/  STL.64 [R1+0x2a0], R4 ;  /* 0x0002a00401007387 */ /* 0x000fe80000100a00 */
[----:B------:R0:W-:Y:S02]  /*7ee0*/  STL.64 [R1+0x2a8], R6 ;  /* 0x0002a80601007387 */ /* 0x0001e40000100a00 */
[----:B0-----:R-:W-:Y:S02]  /*7ef0*/  IMAD.MOV.U32 R6, RZ, RZ, R21 ;  /* 0x000000ffff067224 */ /* 0x001fe400078e0015 */
[----:B------:R-:W-:-:S07]  /*7f00*/  IMAD.MOV.U32 R7, RZ, RZ, R20 ;  /* 0x000000ffff077224 */ /* 0x000fce00078e0014 */
[C---:B----4-:R-:W-:Y:S11]  /*7f10*/  HMMA.16816.F32 R12, R8.reuse, R6, R12 ;  /* 0x00000006080c723c */ /* 0x050ff6000000180c */
[----:B------:R-:W-:Y:S11]  /*7f20*/  @!UPT UIADD3 URZ, URZ, URZ, URZ ;  /* 0x0000003f3f3ff290 */ /* 0x000ff6000fffe03f */
[----:B------:R-:W-:Y:S01]  /*7f30*/  @!UPT UIADD3 URZ, URZ, URZ, URZ ;  /* 0x0000003f3f3ff290 */ /* 0x000fe2000fffe03f */
[----:B------:R-:W-:Y:S04]  /*7f40*/  STL.64 [R1+0x110], R12 ;  /* 0x0001100c01007387 */ /* 0x000fe80000100a00 */
[----:B------:R0:W-:Y:S04]  /*7f50*/  STL.64 [R1+0x118], R14 ;  /* 0x0001180e01007387 */ /* 0x0001e80000100a00 */
[----:B0-----:R-:W2:Y:S02]  /*7f60*/  LDL.LU.64 R14, [R1+0x668] ;  /* 0x00066800010e7983 */ /* 0x001ea40000300a00 */
[----:B--2---:R-:W-:Y:S01]  /*7f70*/  HMMA.16816.F32 R16, R8, R14, R16 ;  /* 0x0000000e0810723c */ /* 0x004fe20000001810 */
[----:B------:R-:W-:-:S02]  /*7f80*/  IMAD.MOV.U32 R21, RZ, RZ, R14 ;  /* 0x000000ffff157224 */ /* 0x000fc400078e000e */
[----:B------:R-:W-:Y:S11]  /*7f90*/  IMAD.MOV.U32 R20, RZ, RZ, R15 ;  /* 0x000000ffff147224 */ /* 0x000ff600078e000f */
[----:B------:R-:W-:Y:S09]  /*7fa0*/  @!UPT UIADD3 URZ, URZ, URZ, URZ ;  /* 0x0000003f3f3ff290 */ /* 0x000ff2000fffe03f */
[----:B------:R-:W-:Y:S04]  /*7fb0*/  STL.64 [R1+0x140], R16 ;  /* 0x0001401001007387 */ /* 0x000fe80000100a00 */
[----:B------:R0:W-:Y:S04]  /*7fc0*/  STL.64 [R1+0x148], R18 ;  /* 0x0001481201007387 */ /* 0x0001e80000100a00 */
[----:B0-----:R-:W2:Y:S04]  /*7fd0*/  LDL.LU.64 R18, [R1+0x660] ;  /* 0x0006600001127983 */ /* 0x001ea80000300a00 */
[----:B------:R-:W2:Y:S04]  /*7fe0*/  LDL.LU.64 R16, [R1+0x658] ;  /* 0x0006580001107983 */ /* 0x000ea80000300a00 */
[----:B------:R-:W2:Y:S02]  /*7ff0*/  LDL.LU.64 R14, [R1+0x650] ;  /* 0x00065000010e7983 */ /* 0x000ea40000300a00 */
        /* <DEDUP_REMOVED lines=9> */
[C---:B--2---:R-:W-:Y:S02]  /*8090*/  HMMA.16816.F32 R12, R8.reuse, R14, R16 ;  /* 0x0000000e080c723c */ /* 0x044fe40000001810 */
[----:B------:R-:W2:Y:S04]  /*80a0*/  LDL.LU.64 R18, [R1+0x630] ;  /* 0x0006300001127983 */ /* 0x000ea80000300a00 */
[----:B------:R-:W2:Y:S11]  /*80b0*/  LDL.LU.64 R16, [R1+0x628] ;  /* 0x0006280001107983 */ /* 0x000eb60000300a00 */
[----:B------:R-:W-:Y:S06]  /*80c0*/  @!UPT UIADD3 URZ, URZ, URZ, URZ ;  /* 0x0000003f3f3ff290 */ /* 0x000fec000fffe03f */
[----:B------:R-:W-:Y:S04]  /*80d0*/  STL.64 [R1+0x250], R12 ;  /* 0x0002500c01007387 */ /* 0x000fe80000100a00 */
[----:B------:R0:W-:Y:S04]  /*80e0*/  STL.64 [R1+0x258], R14 ;  /* 0x0002580e01007387 */ /* 0x0001e80000100a00 */
[----:B0-----:R-:W2:Y:S02]  /*80f0*/  LDL.LU.64 R14, [R1+0x620] ;  /* 0x00062000010e7983 */ /* 0x001ea40000300a00 */
[C---:B--2---:R-:W-:Y:S02]  /*8100*/  HMMA.16816.F32 R12, R8.reuse, R14, R16 ;  /* 0x0000000e080c723c */ /* 0x044fe40000001810 */
[----:B------:R-:W2:Y:S11]  /*8110*/  LDL.LU.64 R18, [R1+0x618] ;  /* 0x0006180001127983 */ /* 0x000eb60000300a00 */
[----:B------:R-:W-:Y:S10]  /*8120*/  @!UPT UIADD3 URZ, URZ, URZ, URZ ;  /* 0x0000003f3f3ff290 */ /* 0x000ff4000fffe03f */
[----:B------:R-:W-:Y:S04]  /*8130*/  STL.64 [R1+0x290], R12 ;  /* 0x0002900c01007387 */ /* 0x000fe80000100a00 */
[----:B------:R0:W-:Y:S04]  /*8140*/  STL.64 [R1+0x298], R14 ;  /* 0x0002980e01007387 */ /* 0x0001e80000100a00 */
[----:B0-----:R-:W2:Y:S04]  /*8150*/  LDL.LU.64 R14, [R1+0x610] ;  /* 0x00061000010e7983 */ /* 0x001ea80000300a00 */
[----:B------:R-:W2:Y:S02]  /*8160*/  LDL.LU.64 R12, [R1+0x608] ;  /* 0x00060800010c7983 */ /* 0x000ea40000300a00 */
[C---:B--2---:R-:W-:Y:S02]  /*8170*/  HMMA.16816.F32 R16, R8.reuse, R18, R12 ;  /* 0x000000120810723c */ /* 0x044fe4000000180c */
[----:B------:R-:W2:Y:S04]  /*8180*/  LDL.LU.64 R14, [R1+0x600] ;  /* 0x00060000010e7983 */ /* 0x000ea80000300a00 */
[----:B------:R-:W2:Y:S11]  /*8190*/  LDL.LU.64 R12, [R1+0x5f8] ;  /* 0x0005f800010c7983 */ /* 0x000eb60000300a00 */
[----:B------:R-:W-:Y:S06]  /*81a0*/  @!UPT UIADD3 URZ, URZ, URZ, URZ ;  /* 0x0000003f3f3ff290 */ /* 0x000fec000fffe03f */
[----:B------:R-:W-:Y:S04]  /*81b0*/  STL.64 [R1+0x280], R16 ;  /* 0x0002801001007387 */ /* 0x000fe80000100a00 */
[----:B------:R0:W-:Y:S04]  /*81c0*/  STL.64 [R1+0x288], R18 ;  /* 0x0002881201007387 */ /* 0x0001e80000100a00 */
[----:B0-----:R-:W4:Y:S04]  /*81d0*/  LDL.LU.64 R18, [R1+0x5f0] ;  /* 0x0005f00001127983 */ /* 0x001f280000300a00 */
[----:B------:R-:W4:Y:S02]  /*81e0*/  LDL.LU.64 R16, [R1+0x5e8] ;  /* 0x0005e80001107983 */ /* 0x000f240000300a00 */
[C---:B----4-:R-:W-:Y:S11]  /*81f0*/  HMMA.16816.F32 R16, R8.reuse, R22, R16 ;  /* 0x000000160810723c */ /* 0x050ff60000001810 */
[----:B------:R-:W-:Y:S11]  /*8200*/  @!UPT UIADD3 URZ, URZ, URZ, URZ ;  /* 0x0000003f3f3ff290 */ /* 0x000ff6000fffe03f */
[----:B------:R-:W-:Y:S01]  /*8210*/  @!UPT UIADD3 URZ, URZ, URZ, URZ ;  /* 0x0000003f3f3ff290 */ /* 0x000fe2000fffe03f */
[----:B------:R-:W-:Y:S04]  /*8220*/  STL.64 [R1+0x270], R16 ;  /* 0x0002701001007387 */ /* 0x000fe80000100a00 */
[----:B------:R0:W-:Y:S04]  /*8230*/  STL.64 [R1+0x278], R18 ;  /* 0x0002781201007387 */ /* 0x0001e80000100a00 */
[----:B0-----:R-:W4:Y:S04]  /*8240*/  LDL.LU.64 R18, [R1+0x5e0] ;  /* 0x0005e00001127983 */ /* 0x001f280000300a00 */
[----:B------:R-:W4:Y:S04]  /*8250*/  LDL.LU.64 R16, [R1+0x5d8] ;  /* 0x0005d80001107983 */ /* 0x000f280000300a00 */
[----:B------:R0:W-:Y:S01]  /*8260*/  STL.64 [R1+0x5a8], R22 ;  /* 0x0005a81601007387 */ /* 0x0001e20000100a00 */
[----:B----4-:R-:W-:Y:S07]  /*8270*/  HMMA.16816.F32 R8, R8, R26, R16 ;  /* 0x0000001a0808723c */ /* 0x010fee0000001810 */
[----:B------:R-:W-:-:S02]  /*8280*/  IMAD.MOV.U32 R18, RZ, RZ, R21 ;  /* 0x000000ffff127224 */ /* 0x000fc400078e0015 */
[----:B------:R-:W-:Y:S11]  /*8290*/  IMAD.MOV.U32 R19, RZ, RZ, R20 ;  /* 0x000000ffff137224 */ /* 0x000ff600078e0014 */
[----:B------:R-:W-:Y:S03]  /*82a0*/  @!UPT UIADD3 URZ, URZ, URZ, URZ ;  /* 0x0000003f3f3ff290 */ /* 0x000fe6000fffe03f */
[----:B------:R-:W-:Y:S04]  /*82b0*/  STL.64 [R1+0x260], R8 ;  /* 0x0002600801007387 */ /* 0x000fe80000100a00 */
[----:B------:R-:W-:Y:S04]  /*82c0*/  STL.64 [R1+0x268], R10 ;  /* 0x0002680a01007387 */ /* 0x000fe80000100a00 */
[----:B------:R1:W-:Y:S04]  /*82d0*/  STL.64 [R1+0x5d0], R18 ;  /* 0x0005d01201007387 */ /* 0x0003e80000100a00 */
[----:B------:R-:W2:Y:S04]  /*82e0*/  LDL.LU R16, [R1+0x1c0] ;  /* 0x0001c00001107983 */ /* 0x000ea80000300800 */
[----:B------:R-:W2:Y:S04]  /*82f0*/  LDL.LU R17, [R1+0x1c4] ;  /* 0x0001c40001117983 */ /* 0x000ea80000300800 */
[----:B0-----:R-:W4:Y:S01]  /*8300*/  LDL.LU.64 R22, [R1+0x28] ;  /* 0x0000280001167983 */ /* 0x001f220000300a00 */
[----:B-1----:R-:W-:-:S02]  /*8310*/  IMAD.MOV.U32 R18, RZ, RZ, R3 ;  /* 0x000000ffff127224 */ /* 0x002fc400078e0003 */
[----:B---3--:R-:W-:Y:S01]  /*8320*/  IMAD.MOV.U32 R19, RZ, RZ, R2 ;  /* 0x000000ffff137224 */ /* 0x008fe200078e0002 */
[----:B----4-:R-:W-:Y:S04]  /*8330*/  STL.64 [R1+0x5b8], R22 ;  /* 0x0005b81601007387 */ /* 0x010fe80000100a00 */
[----:B------:R-:W3:Y:S04]  /*8340*/  LDL.LU.64 R2, [R1+0x308] ;  /* 0x0003080001027983 */ /* 0x000ee80000300a00 */
[----:B------:R-:W4:Y:S04]  /*8350*/  LDL.LU.64 R8, [R1+0x310] ;  /* 0x0003100001087983 */ /* 0x000f280000300a00 */
[----:B----4-:R0:W-:Y:S04]  /*8360*/  STL.64 [R1+0x5b0], R8 ;  /* 0x0005b00801007387 */ /* 0x0101e80000100a00 */
[----:B0-----:R-:W4:Y:S04]  /*8370*/  LDL.LU R8, [R1+0x130] ;  /* 0x0001300001087983 */ /* 0x001f280000300800 */
[----:B------:R-:W4:Y:S04]  /*8380*/  LDL.LU R9, [R1+0x134] ;  /* 0x0001340001097983 */ /* 0x000f280000300800 */
[----:B------:R-:W2:Y:S04]  /*8390*/  LDL.LU R10, [R1+0x138] ;  /* 0x00013800010a7983 */ /* 0x000ea80000300800 */
[----:B------:R-:W2:Y:S04]  /*83a0*/  LDL.LU R11, [R1+0x13c] ;  /* 0x00013c00010b7983 */ /* 0x000ea80000300800 */
[----:B--2---:R-:W-:Y:S04]  /*83b0*/  STL.64 [R1+0x5c8], R10 ;  /* 0x0005c80a01007387 */ /* 0x004fe80000100a00 */
[----:B----4-:R0:W-:Y:S04]  /*83c0*/  STL.64 [R1+0x5c0], R8 ;  /* 0x0005c00801007387 */ /* 0x0101e80000100a00 */
[----:B0-----:R-:W2:Y:S04]  /*83d0*/  LDL.LU R8, [R1+0x170] ;  /* 0x0001700001087983 */ /* 0x001ea80000300800 */
[----:B------:R-:W2:Y:S04]  /*83e0*/  LDL.LU R9, [R1+0x174] ;  /* 0x0001740001097983 */ /* 0x000ea80000300800 */
[----:B------:R-:W2:Y:S04]  /*83f0*/  LDL.LU R10, [R1+0x178] ;  /* 0x00017800010a7983 */ /* 0x000ea80000300800 */
[----:B------:R-:W2:Y:S04]  /*8400*/  LDL.LU R11, [R1+0x17c] ;  /* 0x00017c00010b7983 */ /* 0x000ea80000300800 */
[----:B------:R-:W-:Y:S04]  /*8410*/  STL.64 [R1+0x568], R26 ;  /* 0x0005681a01007387 */ /* 0x000fe80000100a00 */
[----:B------:R0:W-:Y:S04]  /*8420*/  STL.64 [R1+0x560], R24 ;  /* 0x0005601801007387 */ /* 0x0001e80000100a00 */
[----:B0-----:R-:W4:Y:S04]  /*8430*/  LDL.LU R24, [R1+0x160] ;  /* 0x0001600001187983 */ /* 0x001f280000300800 */
[----:B------:R-:W4:Y:S04]  /*8440*/  LDL.LU R25, [R1+0x164] ;  /* 0x0001640001197983 */ /* 0x000f280000300800 */
[----:B------:R-:W2:Y:S04]  /*8450*/  LDL.LU R26, [R1+0x168] ;  /* 0x00016800011a7983 */ /* 0x000ea80000300800 */
[----:B------:R-:W2:Y:S01]  /*8460*/  LDL.LU R27, [R1+0x16c] ;  /* 0x00016c00011b7983 */ /* 0x000ea20000300800 */
[----:B------:R-:W-:-:S02]  /*8470*/  IMAD.MOV.U32 R22, RZ, RZ, R5 ;  /* 0x000000ffff167224 */ /* 0x000fc400078e0005 */
[----:B------:R-:W-:Y:S02]  /*8480*/  IMAD.MOV.U32 R23, RZ, RZ, R4 ;  /* 0x000000ffff177224 */ /* 0x000fe400078e0004 */
[C---:B------:R-:W-:Y:S01]  /*8490*/  HMMA.16816.F32 R4, R12.reuse, R6, R16 ;  /* 0x000000060c04723c */ /* 0x040fe20000001810 */
[----:B--2---:R0:W-:Y:S04]  /*84a0*/  STL.64 [R1+0x578], R26 ;  /* 0x0005781a01007387 */ /* 0x0041e80000100a00 */
[----:B----4-:R-:W-:Y:S04]  /*84b0*/  STL.64 [R1+0x570], R24 ;  /* 0x0005701801007387 */ /* 0x010fe80000100a00 */
[----:B0-----:R-:W2:Y:S04]  /*84c0*/  LDL.LU.64 R26, [R1+0x8] ;  /* 0x00000800011a7983 */ /* 0x001ea80000300a00 */
[----:B--2---:R0:W-:Y:S04]  /*84d0*/  STL.64 [R1+0x590], R26 ;  /* 0x0005901a01007387 */ /* 0x0041e80000100a00 */
[----:B0-----:R-:W2:Y:S04]  /*84e0*/  LDL.LU.64 R26, [R1+0x18] ;  /* 0x00001800011a7983 */ /* 0x001ea80000300a00 */
[----:B------:R-:W4:Y:S04]  /*84f0*/  LDL.LU.64 R18, [R1+0x5d0] ;  /* 0x0005d00001127983 */ /* 0x000f280000300a00 */
[----:B------:R-:W-:Y:S04]  /*8500*/  STL.64 [R1+0xc0], R4 ;  /* 0x0000c00401007387 */ /* 0x000fe80000100a00 */
[----:B------:R-:W-:Y:S04]  /*8510*/  STL.64 [R1+0xc8], R6 ;  /* 0x0000c80601007387 */ /* 0x000fe80000100a00 */
[----:B------:R-:W0:Y:S04]  /*8520*/  LDSM.16.MT88.4 R4, [R0+0x9080] ;  /* 0x009080000004783b */ /* 0x000e280000004200 */
[----:B0-----:R-:W-:Y:S04]  /*8530*/  STL.64 [R1+0x558], R6 ;  /* 0x0005580601007387 */ /* 0x001fe80000100a00 */
[----:B------:R0:W-:Y:S04]  /*8540*/  STL.64 [R1+0x550], R4 ;  /* 0x0005500401007387 */ /* 0x0001e80000100a00 */
[----:B0-----:R-:W4:Y:S04]  /*8550*/  LDL.LU R4, [R1+0x1b0] ;  /* 0x0001b00001047983 */ /* 0x001f280000300800 */
[----:B------:R-:W4:Y:S04]  /*8560*/  LDL.LU R5, [R1+0x1b4] ;  /* 0x0001b40001057983 */ /* 0x000f280000300800 */
[----:B------:R-:W4:Y:S04]  /*8570*/  LDL.LU R6, [R1+0x1b8] ;  /* 0x0001b80001067983 */ /* 0x000f280000300800 */
[----:B------:R-:W4:Y:S02]  /*8580*/  LDL.LU R7, [R1+0x1bc] ;  /* 0x0001bc0001077983 */ /* 0x000f240000300800 */
[C---:B----4-:R-:W-:Y:S02]  /*8590*/  HMMA.16816.F32 R16, R12.reuse, R18, R4 ;  /* 0x000000120c10723c */ /* 0x050fe40000001804 */
[----:B------:R-:W4:Y:S11]  /*85a0*/  LDL.LU R4, [R1+0x1a0] ;  /* 0x0001a00001047983 */ /* 0x000f360000300800 */
[----:B------:R-:W-:Y:S10]  /*85b0*/  @!UPT UIADD3 URZ, URZ, URZ, URZ ;  /* 0x0000003f3f3ff290 */ /* 0x000ff4000fffe03f */
[----:B------:R-:W-:Y:S04]  /*85c0*/  STL.64 [R1+0xd0], R16 ;  /* 0x0000d01001007387 */ /* 0x000fe80000100a00 */
[----:B------:R-:W-:Y:S04]  /*85d0*/  STL.64 [R1+0xd8], R18 ;  /* 0x0000d81201007387 */ /* 0x000fe80000100a00 */
[----:B------:R-:W4:Y:S04]  /*85e0*/  LDL.LU R5, [R1+0x1a4] ;  /* 0x0001a40001057983 */ /* 0x000f280000300800 */
[----:B------:R-:W2:Y:S04]  /*85f0*/  LDL.LU R6, [R1+0x1a8] ;  /* 0x0001a80001067983 */ /* 0x000ea80000300800 */
[----:B------:R-:W2:Y:S01]  /*8600*/  LDL.LU R7, [R1+0x1ac] ;  /* 0x0001ac0001077983 */ /* 0x000ea20000300800 */
[----:B------:R-:W-:Y:S03]  /*8610*/  HMMA.16816.F32 R20, R12, R22, R8 ;  /* 0x000000160c14723c */ /* 0x000fe60000001808 */
[----:B--2---:R-:W-:Y:S04]  /*8620*/  STL.64 [R1+0x588], R6 ;  /* 0x0005880601007387 */ /* 0x004fe80000100a00 */
[----:B----4-:R0:W-:Y:S04]  /*8630*/  STL.64 [R1+0x580], R4 ;  /* 0x0005800401007387 */ /* 0x0101e80000100a00 */
[----:B0-----:R-:W2:Y:S04]  /*8640*/  LDL.LU R4, [R1+0x100] ;  /* 0x0001000001047983 */ /* 0x001ea80000300800 */
[----:B------:R-:W2:Y:S04]  /*8650*/  LDL.LU R5, [R1+0x104] ;  /* 0x0001040001057983 */ /* 0x000ea80000300800 */
[----:B------:R-:W4:Y:S04]  /*8660*/  LDL.LU R6, [R1+0x108] ;  /* 0x0001080001067983 */ /* 0x000f280000300800 */
[----:B------:R-:W4:Y:S04]  /*8670*/  LDL.LU R7, [R1+0x10c] ;  /* 0x00010c0001077983 */ /* 0x000f280000300800 */
[----:B----4-:R-:W-:Y:S04]  /*8680*/  STL.64 [R1+0x5a0], R6 ;  /* 0x0005a00601007387 */ /* 0x010fe80000100a00 */
[----:B--2---:R0:W-:Y:S04]  /*8690*/  STL.64 [R1+0x598], R4 ;  /* 0x0005980401007387 */ /* 0x0041e80000100a00 */
[----:B0-----:R-:W2:Y:S04]  /*86a0*/  LDL.LU R4, [R1+0xb0] ;  /* 0x0000b00001047983 */ /* 0x001ea80000300800 */
[----:B------:R-:W2:Y:S04]  /*86b0*/  LDL.LU R5, [R1+0xb4] ;  /* 0x0000b40001057983 */ /* 0x000ea80000300800 */
[----:B------:R-:W2:Y:S04]  /*86c0*/  LDL.LU R6, [R1+0xb8] ;  /* 0x0000b80001067983 */ /* 0x000ea80000300800 */
[----:B------:R-:W2:Y:S04]  /*86d0*/  LDL.LU R7, [R1+0xbc] ;  /* 0x0000bc0001077983 */ /* 0x000ea80000300800 */
[----:B------:R-:W4:Y:S04]  /*86e0*/  LDL.LU.64 R10, [R1+0x5c8] ;  /* 0x0005c800010a7983 */ /* 0x000f280000300a00 */
[----:B------:R-:W4:Y:S04]  /*86f0*/  LDL.LU.64 R8, [R1+0x5c0] ;  /* 0x0005c00001087983 */ /* 0x000f280000300a00 */
[----:B------:R-:W-:Y:S04]  /*8700*/  STL.64 [R1+0xe0], R20 ;  /* 0x0000e01401007387 */ /* 0x000fe80000100a00 */
[----:B------:R0:W-:Y:S04]  /*8710*/  STL.64 [R1+0xe8], R22 ;  /* 0x0000e81601007387 */ /* 0x0001e80000100a00 */
[----:B0-----:R-:W4:Y:S01]  /*8720*/  LDL.LU.64 R22, [R1+0x5b8] ;  /* 0x0005b80001167983 */ /* 0x001f220000300a00 */
[----:B------:R-:W-:-:S02]  /*8730*/  IMAD.MOV.U32 R29, RZ, RZ, R26 ;  /* 0x000000ffff1d7224 */ /* 0x000fc400078e001a */
[----:B------:R-:W-:Y:S01]  /*8740*/  IMAD.MOV.U32 R28, RZ, RZ, R27 ;  /* 0x000000ffff1c7224 */ /* 0x000fe200078e001b */
[C---:B--2---:R-:W-:Y:S08]  /*8750*/  HMMA.16816.F32 R4, R12.reuse, R26, R4 ;  /* 0x0000001a0c04723c */ /* 0x044ff00000001804 */
[----:B----4-:R-:W-:Y:S01]  /*8760*/  HMMA.16816.F32 R8, R12, R22, R8 ;  /* 0x000000160c08723c */ /* 0x010fe20000001808 */
[----:B------:R-:W-:-:S02]  /*8770*/  IMAD.MOV.U32 R19, RZ, RZ, R22 ;  /* 0x000000ffff137224 */ /* 0x000fc400078e0016 */
[----:B------:R-:W-:Y:S11]  /*8780*/  IMAD.MOV.U32 R18, RZ, RZ, R23 ;  /* 0x000000ffff127224 */ /* 0x000ff600078e0017 */
[----:B------:R-:W-:Y:S09]  /*8790*/  @!UPT UIADD3 URZ, URZ, URZ, URZ ;  /* 0x0000003f3f3ff290 */ /* 0x000ff2000fffe03f */
[----:B------:R0:W-:Y:S04]  /*87a0*/  STL.64 [R1+0xf0], R8 ;  /* 0x0000f00801007387 */ /* 0x0001e80000100a00 */
[----:B------:R1:W-:Y:S04]  /*87b0*/  STL.64 [R1+0xf8], R10 ;  /* 0x0000f80a01007387 */ /* 0x0003e80000100a00 */
[----:B0-----:R-:W2:Y:S04]  /*87c0*/  LDL.LU.64 R8, [R1+0x5b0] ;  /* 0x0005b00001087983 */ /* 0x001ea80000300a00 */
[----:B------:R-:W4:Y:S04]  /*87d0*/  LDL.LU.64 R22, [R1+0x5a8] ;  /* 0x0005a80001167983 */ /* 0x000f280000300a00 */
[----:B-1----:R-:W2:Y:S04]  /*87e0*/  LDL.LU.64 R10, [R1+0x330] ;  /* 0x00033000010a7983 */ /* 0x002ea80000300a00 */
[----:B------:R-:W2:Y:S04]  /*87f0*/  LDL.LU.64 R20, [R1+0x348] ;  /* 0x0003480001147983 */ /* 0x000ea80000300a00 */
        /* <DEDUP_REMOVED lines=13> */
[----:B------:R-:W4:Y:S04]  /*88d0*/  LDL.LU.64 R26, [R1+0x578] ;  /* 0x00057800011a7983 */ /* 0x000f280000300a00 */
[----:B------:R-:W4:Y:S01]  /*88e0*/  LDL.LU.64 R24, [R1+0x570] ;  /* 0x0005700001187983 */ /* 0x000f220000300a00 */
[----:B------:R-:W-:-:S04]  /*88f0*/  IMAD.MOV.U32 R16, RZ, RZ, c[0x0][0x18c] ;  /* 0x00006300ff107624 */ /* 0x000fc800078e00ff */
[----:B------:R-:W-:-:S04]  /*8900*/  IMAD.SHL.U32 R16, R16, 0x20, RZ ;  /* 0x0000002010107824 */ /* 0x000fc800078e00ff */
[----:B---3--:R-:W-:-:S05]  /*8910*/  IMAD.WIDE R2, R16, 0x2, R2 ;  /* 0x0000000210027825 */ /* 0x008fca00078e0202 */
[----:B------:R-:W-:Y:S04]  /*8920*/  STL [R1+0x430], R2 ;  /* 0x0004300201007387 */ /* 0x000fe80000100800 */
[----:B------:R0:W-:Y:S04]  /*8930*/  STL [R1+0x42c], R3 ;  /* 0x00042c0301007387 */ /* 0x0001e80000100800 */
[----:B0-----:R-:W3:Y:S01]  /*8940*/  LDL.LU.64 R2, [R1+0x318] ;  /* 0x0003180001027983 */ /* 0x001ee20000300a00 */
[----:B----4-:R-:W-:Y:S11]  /*8950*/  HMMA.16816.F32 R24, R12, R22, R24 ;  /* 0x000000160c18723c */ /* 0x010ff60000001818 */
[----:B------:R-:W-:Y:S11]  /*8960*/  @!UPT UIADD3 URZ, URZ, URZ, URZ ;  /* 0x0000003f3f3ff290 */ /* 0x000ff6000fffe03f */
[----:B------:R-:W-:Y:S01]  /*8970*/  @!UPT UIADD3 URZ, URZ, URZ, URZ ;  /* 0x0000003f3f3ff290 */ /* 0x000fe2000fffe03f */
[----:B------:R-:W-:Y:S04]  /*8980*/  STL.64 [R1+0x160], R24 ;  /* 0x0001601801007387 */ /* 0x000fe80000100a00 */
[----:B------:R0:W-:Y:S04]  /*8990*/  STL.64 [R1+0x168], R26 ;  /* 0x0001681a01007387 */ /* 0x0001e80000100a00 */
[----:B0-----:R-:W2:Y:S04]  /*89a0*/  LDL.LU.64 R26, [R1+0x568] ;  /* 0x00056800011a7983 */ /* 0x001ea80000300a00 */
[----:B------:R-:W4:Y:S01]  /*89b0*/  LDL.LU.64 R24, [R1+0x560] ;  /* 0x0005600001187983 */ /* 0x000f220000300a00 */
[----:B------:R-:W-:-:S03]  /*89c0*/  IMAD.WIDE R8, R16, 0x2, R8 ;  /* 0x0000000210087825 */ /* 0x000fc600078e0208 */
[----:B------:R-:W-:Y:S01]  /*89d0*/  STL.64 [R1+0x548], R22 ;  /* 0x0005481601007387 */ /* 0x000fe20000100a00 */
[----:B---3--:R-:W-:-:S03]  /*89e0*/  IMAD.WIDE R2, R16, 0x2, R2 ;  /* 0x0000000210027825 */ /* 0x008fc600078e0202 */
[----:B------:R0:W-:Y:S04]  /*89f0*/  STL.64 [R1+0x540], R20 ;  /* 0x0005401401007387 */ /* 0x0001e80000100a00 */
[----:B0-----:R-:W3:Y:S04]  /*8a00*/  LDL.LU R20, [R1+0x200] ;  /* 0x0002000001147983 */ /* 0x001ee80000300800 */
[----:B------:R-:W3:Y:S04]  /*8a10*/  LDL.LU R21, [R1+0x204] ;  /* 0x0002040001157983 */ /* 0x000ee80000300800 */
[----:B------:R-:W3:Y:S04]  /*8a20*/  LDL.LU R22, [R1+0x208] ;  /* 0x0002080001167983 */ /* 0x000ee80000300800 */
[----:B------:R-:W3:Y:S04]  /*8a30*/  LDL.LU R23, [R1+0x20c] ;  /* 0x00020c0001177983 */ /* 0x000ee80000300800 */
[----:B------:R-:W-:Y:S04]  /*8a40*/  STL [R1+0x428], R8 ;  /* 0x0004280801007387 */ /* 0x000fe80000100800 */
[----:B------:R0:W-:Y:S04]  /*8a50*/  STL [R1+0x424], R9 ;  /* 0x0004240901007387 */ /* 0x0001e80000100800 */
[----:B0-----:R-:W3:Y:S04]  /*8a60*/  LDL.LU.64 R8, [R1+0x320] ;  /* 0x0003200001087983 */ /* 0x001ee80000300a00 */
[----:B------:R-:W-:Y:S04]  /*8a70*/  STL [R1+0x420], R2 ;  /* 0x0004200201007387 */ /* 0x000fe80000100800 */
[----:B------:R0:W-:Y:S04]  /*8a80*/  STL [R1+0x41c], R3 ;  /* 0x00041c0301007387 */ /* 0x0001e80000100800 */
[----:B0-----:R-:W3:Y:S01]  /*8a90*/  LDL.LU.64 R2, [R1+0x328] ;  /* 0x0003280001027983 */ /* 0x001ee20000300a00 */
[----:B--2---:R-:W-:Y:S03]  /*8aa0*/  HMMA.16816.F32 R12, R12, R26, R4 ;  /* 0x0000001a0c0c723c */ /* 0x004fe60000001804 */
[----:B------:R-:W2:Y:S04]  /*8ab0*/  LDL.LU.64 R6, [R1+0x558] ;  /* 0x0005580001067983 */ /* 0x000ea80000300a00 */
[----:B------:R-:W2:Y:S11]  /*8ac0*/  LDL.LU.64 R4, [R1+0x550] ;  /* 0x0005500001047983 */ /* 0x000eb60000300a00 */
[----:B------:R-:W-:Y:S05]  /*8ad0*/  @!UPT UIADD3 URZ, URZ, URZ, URZ ;  /* 0x0000003f3f3ff290 */ /* 0x000fea000fffe03f */
[----:B------:R0:W-:Y:S04]  /*8ae0*/  STL.64 [R1+0x1a0], R12 ;  /* 0x0001a00c01007387 */ /* 0x0001e80000100a00 */
[----:B------:R1:W-:Y:S04]  /*8af0*/  STL.64 [R1+0x1a8], R14 ;  /* 0x0001a80e01007387 */ /* 0x0003e80000100a00 */
[----:B0-----:R-:W2:Y:S04]  /*8b00*/  LDL.LU.64 R12, [R1+0x340] ;  /* 0x00034000010c7983 */ /* 0x001ea80000300a00 */
[----:B-1----:R-:W2:Y:S04]  /*8b10*/  LDL.LU.64 R14, [R1+0x350] ;  /* 0x00035000010e7983 */ /* 0x002ea80000300a00 */
[----:B------:R-:W-:Y:S04]  /*8b20*/  STL.64 [R1+0x4a8], R26 ;  /* 0x0004a81a01007387 */ /* 0x000fe80000100a00 */
[----:B----4-:R0:W-:Y:S04]  /*8b30*/  STL.64 [R1+0x4a0], R24 ;  /* 0x0004a01801007387 */ /* 0x0101e80000100a00 */
[----:B0-----:R-:W4:Y:S04]  /*8b40*/  LDL.LU.64 R24, [R1+0x338] ;  /* 0x0003380001187983 */ /* 0x001f280000300a00 */
[----:B------:R-:W2:Y:S04]  /*8b50*/  LDL.LU R26, [R1+0x58] ;  /* 0x00005800011a7983 */ /* 0x000ea80000300800 */
[----:B------:R-:W2:Y:S01]  /*8b60*/  LDL.LU R27, [R1+0x5c] ;  /* 0x00005c00011b7983 */ /* 0x000ea20000300800 */
[----:B---3--:R-:W-:-:S04]  /*8b70*/  IMAD.WIDE R8, R16, 0x2, R8 ;  /* 0x0000000210087825 */ /* 0x008fc800078e0208 */
[C---:B------:R-:W-:Y:S01]  /*8b80*/  IMAD.WIDE R2, R16.reuse, 0x2, R2 ;  /* 0x0000000210027825 */ /* 0x040fe200078e0202 */
[----:B------:R-:W-:Y:S03]  /*8b90*/  STL [R1+0x31c], R8 ;  /* 0x00031c0801007387 */ /* 0x000fe60000100800 */
[C---:B------:R-:W-:Y:S01]  /*8ba0*/  IMAD.WIDE R10, R16.reuse, 0x2, R10 ;  /* 0x00000002100a7825 */ /* 0x040fe200078e020a */
[----:B------:R-:W-:Y:S04]  /*8bb0*/  STL [R1+0x318], R9 ;  /* 0x0003180901007387 */ /* 0x000fe80000100800 */
[----:B------:R-:W-:Y:S04]  /*8bc0*/  STL [R1+0x314], R2 ;  /* 0x0003140201007387 */ /* 0x000fe80000100800 */
[----:B------:R4:W-:Y:S04]  /*8bd0*/  STL [R1+0x310], R3 ;  /* 0x0003100301007387 */ /* 0x0009e80000100800 */
[----:B------:R-:W-:Y:S04]  /*8be0*/  STL [R1+0x30c], R10 ;  /* 0x00030c0a01007387 */ /* 0x000fe80000100800 */
[----:B------:R0:W-:Y:S01]  /*8bf0*/  STL [R1+0x308], R11 ;  /* 0x0003080b01007387 */ /* 0x0001e20000100800 */
[----:B----4-:R-:W-:-:S02]  /*8c00*/  IMAD.WIDE R2, R16, 0x2, R24 ;  /* 0x0000000210027825 */ /* 0x010fc400078e0218 */
[----:B--2---:R-:W-:Y:S01]  /*8c10*/  HMMA.16816.F32 R24, R4, R26, R20 ;  /* 0x0000001a0418723c */ /* 0x004fe20000001814 */
[----:B------:R-:W2:Y:S04]  /*8c20*/  LDL.LU.64 R22, [R1+0x548] ;  /* 0x0005480001167983 */ /* 0x000ea80000300a00 */
[----:B------:R-:W0:Y:S11]  /*8c30*/  LDL.LU.64 R20, [R1+0x540] ;  /* 0x0005400001147983 */ /* 0x000e360000300a00 */
[----:B------:R-:W-:Y:S07]  /*8c40*/  @!UPT UIADD3 URZ, URZ, URZ, URZ ;  /* 0x0000003f3f3ff290 */ /* 0x000fee000fffe03f */
[----:B------:R-:W-:Y:S04]  /*8c50*/  STL.64 [R1+0x90], R24 ;  /* 0x0000901801007387 */ /* 0x000fe80000100a00 */
[----:B------:R-:W-:Y:S04]  /*8c60*/  STL.64 [R1+0x98], R26 ;  /* 0x0000981a01007387 */ /* 0x000fe80000100a00 */
[----:B------:R-:W-:Y:S04]  /*8c70*/  STL [R1+0x208], R2 ;  /* 0x0002080201007387 */ /* 0x000fe80000100800 */
[----:B------:R-:W-:Y:S01]  /*8c80*/  STL [R1+0x204], R3 ;  /* 0x0002040301007387 */ /* 0x000fe20000100800 */
[----:B0-----:R-:W-:-:S03]  /*8c90*/  IMAD.WIDE R10, R16, 0x2, R20 ;  /* 0x00000002100a7825 */ /* 0x001fc600078e0214 */
[----:B------:R-:W3:Y:S04]  /*8ca0*/  LDL.LU.64 R20, [R1+0x380] ;  /* 0x0003800001147983 */ /* 0x000ee80000300a00 */
[----:B--2---:R0:W-:Y:S04]  /*8cb0*/  STL.64 [R1+0x508], R22 ;  /* 0x0005081601007387 */ /* 0x0041e80000100a00 */
[----:B---3--:R1:W-:Y:S04]  /*8cc0*/  STL.64 [R1+0x500], R20 ;  /* 0x0005001401007387 */ /* 0x0083e80000100a00 */
[----:B0-----:R-:W2:Y:S04]  /*8cd0*/  LDL.LU R22, [R1+0x38] ;  /* 0x0000380001167983 */ /* 0x001ea80000300800 */
[----:B------:R-:W2:Y:S04]  /*8ce0*/  LDL.LU R23, [R1+0x3c] ;  /* 0x00003c0001177983 */ /* 0x000ea80000300800 */
[----:B-1----:R-:W3:Y:S01]  /*8cf0*/  LDL.LU.64 R20, [R1+0x370] ;  /* 0x0003700001147983 */ /* 0x002ee20000300a00 */
[----:B------:R-:W-:-:S03]  /*8d00*/  IMAD.WIDE R8, R16, 0x2, R12 ;  /* 0x0000000210087825 */ /* 0x000fc600078e020c */
[----:B--2---:R-:W-:Y:S04]  /*8d10*/  STL.64 [R1+0x528], R22 ;  /* 0x0005281601007387 */ /* 0x004fe80000100a00 */
[----:B---3--:R0:W-:Y:S04]  /*8d20*/  STL.64 [R1+0x520], R20 ;  /* 0x0005201401007387 */ /* 0x0081e80000100a00 */
[----:B0-----:R-:W2:Y:S04]  /*8d30*/  LDL.LU.64 R20, [R1+0x358] ;  /* 0x0003580001147983 */ /* 0x001ea80000300a00 */
[----:B------:R-:W3:Y:S04]  /*8d40*/  LDL.LU R22, [R1+0x48] ;  /* 0x0000480001167983 */ /* 0x000ee80000300800 */
[----:B------:R-:W3:Y:S04]  /*8d50*/  LDL.LU R23, [R1+0x4c] ;  /* 0x00004c0001177983 */ /* 0x000ee80000300800 */
[----:B------:R-:W-:Y:S04]  /*8d60*/  STL [R1+0x200], R8 ;  /* 0x0002000801007387 */ /* 0x000fe80000100800 */
[----:B------:R-:W-:Y:S04]  /*8d70*/  STL [R1+0x1cc], R9 ;  /* 0x0001cc0901007387 */ /* 0x000fe80000100800 */
[----:B------:R-:W4:Y:S01]  /*8d80*/  LDL.LU.64 R12, [R1+0x388] ;  /* 0x00038800010c7983 */ /* 0x000f220000300a00 */
[----:B------:R-:W-:-:S04]  /*8d90*/  IMAD.WIDE R2, R16, 0x2, R14 ;  /* 0x0000000210027825 */ /* 0x000fc800078e020e */
[----:B------:R-:W-:Y:S02]  /*8da0*/  IMAD.MOV.U32 R14, RZ, RZ, R19 ;  /* 0x000000ffff0e7224 */ /* 0x000fe400078e0013 */
[----:B------:R-:W-:-:S05]  /*8db0*/  IMAD.MOV.U32 R15, RZ, RZ, R18 ;  /* 0x000000ffff0f7224 */ /* 0x000fca00078e0012 */
[----:B------:R-:W-:Y:S04]  /*8dc0*/  STL.64 [R1+0x518], R14 ;  /* 0x0005180e01007387 */ /* 0x000fe80000100a00 */
[----:B----4-:R0:W-:Y:S04]  /*8dd0*/  STL.64 [R1+0x510], R12 ;  /* 0x0005100c01007387 */ /* 0x0101e80000100a00 */
[----:B0-----:R-:W4:Y:S04]  /*8de0*/  LDL.LU R12, [R1+0x230] ;  /* 0x00023000010c7983 */ /* 0x001f280000300800 */
[----:B------:R-:W4:Y:S04]  /*8df0*/  LDL.LU R13, [R1+0x234] ;  /* 0x00023400010d7983 */ /* 0x000f280000300800 */
[----:B------:R-:W2:Y:S04]  /*8e00*/  LDL.LU R14, [R1+0x238] ;  /* 0x00023800010e7983 */ /* 0x000ea80000300800 */
[----:B------:R-:W2:Y:S04]  /*8e10*/  LDL.LU R15, [R1+0x23c] ;  /* 0x00023c00010f7983 */ /* 0x000ea80000300800 */
[----:B--2---:R-:W-:Y:S04]  /*8e20*/  STL.64 [R1+0x538], R14 ;  /* 0x0005380e01007387 */ /* 0x004fe80000100a00 */
[----:B----4-:R0:W-:Y:S04]  /*8e30*/  STL.64 [R1+0x530], R12 ;  /* 0x0005300c01007387 */ /* 0x0101e80000100a00 */
[----:B0-----:R-:W3:Y:S04]  /*8e40*/  LDL.LU R12, [R1+0x220] ;  /* 0x00022000010c7983 */ /* 0x001ee80000300800 */
[----:B------:R-:W3:Y:S04]  /*8e50*/  LDL.LU R13, [R1+0x224] ;  /* 0x00022400010d7983 */ /* 0x000ee80000300800 */
[----:B------:R-:W3:Y:S04]  /*8e60*/  LDL.LU R14, [R1+0x228] ;  /* 0x00022800010e7983 */ /* 0x000ee80000300800 */
[----:B------:R-:W3:Y:S01]  /*8e70*/  LDL.LU R15, [R1+0x22c] ;  /* 0x00022c00010f7983 */ /* 0x000ee20000300800 */
[----:B------:R-:W-:-:S03]  /*8e80*/  IMAD.WIDE R8, R16, 0x2, R20 ;  /* 0x0000000210087825 */ /* 0x000fc600078e0214 */
[----:B------:R-:W2:Y:S04]  /*8e90*/  LDL.LU R24, [R1+0x240] ;  /* 0x0002400001187983 */ /* 0x000ea80000300800 */
[----:B------:R-:W2:Y:S04]  /*8ea0*/  LDL.LU R25, [R1+0x244] ;  /* 0x0002440001197983 */ /* 0x000ea80000300800 */
[----:B------:R-:W2:Y:S04]  /*8eb0*/  LDL.LU R26, [R1+0x248] ;  /* 0x00024800011a7983 */ /* 0x000ea80000300800 */
[----:B------:R-:W2:Y:S04]  /*8ec0*/  LDL.LU R27, [R1+0x24c] ;  /* 0x00024c00011b7983 */ /* 0x000ea80000300800 */
[----:B------:R-:W4:Y:S04]  /*8ed0*/  LDL.LU.64 R18, [R1+0x390] ;  /* 0x0003900001127983 */ /* 0x000f280000300a00 */
[----:B------:R-:W-:Y:S04]  /*8ee0*/  STL [R1+0x1c8], R10 ;  /* 0x0001c80a01007387 */ /* 0x000fe80000100800 */
[----:B------:R0:W-:Y:S04]  /*8ef0*/  STL [R1+0x1c4], R11 ;  /* 0x0001c40b01007387 */ /* 0x0001e80000100800 */
[----:B0-----:R-:W2:Y:S01]  /*8f00*/  LDL.LU.64 R10, [R1+0x360] ;  /* 0x00036000010a7983 */ /* 0x001ea20000300a00 */
[----:B---3--:R-:W-:Y:S03]  /*8f10*/  HMMA.16816.F32 R20, R4, R22, R12 ;  /* 0x000000160414723c */ /* 0x008fe6000000180c */
[----:B------:R-:W3:Y:S04]  /*8f20*/  LDL.LU.64 R14, [R1+0x538] ;  /* 0x00053800010e7983 */ /* 0x000ee80000300a00 */
[----:B------:R-:W3:Y:S11]  /*8f30*/  LDL.LU.64 R12, [R1+0x530] ;  /* 0x00053000010c7983 */ /* 0x000ef60000300a00 */
[----:B------:R-:W-:Y:S05]  /*8f40*/  @!UPT UIADD3 URZ, URZ, URZ, URZ ;  /* 0x0000003f3f3ff290 */ /* 0x000fea000fffe03f */
[----:B------:R-:W-:Y:S04]  /*8f50*/  STL.64 [R1+0x80], R20 ;  /* 0x0000801401007387 */ /* 0x000fe80000100a00 */
[----:B------:R0:W-:Y:S04]  /*8f60*/  STL.64 [R1+0x88], R22 ;  /* 0x0000881601007387 */ /* 0x0001e80000100a00 */
[----:B0-----:R-:W3:Y:S04]  /*8f70*/  LDL.LU.64 R22, [R1+0x528] ;  /* 0x0005280001167983 */ /* 0x001ee80000300a00 */
[----:B------:R-:W3:Y:S04]  /*8f80*/  LDL.LU.64 R20, [R1+0x520] ;  /* 0x0005200001147983 */ /* 0x000ee80000300a00 */
[----:B------:R-:W-:Y:S04]  /*8f90*/  STL [R1+0x1c0], R2 ;  /* 0x0001c00201007387 */ /* 0x000fe80000100800 */
[----:B------:R0:W-:Y:S04]  /*8fa0*/  STL [R1+0x1bc], R3 ;  /* 0x0001bc0301007387 */ /* 0x0001e80000100800 */
[----:B0-----:R-:W4:Y:S04]  /*8fb0*/  LDL.LU.64 R2, [R1+0x368] ;  /* 0x0003680001027983 */ /* 0x001f280000300a00 */
[----:B------:R-:W-:Y:S04]  /*8fc0*/  STL [R1+0x1b8], R8 ;  /* 0x0001b80801007387 */ /* 0x000fe80000100800 */
[----:B------:R-:W-:Y:S01]  /*8fd0*/  STL [R1+0x1b4], R9 ;  /* 0x0001b40901007387 */ /* 0x000fe20000100800 */
[----:B--2---:R-:W-:-:S05]  /*8fe0*/  IMAD.WIDE R10, R16, 0x2, R10 ;  /* 0x00000002100a7825 */ /* 0x004fca00078e020a */
[----:B------:R-:W-:Y:S04]  /*8ff0*/  STL [R1+0x1b0], R10 ;  /* 0x0001b00a01007387 */ /* 0x000fe80000100800 */
[----:B------:R0:W-:Y:S04]  /*9000*/  STL [R1+0x19c], R11 ;  /* 0x00019c0b01007387 */ /* 0x0001e80000100800 */
[----:B0-----:R-:W2:Y:S01]  /*9010*/  LDL.LU.64 R10, [R1+0x378] ;  /* 0x00037800010a7983 */ /* 0x001ea20000300a00 */
[C---:B---3--:R-:W-:Y:S02]  /*9020*/  IMAD.WIDE R8, R16.reuse, 0x2, R20 ;  /* 0x0000000210087825 */ /* 0x048fe400078e0214 */
[----:B------:R-:W-:Y:S01]  /*9030*/  HMMA.16816.F32 R20, R4, R22, R12 ;  /* 0x000000160414723c */ /* 0x000fe2000000180c */
[----:B------:R-:W3:Y:S04]  /*9040*/  LDL.LU.64 R14, [R1+0x518] ;  /* 0x00051800010e7983 */ /* 0x000ee80000300a00 */
[----:B------:R-:W3:Y:S11]  /*9050*/  LDL.LU.64 R12, [R1+0x510] ;  /* 0x00051000010c7983 */ /* 0x000ef60000300a00 */
[----:B------:R-:W-:Y:S07]  /*9060*/  @!UPT UIADD3 URZ, URZ, URZ, URZ ;  /* 0x0000003f3f3ff290 */ /* 0x000fee000fffe03f */
[----:B------:R-:W-:Y:S04]  /*9070*/  STL.64 [R1+0x70], R20 ;  /* 0x0000701401007387 */ /* 0x000fe80000100a00 */
[----:B------:R0:W-:Y:S04]  /*9080*/  STL.64 [R1+0x78], R22 ;  /* 0x0000781601007387 */ /* 0x0001e80000100a00 */
[----:B0-----:R-:W3:Y:S04]  /*9090*/  LDL.LU.64 R22, [R1+0x508] ;  /* 0x0005080001167983 */ /* 0x001ee80000300a00 */
[----:B------:R-:W3:Y:S01]  /*90a0*/  LDL.LU.64 R20, [R1+0x500] ;  /* 0x0005000001147983 */ /* 0x000ee20000300a00 */
[----:B----4-:R-:W-:-:S04]  /*90b0*/  IMAD.WIDE R2, R16, 0x2, R2 ;  /* 0x0000000210027825 */ /* 0x010fc800078e0202 */
[C---:B--2---:R-:W-:Y:S01]  /*90c0*/  IMAD.WIDE R10, R16.reuse, 0x2, R10 ;  /* 0x00000002100a7825 */ /* 0x044fe200078e020a */
[----:B------:R-:W-:Y:S04]  /*90d0*/  STL [R1+0x198], R2 ;  /* 0x0001980201007387 */ /* 0x000fe80000100800 */
[----:B------:R3:W-:Y:S04]  /*90e0*/  STL [R1+0x194], R3 ;  /* 0x0001940301007387 */ /* 0x0007e80000100800 */
[----:B------:R-:W-:Y:S04]  /*90f0*/  STL [R1+0x190], R8 ;  /* 0x0001900801007387 */ /* 0x000fe80000100800 */
[----:B------:R0:W-:Y:S04]  /*9100*/  STL [R1+0x17c], R9 ;  /* 0x00017c0901007387 */ /* 0x0001e80000100800 */
[----:B------:R-:W-:Y:S01]  /*9110*/  STL [R1+0x178], R10 ;  /* 0x0001780a01007387 */ /* 0x000fe20000100800 */
[----:B---3--:R-:W-:-:S03]  /*9120*/  IMAD.WIDE R2, R16, 0x2, R20 ;  /* 0x0000000210027825 */ /* 0x008fc600078e0214 */
[----:B------:R-:W2:Y:S01]  /*9130*/  LDL.LU.64 R20, [R1+0x3a8] ;  /* 0x0003a80001147983 */ /* 0x000ea20000300a00 */
[C---:B0-----:R-:W-:Y:S02]  /*9140*/  IMAD.WIDE R8, R16.reuse, 0x2, R12 ;  /* 0x0000000210087825 */ /* 0x041fe400078e020c */
[----:B------:R-:W-:Y:S01]  /*9150*/  HMMA.16816.F32 R12, R4, R14, R24 ;  /* 0x0000000e040c723c */ /* 0x000fe20000001818 */
[----:B------:R0:W-:Y:S02]  /*9160*/  STL.64 [R1+0x4d8], R22 ;  /* 0x0004d81601007387 */ /* 0x0001e40000100a00 */
[----:B0-----:R-:W-:Y:S02]  /*9170*/  IMAD.MOV.U32 R22, RZ, RZ, R29 ;  /* 0x000000ffff167224 */ /* 0x001fe400078e001d */
[----:B------:R-:W-:Y:S01]  /*9180*/  IMAD.MOV.U32 R23, RZ, RZ, R28 ;  /* 0x000000ffff177224 */ /* 0x000fe200078e001c */
[----:B--2---:R0:W-:Y:S04]  /*9190*/  STL.64 [R1+0x4d0], R20 ;  /* 0x0004d01401007387 */ /* 0x0041e80000100a00 */
[----:B------:R-:W2:Y:S04]  /*91a0*/  LDL.LU R29, [R1+0x4fc] ;  /* 0x0004fc00011d7983 */ /* 0x000ea80000300800 */
[----:B------:R-:W3:Y:S04]  /*91b0*/  LDL.LU R28, [R1+0x4f8] ;  /* 0x0004f800011c7983 */ /* 0x000ee80000300800 */
[----:B------:R1:W-:Y:S04]  /*91c0*/  STL [R1+0x174], R11 ;  /* 0x0001740b01007387 */ /* 0x0003e80000100800 */
[----:B0-----:R-:W4:Y:S01]  /*91d0*/  LDL.LU.64 R20, [R1+0x398] ;  /* 0x0003980001147983 */ /* 0x001f220000300a00 */
[----:B-1----:R-:W-:-:S03]  /*91e0*/  IMAD.WIDE R10, R16, 0x2, R18 ;  /* 0x00000002100a7825 */ /* 0x002fc600078e0212 */
[----:B------:R-:W2:Y:S04]  /*91f0*/  LDL.LU.64 R18, [R1+0x3a0] ;  /* 0x0003a00001127983 */ /* 0x000ea80000300a00 */
[----:B------:R0:W-:Y:S04]  /*9200*/  STL.64 [R1+0x60], R12 ;  /* 0x0000600c01007387 */ /* 0x0001e80000100a00 */
[----:B------:R-:W-:Y:S04]  /*9210*/  STL.64 [R1+0x68], R14 ;  /* 0x0000680e01007387 */ /* 0x000fe80000100a00 */
[----:B------:R-:W-:Y:S04]  /*9220*/  STL [R1+0x170], R2 ;  /* 0x0001700201007387 */ /* 0x000fe80000100800 */
[----:B0-----:R-:W2:Y:S04]  /*9230*/  LDL.LU.64 R12, [R1+0x3d0] ;  /* 0x0003d000010c7983 */ /* 0x001ea80000300a00 */
[----:B------:R-:W2:Y:S04]  /*9240*/  LDL.LU R24, [R1+0x1e0] ;  /* 0x0001e00001187983 */ /* 0x000ea80000300800 */
[----:B------:R-:W2:Y:S04]  /*9250*/  LDL.LU R25, [R1+0x1e4] ;  /* 0x0001e40001197983 */ /* 0x000ea80000300800 */
[----:B------:R-:W2:Y:S04]  /*9260*/  LDL.LU R26, [R1+0x1e8] ;  /* 0x0001e800011a7983 */ /* 0x000ea80000300800 */
[----:B------:R-:W2:Y:S04]  /*9270*/  LDL.LU R27, [R1+0x1ec] ;  /* 0x0001ec00011b7983 */ /* 0x000ea80000300800 */
[----:B--2---:R-:W-:Y:S04]  /*9280*/  STL.64 [R1+0x4b8], R26 ;  /* 0x0004b81a01007387 */ /* 0x004fe80000100a00 */
[----:B------:R0:W-:Y:S04]  /*9290*/  STL.64 [R1+0x4b0], R24 ;  /* 0x0004b01801007387 */ /* 0x0001e80000100a00 */
[----:B0-----:R-:W2:Y:S01]  /*92a0*/  LDL.LU.64 R24, [R1+0x3b8] ;  /* 0x0003b80001187983 */ /* 0x001ea20000300a00 */
[----:B------:R-:W-:-:S02]  /*92b0*/  IMAD.MOV.U32 R26, RZ, RZ, R0 ;  /* 0x000000ffff1a7224 */ /* 0x000fc400078e0000 */
[----:B------:R-:W-:Y:S01]  /*92c0*/  IMAD.MOV.U32 R27, RZ, RZ, R17 ;  /* 0x000000ffff1b7224 */ /* 0x000fe200078e0011 */
[----:B------:R-:W3:Y:S04]  /*92d0*/  LDL.LU R0, [R1+0x4f4] ;  /* 0x0004f40001007983 */ /* 0x000ee80000300800 */
[----:B------:R-:W-:Y:S04]  /*92e0*/  STL.64 [R1+0x4e8], R26 ;  /* 0x0004e81a01007387 */ /* 0x000fe80000100a00 */
[----:B--2---:R0:W-:Y:S04]  /*92f0*/  STL.64 [R1+0x4e0], R24 ;  /* 0x0004e01801007387 */ /* 0x0041e80000100a00 */
[----:B0-----:R-:W2:Y:S04]  /*9300*/  LDL.LU R24, [R1+0x210] ;  /* 0x0002100001187983 */ /* 0x001ea80000300800 */
[----:B------:R-:W2:Y:S04]  /*9310*/  LDL.LU R25, [R1+0x214] ;  /* 0x0002140001197983 */ /* 0x000ea80000300800 */
[----:B------:R-:W2:Y:S04]  /*9320*/  LDL.LU R26, [R1+0x218] ;  /* 0x00021800011a7983 */ /* 0x000ea80000300800 */
[----:B------:R-:W2:Y:S04]  /*9330*/  LDL.LU R27, [R1+0x21c] ;  /* 0x00021c00011b7983 */ /* 0x000ea80000300800 */
[----:B------:R-:W2:Y:S04]  /*9340*/  LDL.LU.64 R14, [R1+0x3d8] ;  /* 0x0003d800010e7983 */ /* 0x000ea80000300a00 */
[----:B--2---:R3:W-:Y:S04]  /*9350*/  STL.64 [R1+0x4c8], R14 ;  /* 0x0004c80e01007387 */ /* 0x0047e80000100a00 */
[----:B------:R0:W-:Y:S01]  /*9360*/  STL.64 [R1+0x4c0], R12 ;  /* 0x0004c00c01007387 */ /* 0x0001e20000100a00 */
[----:B---3--:R-:W-:-:S03]  /*9370*/  IMAD.MOV.U32 R15, RZ, RZ, R0 ;  /* 0x000000ffff0f7224 */ /* 0x008fc600078e0000 */
[----:B0-----:R-:W2:Y:S04]  /*9380*/  LDL.LU R12, [R1+0x1f0] ;  /* 0x0001f000010c7983 */ /* 0x001ea80000300800 */
[----:B------:R-:W2:Y:S04]  /*9390*/  LDL.LU R13, [R1+0x1f4] ;  /* 0x0001f400010d7983 */ /* 0x000ea80000300800 */
[----:B------:R-:W2:Y:S04]  /*93a0*/  LDL.LU R14, [R1+0x1f8] ;  /* 0x0001f800010e7983 */ /* 0x000ea80000300800 */
[----:B------:R0:W5:Y:S04]  /*93b0*/  LDL.LU R0, [R1+0x4f0] ;  /* 0x0004f00001007983 */ /* 0x0001680000300800 */
[----:B------:R4:W-:Y:S02]  /*93c0*/  STL [R1+0x15c], R3 ;  /* 0x00015c0301007387 */ /* 0x0009e40000100800 */
[----:B----4-:R-:W-:-:S02]  /*93d0*/  IMAD.WIDE R2, R16, 0x2, R20 ;  /* 0x0000000210027825 */ /* 0x010fc400078e0214 */
[----:B------:R-:W-:Y:S01]  /*93e0*/  HMMA.16816.F32 R20, R4, R22, R24 ;  /* 0x000000160414723c */ /* 0x000fe20000001818 */
[----:B------:R-:W-:Y:S04]  /*93f0*/  STL [R1+0x158], R8 ;  /* 0x0001580801007387 */ /* 0x000fe80000100800 */
[----:B------:R-:W-:Y:S04]  /*9400*/  STL [R1+0x154], R9 ;  /* 0x0001540901007387 */ /* 0x000fe80000100800 */
[----:B------:R-:W-:Y:S04]  /*9410*/  STL [R1+0x150], R10 ;  /* 0x0001500a01007387 */ /* 0x000fe80000100800 */
[----:B------:R-:W-:Y:S04]  /*9420*/  STL [R1+0x13c], R11 ;  /* 0x00013c0b01007387 */ /* 0x000fe80000100800 */
[----:B------:R-:W2:Y:S04]  /*9430*/  LDL.LU.64 R26, [R1+0x4e8] ;  /* 0x0004e800011a7983 */ /* 0x000ea80000300a00 */
[----:B------:R-:W3:Y:S04]  /*9440*/  LDL.LU.64 R24, [R1+0x4e0] ;  /* 0x0004e00001187983 */ /* 0x000ee80000300a00 */
[----:B------:R-:W-:Y:S04]  /*9450*/  STL.64 [R1+0x210], R20 ;  /* 0x0002101401007387 */ /* 0x000fe80000100a00 */
[----:B------:R1:W-:Y:S04]  /*9460*/  STL.64 [R1+0x218], R22 ;  /* 0x0002181601007387 */ /* 0x0003e80000100a00 */
[----:B-1----:R-:W4:Y:S04]  /*9470*/  LDL.LU.64 R22, [R1+0x4d8] ;  /* 0x0004d80001167983 */ /* 0x002f280000300a00 */
[----:B------:R-:W2:Y:S01]  /*9480*/  LDL.LU.64 R20, [R1+0x4d0] ;  /* 0x0004d00001147983 */ /* 0x000ea20000300a00 */
[----:B------:R-:W-:-:S03]  /*9490*/  IMAD.WIDE R8, R16, 0x2, R18 ;  /* 0x0000000210087825 */ /* 0x000fc600078e0212 */
[----:B------:R-:W-:Y:S04]  /*94a0*/  STL [R1+0x134], R2 ;  /* 0x0001340201007387 */ /* 0x000fe80000100800 */
[----:B------:R-:W3:Y:S04]  /*94b0*/  LDL.LU.64 R18, [R1+0x3f0] ;  /* 0x0003f00001127983 */ /* 0x000ee80000300a00 */
[----:B------:R1:W-:Y:S04]  /*94c0*/  STL [R1+0x5c], R3 ;  /* 0x00005c0301007387 */ /* 0x0003e80000100800 */
[----:B-1----:R-:W4:Y:S04]  /*94d0*/  LDL.LU.64 R2, [R1+0x3b0] ;  /* 0x0003b00001027983 */ /* 0x002f280000300a00 */
[----:B------:R-:W-:Y:S01]  /*94e0*/  STL [R1+0x138], R8 ;  /* 0x0001380801007387 */ /* 0x000fe20000100800 */
[----:B--2---:R-:W-:-:S03]  /*94f0*/  IMAD.WIDE R10, R16, 0x2, R20 ;  /* 0x00000002100a7825 */ /* 0x004fc600078e0214 */
[----:B------:R-:W2:Y:S04]  /*9500*/  LDL.LU.64 R20, [R1+0x3e8] ;  /* 0x0003e80001147983 */ /* 0x000ea80000300a00 */
[----:B------:R3:W-:Y:S02]  /*9510*/  STL [R1+0x130], R9 ;  /* 0x0001300901007387 */ /* 0x0007e40000100800 */
[C---:B---3--:R-:W-:Y:S02]  /*9520*/  IMAD.WIDE R8, R16.reuse, 0x2, R24 ;  /* 0x0000000210087825 */ /* 0x048fe400078e0218 */
[----:B------:R-:W-:Y:S01]  /*9530*/  HMMA.16816.F32 R24, R4, R26, R12 ;  /* 0x0000001a0418723c */ /* 0x000fe2000000180c */
[----:B------:R-:W-:Y:S04]  /*9540*/  STL [R1+0x58], R10 ;  /* 0x0000580a01007387 */ /* 0x000fe80000100800 */
[----:B------:R1:W-:Y:S04]  /*9550*/  STL [R1+0x54], R11 ;  /* 0x0000540b01007387 */ /* 0x0003e80000100800 */
[----:B-1----:R-:W3:Y:S04]  /*9560*/  LDL.LU.64 R10, [R1+0x3c0] ;  /* 0x0003c000010a7983 */ /* 0x002ee80000300a00 */
[----:B------:R-:W2:Y:S04]  /*9570*/  LDL.LU.64 R14, [R1+0x4c8] ;  /* 0x0004c800010e7983 */ /* 0x000ea80000300a00 */
[----:B------:R-:W2:Y:S06]  /*9580*/  LDL.LU.64 R12, [R1+0x4c0] ;  /* 0x0004c000010c7983 */ /* 0x000eac0000300a00 */
[----:B------:R-:W-:Y:S04]  /*9590*/  STL.64 [R1+0x1f0], R24 ;  /* 0x0001f01801007387 */ /* 0x000fe80000100a00 */
[----:B------:R1:W-:Y:S04]  /*95a0*/  STL.64 [R1+0x1f8], R26 ;  /* 0x0001f81a01007387 */ /* 0x0003e80000100a00 */
[----:B-1----:R-:W2:Y:S04]  /*95b0*/  LDL.LU.64 R26, [R1+0x4b8] ;  /* 0x0004b800011a7983 */ /* 0x002ea80000300a00 */
[----:B------:R-:W2:Y:S01]  /*95c0*/  LDL.LU.64 R24, [R1+0x4b0] ;  /* 0x0004b00001187983 */ /* 0x000ea20000300a00 */
[----:B----4-:R-:W-:-:S05]  /*95d0*/  IMAD.WIDE R2, R16, 0x2, R2 ;  /* 0x0000000210027825 */ /* 0x010fca00078e0202 */
[----:B------:R-:W-:Y:S04]  /*95e0*/  STL [R1+0x4c], R2 ;  /* 0x00004c0201007387 */ /* 0x000fe80000100800 */
[----:B------:R1:W-:Y:S04]  /*95f0*/  STL [R1+0x44], R3 ;  /* 0x0000440301007387 */ /* 0x0003e80000100800 */
[----:B-1----:R-:W4:Y:S04]  /*9600*/  LDL.LU.64 R2, [R1+0x3c8] ;  /* 0x0003c80001027983 */ /* 0x002f280000300a00 */
[----:B------:R-:W-:Y:S04]  /*9610*/  STL [R1+0x50], R8 ;  /* 0x0000500801007387 */ /* 0x000fe80000100800 */
[----:B------:R1:W-:Y:S01]  /*9620*/  STL [R1+0x48], R9 ;  /* 0x0000480901007387 */ /* 0x0003e20000100800 */
[----:B---3--:R-:W-:-:S05]  /*9630*/  IMAD.WIDE R10, R16, 0x2, R10 ;  /* 0x00000002100a7825 */ /* 0x008fca00078e020a */
[----:B------:R-:W-:Y:S04]  /*9640*/  STL [R1+0x40], R10 ;  /* 0x0000400a01007387 */ /* 0x000fe80000100800 */
[----:B------:R-:W-:Y:S01]  /*9650*/  STL [R1+0x1c], R11 ;  /* 0x00001c0b01007387 */ /* 0x000fe20000100800 */
[----:B--2---:R-:W-:Y:S01]  /*9660*/  HMMA.16816.F32 R24, R4, R22, R24 ;  /* 0x000000160418723c */ /* 0x004fe20000001818 */
[----:B-1----:R-:W-:Y:S11]  /*9670*/  IMAD.WIDE R8, R16, 0x2, R12 ;  /* 0x0000000210087825 */ /* 0x002ff600078e020c */
[----:B------:R-:W-:Y:S11]  /*9680*/  @!UPT UIADD3 URZ, URZ, URZ, URZ ;  /* 0x0000003f3f3ff290 */ /* 0x000ff6000fffe03f */
[----:B------:R-:W-:Y:S04]  /*9690*/  STL.64 [R1+0x1e0], R24 ;  /* 0x0001e01801007387 */ /* 0x000fe80000100a00 */
[----:B------:R1:W-:Y:S04]  /*96a0*/  STL.64 [R1+0x1e8], R26 ;  /* 0x0001e81a01007387 */ /* 0x0003e80000100a00 */
[----:B-1----:R-:W2:Y:S04]  /*96b0*/  LDL.LU.64 R26, [R1+0x4a8] ;  /* 0x0004a800011a7983 */ /* 0x002ea80000300a00 */
[----:B------:R-:W3:Y:S04]  /*96c0*/  LDL.LU.64 R24, [R1+0x4a0] ;  /* 0x0004a00001187983 */ /* 0x000ee80000300a00 */
[----:B------:R-:W2:Y:S01]  /*96d0*/  LDL.LU R12, [R1+0x418] ;  /* 0x00041800010c7983 */ /* 0x000ea20000300800 */
[----:B------:R-:W-:-:S02]  /*96e0*/  IMAD.MOV.U32 R13, RZ, RZ, R29 ;  /* 0x000000ffff0d7224 */ /* 0x000fc400078e001d */
[----:B------:R-:W-:Y:S01]  /*96f0*/  IMAD.WIDE R10, R16, 0x2, R14 ;  /* 0x00000002100a7825 */ /* 0x000fe200078e020e */
[----:B--2---:R1:W-:Y:S03]  /*9700*/  STL [R1+0x490], R12 ;  /* 0x0004900c01007387 */ /* 0x0043e60000100800 */
[----:B-1----:R-:W-:Y:S02]  /*9710*/  IMAD.MOV.U32 R12, RZ, RZ, R28 ;  /* 0x000000ffff0c7224 */ /* 0x002fe400078e001c */
[----:B------:R-:W2:Y:S04]  /*9720*/  LDL.LU R28, [R1+0x498] ;  /* 0x00049800011c7983 */ /* 0x000ea80000300800 */
[----:B------:R-:W2:Y:S01]  /*9730*/  LDL.LU R29, [R1+0x494] ;  /* 0x00049400011d7983 */ /* 0x000ea20000300800 */
[----:B---3--:R-:W-:-:S02]  /*9740*/  IMAD.MOV.U32 R14, RZ, RZ, R25 ;  /* 0x000000ffff0e7224 */ /* 0x008fc400078e0019 */
[----:B------:R-:W-:-:S07]  /*9750*/  IMAD.MOV.U32 R15, RZ, RZ, R24 ;  /* 0x000000ffff0f7224 */ /* 0x000fce00078e0018 */
[----:B------:R-:W-:Y:S01]  /*9760*/  HMMA.16816.F32 R4, R4, R26, R12 ;  /* 0x0000001a0404723c */ /* 0x000fe2000000180c */
[----:B------:R-:W-:Y:S04]  /*9770*/  STL [R1], R8 ;  /* 0x0000000801007387 */ /* 0x000fe80000100800 */
[----:B------:R1:W-:Y:S04]  /*9780*/  STL [R1+0x18], R10 ;  /* 0x0000180a01007387 */ /* 0x0003e80000100800 */
[----:B------:R-:W3:Y:S11]  /*9790*/  LDL.LU R12, [R1+0x490] ;  /* 0x00049000010c7983 */ /* 0x000ef60000300800 */
[----:B------:R-:W-:Y:S03]  /*97a0*/  @!UPT UIADD3 URZ, URZ, URZ, URZ ;  /* 0x0000003f3f3ff290 */ /* 0x000fe6000fffe03f */
[----:B------:R-:W-:Y:S01]  /*97b0*/  STL.64 [R1+0xa0], R4 ;  /* 0x0000a00401007387 */ /* 0x000fe20000100a00 */
[----:B-1----:R-:W-:-:S03]  /*97c0*/  IMAD.MOV.U32 R10, RZ, RZ, R7 ;  /* 0x000000ffff0a7224 */ /* 0x002fc600078e0007 */
[----:B------:R1:W-:Y:S04]  /*97d0*/  STL.64 [R1+0xa8], R6 ;  /* 0x0000a80601007387 */ /* 0x0003e80000100a00 */
[----:B-1----:R-:W3:Y:S04]  /*97e0*/  LDL.LU.64 R6, [R1+0x400] ;  /* 0x0004000001067983 */ /* 0x002ee80000300a00 */
[----:B------:R-:W3:Y:S01]  /*97f0*/  LDL.LU.64 R26, [R1+0x3f8] ;  /* 0x0003f800011a7983 */ /* 0x000ee20000300a00 */
[----:B--2---:R-:W-:-:S03]  /*9800*/  IMAD.WIDE R4, R16, 0x2, R28 ;  /* 0x0000000210047825 */ /* 0x004fc600078e021c */
[----:B------:R-:W2:Y:S01]  /*9810*/  LDL.LU.64 R28, [R1+0x488] ;  /* 0x00048800011c7983 */ /* 0x000ea20000300a00 */
[----:B----4-:R-:W-:-:S04]  /*9820*/  IMAD.WIDE R2, R16, 0x2, R2 ;  /* 0x0000000210027825 */ /* 0x010fc800078e0202 */
[----:B------:R-:W-:Y:S02]  /*9830*/  IMAD.MOV.U32 R14, RZ, RZ, c[0x0][0x188] ;  /* 0x00006200ff0e7624 */ /* 0x000fe400078e00ff */
[----:B------:R-:W-:Y:S01]  /*9840*/  IMAD.MOV.U32 R25, RZ, RZ, R2 ;  /* 0x000000ffff197224 */ /* 0x000fe200078e0002 */
[----:B---3--:R-:W-:-:S04]  /*9850*/  IADD3 R12, R12, -0x1, RZ ;  /* 0xffffffff0c0c7810 */ /* 0x008fc80007ffe0ff */
[----:B------:R-:W-:Y:S01]  /*9860*/  ISETP.NE.U32.AND P0, PT, R12, RZ, PT ;  /* 0x000000ff0c00720c */ /* 0x000fe20003f05070 */
[----:B------:R-:W-:Y:S02]  /*9870*/  IMAD.MOV.U32 R22, RZ, RZ, R3 ;  /* 0x000000ffff167224 */ /* 0x000fe400078e0003 */
[----:B------:R-:W-:-:S04]  /*9880*/  IMAD.WIDE R2, R16, 0x2, R18 ;  /* 0x0000000210027825 */ /* 0x000fc800078e0212 */
[----:B------:R-:W-:Y:S02]  /*9890*/  IMAD.MOV.U32 R23, RZ, RZ, R9 ;  /* 0x000000ffff177224 */ /* 0x000fe400078e0009 */
[----:B------:R-:W-:Y:S02]  /*98a0*/  IMAD.SHL.U32 R13, R14, 0x20, RZ ;  /* 0x000000200e0d7824 */ /* 0x000fe400078e00ff */
[----:B------:R-:W-:Y:S01]  /*98b0*/  IMAD.WIDE R8, R16, 0x2, R20 ;  /* 0x0000000210087825 */ /* 0x000fe200078e0214 */
[----:B------:R-:W-:-:S03]  /*98c0*/  UIADD3 UR4, UR4, -0x20, URZ ;  /* 0xffffffe004047890 */ /* 0x000fc6000fffe03f */
[----:B------:R-:W-:Y:S02]  /*98d0*/  IMAD.MOV.U32 R21, RZ, RZ, R2 ;  /* 0x000000ffff157224 */ /* 0x000fe400078e0002 */
[----:B------:R-:W-:Y:S02]  /*98e0*/  IMAD.MOV.U32 R19, RZ, RZ, R3 ;  /* 0x000000ffff137224 */ /* 0x000fe400078e0003 */
[----:B------:R-:W-:Y:S02]  /*98f0*/  IMAD.MOV.U32 R18, RZ, RZ, R4 ;  /* 0x000000ffff127224 */ /* 0x000fe400078e0004 */
[----:B------:R-:W-:Y:S01]  /*9900*/  IMAD.MOV.U32 R15, RZ, RZ, R5 ;  /* 0x000000ffff0f7224 */ /* 0x000fe200078e0005 */
[----:B------:R1:W-:Y:S01]  /*9910*/  STL [R1+0x418], R12 ;  /* 0x0004180c01007387 */ /* 0x0003e20000100800 */
[----:B------:R-:W-:-:S04]  /*9920*/  IMAD.WIDE R2, R16, 0x2, R6 ;  /* 0x0000000210027825 */ /* 0x000fc800078e0206 */
[----:B------:R-:W-:-:S04]  /*9930*/  IMAD.WIDE R4, R16, 0x2, R26 ;  /* 0x0000000210047825 */ /* 0x000fc800078e021a */
[----:B------:R-:W-:Y:S02]  /*9940*/  IMAD.MOV.U32 R24, RZ, RZ, R11 ;  /* 0x000000ffff187224 */ /* 0x000fe400078e000b */
[----:B------:R-:W-:Y:S02]  /*9950*/  IMAD.MOV.U32 R20, RZ, RZ, R8 ;  /* 0x000000ffff147224 */ /* 0x000fe400078e0008 */
[----:B------:R-:W-:Y:S02]  /*9960*/  IMAD.MOV.U32 R17, RZ, RZ, R9 ;  /* 0x000000ffff117224 */ /* 0x000fe400078e0009 */
[----:B------:R-:W-:Y:S02]  /*9970*/  IMAD.MOV.U32 R16, RZ, RZ, R2 ;  /* 0x000000ffff107224 */ /* 0x000fe400078e0002 */
[----:B------:R-:W-:Y:S02]  /*9980*/  IMAD.MOV.U32 R14, RZ, RZ, R4 ;  /* 0x000000ffff0e7224 */ /* 0x000fe400078e0004 */
[----:B-1----:R-:W-:-:S02]  /*9990*/  IMAD.MOV.U32 R12, RZ, RZ, R5 ;  /* 0x000000ffff0c7224 */ /* 0x002fc400078e0005 */
[----:B--2---:R-:W-:-:S04]  /*99a0*/  IMAD.WIDE R6, R13, 0x2, R28 ;  /* 0x000000020d067825 */ /* 0x004fc800078e021c */
[----:B------:R-:W-:Y:S02]  /*99b0*/  IMAD.MOV.U32 R13, RZ, RZ, R3 ;  /* 0x000000ffff0d7224 */ /* 0x000fe400078e0003 */
[----:B------:R-:W-:Y:S02]  /*99c0*/  IMAD.MOV.U32 R29, RZ, RZ, R6 ;  /* 0x000000ffff1d7224 */ /* 0x000fe400078e0006 */
[----:B------:R-:W-:Y:S01]  /*99d0*/  IMAD.MOV.U32 R28, RZ, RZ, R7 ;  /* 0x000000ffff1c7224 */ /* 0x000fe200078e0007 */
[----:B0-----:R-:W-:Y:S01]  /*99e0*/  @!P0 CALL.REL.NOINC `(.L_x_2) ;  /* 0x0000001000008944 */ /* 0x001fe20003c00000 */
[----:B------:R-:W-:Y:S05]  /*99f0*/  BRA `(.L_x_3) ;  /* 0xffffa5e000007947 */ /* 0x000fea000383ffff */
.L_x_2:
[----:B------:R-:W2:Y:S04]  /*9a00*/  LDL.LU R11, [R1+0x1ec] ;  /* 0x0001ec00010b7983 */ /* 0x000ea80000300800 */
[----:B-----5:R-:W3:Y:S04]  /*9a10*/  LDL.LU R0, [R1+0x29c] ;  /* 0x00029c0001007983 */ /* 0x020ee80000300800 */
[----:B---3--:R0:W-:Y:S04]  /*9a20*/  STL [R1+0x518], R0 ;  /* 0x0005180001007387 */ /* 0x0081e80000100800 */
[----:B0-----:R-:W3:Y:S04]  /*9a30*/  LDL.LU R0, [R1+0x27c] ;  /* 0x00027c0001007983 */ /* 0x001ee80000300800 */
        /* <DEDUP_REMOVED lines=31> */
[----:B------:R-:W3:Y:S01]  /*9c30*/  LDL.LU R29, [R1+0x25c] ;  /* 0x00025c00011d7983 */ /* 0x000ee20000300800 */
[----:B--2---:R-:W-:-:S03]  /*9c40*/  IMAD.MOV.U32 R0, RZ, RZ, R11 ;  /* 0x000000ffff007224 */ /* 0x004fc600078e000b */
[----:B---3--:R0:W-:Y:S04]  /*9c50*/  STL [R1+0x514], R29 ;  /* 0x0005141d01007387 */ /* 0x0081e80000100800 */
[----:B0-----:R-:W2:Y:S04]  /*9c60*/  LDL.LU R29, [R1+0x28c] ;  /* 0x00028c00011d7983 */ /* 0x001ea80000300800 */
[----:B--2---:R0:W-:Y:S04]  /*9c70*/  STL [R1+0x51c], R29 ;  /* 0x00051c1d01007387 */ /* 0x0041e80000100800 */
        /* <DEDUP_REMOVED lines=32> */
[----:B------:R-:W2:Y:S04]  /*9e80*/  LDL.LU R28, [R1+0x12c] ;  /* 0x00012c00011c7983 */ /* 0x000ea80000300800 */
[----:B------:R-:W3:Y:S04]  /*9e90*/  LDL.LU R25, [R1+0x14c] ;  /* 0x00014c0001197983 */ /* 0x000ee80000300800 */
[----:B------:R-:W3:Y:S04]  /*9ea0*/  LDL.LU R21, [R1+0x11c] ;  /* 0x00011c0001157983 */ /* 0x000ee80000300800 */
[----:B------:R-:W4:Y:S04]  /*9eb0*/  LDL.LU R20, [R1+0x268] ;  /* 0x0002680001147983 */ /* 0x000f280000300800 */
[----:B------:R-:W4:Y:S04]  /*9ec0*/  LDL.LU R18, [R1+0x278] ;  /* 0x0002780001127983 */ /* 0x000f280000300800 */
        /* <DEDUP_REMOVED lines=9> */
[----:B------:R-:W2:Y:S01]  /*9f60*/  LDL.LU R12, [R1+0x294] ;  /* 0x00029400010c7983 */ /* 0x000ea20000300800 */
[----:B0-----:R-:W-:-:S03]  /*9f70*/  IMAD.MOV.U32 R29, RZ, RZ, R10 ;  /* 0x000000ffff1d7224 */ /* 0x001fc600078e000a */
[----:B------:R-:W2:Y:S04]  /*9f80*/  LDL.LU R6, [R1+0x254] ;  /* 0x0002540001067983 */ /* 0x000ea80000300800 */
[----:B------:R-:W2:Y:S04]  /*9f90*/  LDL.LU R7, [R1+0x124] ;  /* 0x0001240001077983 */ /* 0x000ea80000300800 */
[----:B------:R-:W2:Y:S04]  /*9fa0*/  LDL.LU R4, [R1+0x144] ;  /* 0x0001440001047983 */ /* 0x000ea80000300800 */
[----:B------:R-:W2:Y:S04]  /*9fb0*/  LDL.LU R5, [R1+0x114] ;  /* 0x0001140001057983 */ /* 0x000ea80000300800 */
[----:B------:R-:W2:Y:S01]  /*9fc0*/  LDL.LU R2, [R1+0x260] ;  /* 0x0002600001027983 */ /* 0x000ea20000300800 */
[----:B------:R-:W-:-:S03]  /*9fd0*/  F2FP.PACK_AB R0, R29, R0 ;  /* 0x000000001d00723e */ /* 0x000fc600000000ff */
        /* <DEDUP_REMOVED lines=8> */
[----:B------:R0:W-:Y:S04]  /*a060*/  STL [R1+0x17c], R0 ;  /* 0x00017c0001007387 */ /* 0x0001e80000100800 */
[----:B0-----:R-:W2:Y:S02]  /*a070*/  LDL.LU R0, [R1+0x598] ;  /* 0x0005980001007983 */ /* 0x001ea40000300800 */
[----:B--2---:R-:W-:-:S02]  /*a080*/  F2FP.PACK_AB R0, R29, R0 ;  /* 0x000000001d00723e */ /* 0x004fc400000000ff */
        /* <DEDUP_REMOVED lines=65> */
[----:B------:R3:W-:Y:S01]  /*a4a0*/  STL [R1+0x58], R0 ;  /* 0x0000580001007387 */ /* 0x0007e20000100800 */
[----:B----4-:R-:W-:Y:S02]  /*a4b0*/  F2FP.PACK_AB R20, R20, R18 ;  /* 0x000000121414723e */ /* 0x010fe400000000ff */
[----:B------:R-:W-:Y:S02]  /*a4c0*/  F2FP.PACK_AB R18, R16, R22 ;  /* 0x000000161012723e */ /* 0x000fe400000000ff */
[----:B---3--:R-:W-:Y:S02]  /*a4d0*/  F2FP.PACK_AB R0, R25, R21 ;  /* 0x000000151900723e */ /* 0x008fe400000000ff */
[----:B------:R-:W-:-:S02]  /*a4e0*/  F2FP.PACK_AB R16, R24, R19 ;  /* 0x000000131810723e */ /* 0x000fc400000000ff */
[----:B------:R-:W-:Y:S02]  /*a4f0*/  F2FP.PACK_AB R6, R6, R7 ;  /* 0x000000070606723e */ /* 0x000fe400000000ff */
[----:B------:R-:W-:Y:S02]  /*a500*/  F2FP.PACK_AB R4, R4, R5 ;  /* 0x000000050404723e */ /* 0x000fe400000000ff */
[----:B--2---:R-:W-:-:S05]  /*a510*/  F2FP.PACK_AB R28, R29, R28 ;  /* 0x0000001c1d1c723e */ /* 0x004fca00000000ff */
[----:B------:R-:W-:Y:S04]  /*a520*/  STL [R1+0x54], R28 ;  /* 0x0000541c01007387 */ /* 0x000fe80000100800 */
[----:B------:R0:W-:Y:S04]  /*a530*/  STL [R1+0x50], R0 ;  /* 0x0000500001007387 */ /* 0x0001e80000100800 */
[----:B------:R-:W-:Y:S01]  /*a540*/  STL [R1+0x4c], R20 ;  /* 0x00004c1401007387 */ /* 0x000fe20000100800 */
[----:B0-----:R-:W-:-:S03]  /*a550*/  F2FP.PACK_AB R0, R14, R23 ;  /* 0x000000170e00723e */ /* 0x001fc600000000ff */
[----:B------:R-:W-:Y:S01]  /*a560*/  STL [R1+0x48], R18 ;  /* 0x0000481201007387 */ /* 0x000fe20000100800 */
[----:B------:R-:W-:-:S03]  /*a570*/  F2FP.PACK_AB R14, R17, R15 ;  /* 0x0000000f110e723e */ /* 0x000fc600000000ff */
[----:B------:R0:W-:Y:S04]  /*a580*/  STL [R1+0x44], R0 ;  /* 0x0000440001007387 */ /* 0x0001e80000100800 */
[----:B------:R-:W-:Y:S01]  /*a590*/  STL [R1+0x40], R16 ;  /* 0x0000401001007387 */ /* 0x000fe20000100800 */
[----:B0-----:R-:W-:-:S03]  /*a5a0*/  F2FP.PACK_AB R0, R13, R12 ;  /* 0x0000000c0d00723e */ /* 0x001fc600000000ff */
[----:B------:R-:W-:Y:S04]  /*a5b0*/  STL [R1+0x3c], R14 ;  /* 0x00003c0e01007387 */ /* 0x000fe80000100800 */
[----:B------:R0:W-:Y:S04]  /*a5c0*/  STL [R1+0x38], R0 ;  /* 0x0000380001007387 */ /* 0x0001e80000100800 */
[----:B------:R-:W-:Y:S01]  /*a5d0*/  STL [R1+0x34], R6 ;  /* 0x0000340601007387 */ /* 0x000fe20000100800 */
[----:B0-----:R-:W-:Y:S02]  /*a5e0*/  F2FP.PACK_AB R0, R2, R3 ;  /* 0x000000030200723e */ /* 0x001fe400000000ff */
[----:B------:R-:W-:Y:S01]  /*a5f0*/  F2FP.PACK_AB R3, R8, R9 ;  /* 0x000000090803723e */ /* 0x000fe200000000ff */
[----:B------:R-:W-:Y:S04]  /*a600*/  STL [R1+0x30], R4 ;  /* 0x0000300401007387 */ /* 0x000fe80000100800 */
[----:B------:R0:W-:Y:S04]  /*a610*/  STL [R1+0x2c], R0 ;  /* 0x00002c0001007387 */ /* 0x0001e80000100800 */
[----:B------:R-:W-:Y:S04]  /*a620*/  STL [R1+0x28], R3 ;  /* 0x0000280301007387 */ /* 0x000fe80000100800 */
[----:B------:R-:W2:Y:S01]  /*a630*/  LDL.LU R23, [R1+0x164] ;  /* 0x0001640001177983 */ /* 0x000ea20000300800 */
[----:B------:R-:W-:-:S02]  /*a640*/  F2FP.PACK_AB R2, R26, R27 ;  /* 0x0000001b1a02723e */ /* 0x000fc400000000ff */
[----:B0-----:R-:W-:-:S03]  /*a650*/  F2FP.PACK_AB R0, R10, R11 ;  /* 0x0000000b0a00723e */ /* 0x001fc600000000ff */
[----:B------:R-:W-:Y:S04]  /*a660*/  STL [R1+0x24], R2 ;  /* 0x0000240201007387 */ /* 0x000fe80000100800 */
[----:B--2---:R0:W-:Y:S04]  /*a670*/  STL [R1+0x4d4], R23 ;  /* 0x0004d41701007387 */ /* 0x0041e80000100800 */
[----:B------:R-:W-:Y:S04]  /*a680*/  STL [R1+0x20], R0 ;  /* 0x0000200001007387 */ /* 0x000fe80000100800 */
        /* <DEDUP_REMOVED lines=15> */
[----:B------:R-:W3:Y:S04]  /*a780*/  LDL.LU R22, [R1+0xb4] ;  /* 0x0000b40001167983 */ /* 0x000ee80000300800 */
        /* <DEDUP_REMOVED lines=17> */
[----:B0-----:R-:W2:Y:S04]  /*a8a0*/  LDL.LU R22, [R1+0x1ac] ;  /* 0x0001ac0001167983 */ /* 0x001ea80000300800 */
[----:B------:R-:W3:Y:S04]  /*a8b0*/  LDL.LU R21, [R1+0xe4] ;  /* 0x0000e40001157983 */ /* 0x000ee80000300800 */
[----:B---3--:R0:W-:Y:S04]  /*a8c0*/  STL [R1+0x4cc], R21 ;  /* 0x0004cc1501007387 */ /* 0x0081e80000100800 */
[----:B0-----:R-:W3:Y:S04]  /*a8d0*/  LDL.LU R21, [R1+0x104] ;  /* 0x0001040001157983 */ /* 0x001ee80000300800 */
[----:B------:R-:W4:Y:S04]  /*a8e0*/  LDL.LU R20, [R1+0xc4] ;  /* 0x0000c40001147983 */ /* 0x000f280000300800 */
[----:B----4-:R0:W-:Y:S04]  /*a8f0*/  STL [R1+0x4c8], R20 ;  /* 0x0004c81401007387 */ /* 0x0101e80000100800 */
[----:B0-----:R-:W4:Y:S04]  /*a900*/  LDL.LU R20, [R1+0xf4] ;  /* 0x0000f40001147983 */ /* 0x001f280000300800 */
[----:B------:R-:W2:Y:S04]  /*a910*/  LDL.LU R7, [R1+0x160] ;  /* 0x0001600001077983 */ /* 0x000ea80000300800 */
[----:B--2---:R0:W-:Y:S04]  /*a920*/  STL [R1+0x4c4], R7 ;  /* 0x0004c40701007387 */ /* 0x0041e80000100800 */
[----:B0-----:R-:W2:Y:S04]  /*a930*/  LDL.LU R7, [R1+0xd4] ;  /* 0x0000d40001077983 */ /* 0x001ea80000300800 */
        /* <DEDUP_REMOVED lines=42> */
[----:B------:R-:W2:Y:S01]  /*abe0*/  LDL.LU R0, [R1+0x184] ;  /* 0x0001840001007983 */ /* 0x000ea20000300800 */
[----:B------:R-:W-:-:S03]  /*abf0*/  F2FP.PACK_AB R23, R22, R23 ;  /* 0x000000171617723e */ /* 0x000fc600000000ff */
[----:B--2---:R0:W-:Y:S04]  /*ac00*/  STL [R1+0x488], R0 ;  /* 0x0004880001007387 */ /* 0x0041e80000100800 */
[----:B0-----:R-:W2:Y:S04]  /*ac10*/  LDL.LU R0, [R1+0x2e4] ;  /* 0x0002e40001007983 */ /* 0x001ea80000300800 */
        /* <DEDUP_REMOVED lines=38> */
[----:B------:R0:W-:Y:S04]  /*ae80*/  STL [R1], R23 ;  /* 0x0000001701007387 */ /* 0x0001e80000100800 */
[----:B0-----:R-:W2:Y:S02]  /*ae90*/  LDL.LU R23, [R1+0x4d4] ;  /* 0x0004d40001177983 */ /* 0x001ea40000300800 */
[----:B--2---:R-:W-:-:S02]  /*aea0*/  F2FP.PACK_AB R23, R22, R23 ;  /* 0x000000171617723e */ /* 0x004fc400000000ff */
[----:B------:R-:W3:Y:S02]  /*aeb0*/  LDL.LU R22, [R1+0x4d0] ;  /* 0x0004d00001167983 */ /* 0x000ee40000300800 */
[----:B---3--:R-:W-:Y:S02]  /*aec0*/  F2FP.PACK_AB R22, R21, R22 ;  /* 0x000000161516723e */ /* 0x008fe400000000ff */
[----:B------:R-:W4:Y:S02]  /*aed0*/  LDL.LU R21, [R1+0x4cc] ;  /* 0x0004cc0001157983 */ /* 0x000f240000300800 */
[----:B----4-:R-:W-:Y:S02]  /*aee0*/  F2FP.PACK_AB R21, R20, R21 ;  /* 0x000000151415723e */ /* 0x010fe400000000ff */
[----:B------:R-:W2:Y:S02]  /*aef0*/  LDL.LU R20, [R1+0x4c8] ;  /* 0x0004c80001147983 */ /* 0x000ea40000300800 */
[----:B--2---:R-:W-:-:S02]  /*af00*/  F2FP.PACK_AB R20, R7, R20 ;  /* 0x000000140714723e */ /* 0x004fc400000000ff */
[----:B------:R-:W2:Y:S02]  /*af10*/  LDL.LU R7, [R1+0x4c4] ;  /* 0x0004c40001077983 */ /* 0x000ea40000300800 */
[----:B--2---:R-:W-:Y:S02]  /*af20*/  F2FP.PACK_AB R7, R6, R7 ;  /* 0x000000070607723e */ /* 0x004fe400000000ff */
[----:B------:R-:W2:Y:S02]  /*af30*/  LDL.LU R6, [R1+0x4c0] ;  /* 0x0004c00001067983 */ /* 0x000ea40000300800 */
[----:B--2---:R-:W-:Y:S02]  /*af40*/  F2FP.PACK_AB R6, R5, R6 ;  /* 0x000000060506723e */ /* 0x004fe400000000ff */
        /* <DEDUP_REMOVED lines=26> */
[----:B------:R-:W2:Y:S01]  /*b0f0*/  LDL.LU R0, [R1+0x488] ;  /* 0x0004880001007983 */ /* 0x000ea20000300800 */
[----:B------:R-:W-:Y:S02]  /*b100*/  F2FP.PACK_AB R25, R25, R24 ;  /* 0x000000181919723e */ /* 0x000fe400000000ff */
[----:B------:R-:W-:Y:S02]  /*b110*/  F2FP.PACK_AB R27, R29, R27 ;  /* 0x0000001b1d1b723e */ /* 0x000fe400000000ff */
[----:B------:R-:W-:Y:S02]  /*b120*/  F2FP.PACK_AB R26, R28, R26 ;  /* 0x0000001a1c1a723e */ /* 0x000fe400000000ff */
[----:B------:R-:W-:Y:S02]  /*b130*/  F2FP.PACK_AB R24, R2, R3 ;  /* 0x000000030218723e */ /* 0x000fe400000000ff */
[----:B--2---:R-:W-:Y:S02]  /*b140*/  F2FP.PACK_AB R16, R0, R16 ;  /* 0x000000100010723e */ /* 0x004fe400000000ff */
.L_x_1:
[----:B0-----:R-:W2:Y:S04]  /*b150*/  LDL.LU R0, [R1+0x440] ;  /* 0x0004400001007983 */ /* 0x001ea80000300800 */
[----:B------:R-:W0:Y:S02]  /*b160*/  S2R R3, SR_TID.X ;  /* 0x0000000000037919 */ /* 0x000e240000002100 */
[----:B0-----:R-:W-:-:S02]  /*b170*/  IMAD.SHL.U32 R2, R3, 0x20, RZ ;  /* 0x0000002003027824 */ /* 0x001fc400078e00ff */
[----:B------:R-:W-:Y:S01]  /*b180*/  IMAD.SHL.U32 R3, R3, 0x4, RZ ;  /* 0x0000000403037824 */ /* 0x000fe200078e00ff */
[----:B------:R-:W-:Y:S01]  /*b190*/  BAR.SYNC.DEFER_BLOCKING 0x0 ;  /* 0x0000000000007b1d */ /* 0x000fe20000010000 */
[----:B--2---:R-:W-:-:S04]  /*b1a0*/  LOP3.LUT R0, R0, 0x7000, RZ, 0xc0, !PT ;  /* 0x0000700000007812 */ /* 0x004fc800078ec0ff */
[----:B------:R-:W-:Y:S02]  /*b1b0*/  LOP3.LUT R0, R0, 0x60, R2, 0xf8, !PT ;  /* 0x0000006000007812 */ /* 0x000fe400078ef802 */
[----:B------:R-:W0:Y:S02]  /*b1c0*/  S2R R2, SR_TID.X ;  /* 0x0000000000027919 */ /* 0x000e240000002100 */
[----:B------:R-:W-:Y:S02]  /*b1d0*/  LOP3.LUT R0, R0, 0x70, R3, 0x78, !PT ;  /* 0x0000007000007812 */ /* 0x000fe400078e7803 */
[----:B------:R-:W2:Y:S01]  /*b1e0*/  LDL.LU R3, [R1+0x444] ;  /* 0x0004440001037983 */ /* 0x000ea20000300800 */
[C---:B0-----:R-:W-:Y:S02]  /*b1f0*/  IMAD.SHL.U32 R29, R2.reuse, 0x1000, RZ ;  /* 0x00001000021d7824 */ /* 0x041fe400078e00ff */
[C---:B------:R-:W-:Y:S01]  /*b200*/  IMAD.SHL.U32 R28, R2.reuse, 0x4000, RZ ;  /* 0x00004000021c7824 */ /* 0x040fe200078e00ff */
[----:B------:R-:W-:-:S02]  /*b210*/  LOP3.LUT R2, R2, 0x100, RZ, 0xc0, !PT ;  /* 0x0000010002027812 */ /* 0x000fc400078ec0ff */
[----:B------:R-:W-:-:S04]  /*b220*/  LOP3.LUT R29, R29, 0x18000, RZ, 0xc0, !PT ;  /* 0x000180001d1d7812 */ /* 0x000fc800078ec0ff */
[----:B------:R-:W-:-:S05]  /*b230*/  IADD3 R0, R2, R29, R0 ;  /* 0x0000001d02007210 */ /* 0x000fca0007ffe000 */
[----:B------:R0:W-:Y:S04]  /*b240*/  STS.128 [R0], R24 ;  /* 0x0000001800007388 */ /* 0x0001e80000000c00 */
[----:B0-----:R-:W3:Y:S04]  /*b250*/  LDL R25, [R1+0x304] ;  /* 0x0003040001197983 */ /* 0x001ee80000100800 */
[----:B---3--:R0:W-:Y:S04]  /*b260*/  STL [R1+0x4d8], R25 ;  /* 0x0004d81901007387 */ /* 0x0081e80000100800 */
[----:B------:R-:W3:Y:S04]  /*b270*/  LDL.LU R24, [R1+0x40] ;  /* 0x0000400001187983 */ /* 0x000ee80000300800 */
[----:B0-----:R-:W3:Y:S04]  /*b280*/  LDL.LU R25, [R1+0x44] ;  /* 0x0000440001197983 */ /* 0x001ee80000300800 */
[----:B------:R-:W4:Y:S04]  /*b290*/  LDL.LU R26, [R1+0x48] ;  /* 0x00004800011a7983 */ /* 0x000f280000300800 */
[----:B------:R-:W4:Y:S04]  /*b2a0*/  LDL.LU R27, [R1+0x4c] ;  /* 0x00004c00011b7983 */ /* 0x000f280000300800 */
[----:B----4-:R-:W-:Y:S04]  /*b2b0*/  STL.64 [R1+0x4e8], R26 ;  /* 0x0004e81a01007387 */ /* 0x010fe80000100a00 */
[----:B---3--:R0:W-:Y:S04]  /*b2c0*/  STL.64 [R1+0x4e0], R24 ;  /* 0x0004e01801007387 */ /* 0x0081e80000100a00 */
[----:B0-----:R-:W3:Y:S04]  /*b2d0*/  LDL.LU R24, [R1+0x30] ;  /* 0x0000300001187983 */ /* 0x001ee80000300800 */
[----:B------:R-:W3:Y:S04]  /*b2e0*/  LDL.LU R25, [R1+0x34] ;  /* 0x0000340001197983 */ /* 0x000ee80000300800 */
        /* <DEDUP_REMOVED lines=14> */
[----:B------:R-:W-:Y:S04]  /*b3d0*/  STS.128 [R0+0x800], R16 ;  /* 0x0008001000007388 */ /* 0x000fe80000000c00 */
[----:B------:R-:W-:Y:S04]  /*b3e0*/  STS.128 [R0+0x80], R12 ;  /* 0x0000800c00007388 */ /* 0x000fe80000000c00 */
[----:B----4-:R-:W-:Y:S04]  /*b3f0*/  STL.64 [R1+0x518], R26 ;  /* 0x0005181a01007387 */ /* 0x010fe80000100a00 */
[----:B---3--:R0:W-:Y:S04]  /*b400*/  STL.64 [R1+0x510], R24 ;  /* 0x0005101801007387 */ /* 0x0081e80000100a00 */
[----:B0-----:R-:W3:Y:S04]  /*b410*/  LDL.LU R24, [R1] ;  /* 0x0000000001187983 */ /* 0x001ee80000300800 */
[----:B------:R-:W3:Y:S04]  /*b420*/  LDL.LU R25, [R1+0x4] ;  /* 0x0000040001197983 */ /* 0x000ee80000300800 */
[----:B------:R-:W3:Y:S04]  /*b430*/  LDL.LU R26, [R1+0x8] ;  /* 0x00000800011a7983 */ /* 0x000ee80000300800 */
[----:B------:R-:W3:Y:S04]  /*b440*/  LDL.LU R27, [R1+0xc] ;  /* 0x00000c00011b7983 */ /* 0x000ee80000300800 */
[----:B------:R-:W4:Y:S04]  /*b450*/  LDL.LU R16, [R1+0x170] ;  /* 0x0001700001107983 */ /* 0x000f280000300800 */
[----:B------:R-:W4:Y:S04]  /*b460*/  LDL.LU R17, [R1+0x174] ;  /* 0x0001740001117983 */ /* 0x000f280000300800 */
[----:B------:R-:W4:Y:S04]  /*b470*/  LDL.LU R18, [R1+0x178] ;  /* 0x0001780001127983 */ /* 0x000f280000300800 */
[----:B------:R-:W4:Y:S04]  /*b480*/  LDL.LU R19, [R1+0x17c] ;  /* 0x00017c0001137983 */ /* 0x000f280000300800 */
[----:B------:R-:W5:Y:S04]  /*b490*/  LDL.LU R12, [R1+0x150] ;  /* 0x00015000010c7983 */ /* 0x000f680000300800 */
[----:B------:R-:W5:Y:S04]  /*b4a0*/  LDL.LU R13, [R1+0x154] ;  /* 0x00015400010d7983 */ /* 0x000f680000300800 */
[----:B------:R-:W5:Y:S04]  /*b4b0*/  LDL.LU R14, [R1+0x158] ;  /* 0x00015800010e7983 */ /* 0x000f680000300800 */
[----:B------:R-:W5:Y:S04]  /*b4c0*/  LDL.LU R15, [R1+0x15c] ;  /* 0x00015c00010f7983 */ /* 0x000f680000300800 */
[----:B------:R0:W-:Y:S04]  /*b4d0*/  STS.128 [R0+0x880], R8 ;  /* 0x0008800800007388 */ /* 0x0001e80000000c00 */
[----:B------:R1:W-:Y:S04]  /*b4e0*/  STS.128 [R0+0x200], R4 ;  /* 0x0002000400007388 */ /* 0x0003e80000000c00 */
[----:B------:R1:W-:Y:S04]  /*b4f0*/  STS.128 [R0+0xa00], R20 ;  /* 0x000a001400007388 */ /* 0x0003e80000000c00 */
[----:B0-----:R-:W4:Y:S04]  /*b500*/  LDL.LU R8, [R1+0x130] ;  /* 0x0001300001087983 */ /* 0x001f280000300800 */
[----:B------:R-:W4:Y:S04]  /*b510*/  LDL.LU R9, [R1+0x134] ;  /* 0x0001340001097983 */ /* 0x000f280000300800 */
[----:B------:R-:W4:Y:S04]  /*b520*/  LDL.LU R10, [R1+0x138] ;  /* 0x00013800010a7983 */ /* 0x000f280000300800 */
[----:B------:R-:W4:Y:S04]  /*b530*/  LDL.LU R11, [R1+0x13c] ;  /* 0x00013c00010b7983 */ /* 0x000f280000300800 */
[----:B-1----:R-:W4:Y:S04]  /*b540*/  LDL.LU R4, [R1+0x60] ;  /* 0x0000600001047983 */ /* 0x002f280000300800 */
[----:B------:R-:W4:Y:S04]  /*b550*/  LDL.LU R5, [R1+0x64] ;  /* 0x0000640001057983 */ /* 0x000f280000300800 */
[----:B------:R-:W4:Y:S04]  /*b560*/  LDL.LU R6, [R1+0x68] ;  /* 0x0000680001067983 */ /* 0x000f280000300800 */
[----:B------:R-:W4:Y:S04]  /*b570*/  LDL.LU R7, [R1+0x6c] ;  /* 0x00006c0001077983 */ /* 0x000f280000300800 */
[----:B------:R-:W4:Y:S04]  /*b580*/  LDL.LU R20, [R1+0x50] ;  /* 0x0000500001147983 */ /* 0x000f280000300800 */
[----:B------:R-:W4:Y:S04]  /*b590*/  LDL.LU R21, [R1+0x54] ;  /* 0x0000540001157983 */ /* 0x000f280000300800 */
[----:B------:R-:W4:Y:S04]  /*b5a0*/  LDL.LU R22, [R1+0x58] ;  /* 0x0000580001167983 */ /* 0x000f280000300800 */
[----:B------:R-:W4:Y:S04]  /*b5b0*/  LDL.LU R23, [R1+0x5c] ;  /* 0x00005c0001177983 */ /* 0x000f280000300800 */
[----:B---3--:R0:W-:Y:S04]  /*b5c0*/  STS.128 [R0+0x280], R24 ;  /* 0x0002801800007388 */ /* 0x0081e80000000c00 */
[----:B0-----:R-:W3:Y:S04]  /*b5d0*/  LDL.LU.64 R26, [R1+0x518] ;  /* 0x00051800011a7983 */ /* 0x001ee80000300a00 */
[----:B------:R-:W3:Y:S01]  /*b5e0*/  LDL.LU.64 R24, [R1+0x510] ;  /* 0x0005100001187983 */ /* 0x000ee20000300a00 */
[----:B--2---:R-:W-:-:S02]  /*b5f0*/  LOP3.LUT R3, R28, 0x18ff0, R3, 0xc8, !PT ;  /* 0x00018ff01c037812 */ /* 0x004fc400078ec803 */
[----:B------:R-:W-:Y:S02]  /*b600*/  SHF.R.U32.HI R28, RZ, 0x3, R2 ;  /* 0x00000003ff1c7819 */ /* 0x000fe40000011602 */
[----:B------:R-:W2:Y:S04]  /*b610*/  LDL.LU R2, [R1+0x43c] ;  /* 0x00043c0001027983 */ /* 0x000ea80000300800 */
[----:B---3--:R0:W-:Y:S04]  /*b620*/  STS.128 [R0+0xa80], R24 ;  /* 0x000a801800007388 */ /* 0x0081e80000000c00 */
[----:B0-----:R-:W3:Y:S04]  /*b630*/  LDL.LU.64 R26, [R1+0x508] ;  /* 0x00050800011a7983 */ /* 0x001ee80000300a00 */
[----:B------:R-:W3:Y:S04]  /*b640*/  LDL.LU.64 R24, [R1+0x500] ;  /* 0x0005000001187983 */ /* 0x000ee80000300a00 */
[----:B---3--:R0:W-:Y:S04]  /*b650*/  STS.128 [R0+0x400], R24 ;  /* 0x0004001800007388 */ /* 0x0081e80000000c00 */
[----:B0-----:R-:W3:Y:S04]  /*b660*/  LDL.LU.64 R26, [R1+0x4f8] ;  /* 0x0004f800011a7983 */ /* 0x001ee80000300a00 */
[----:B------:R-:W3:Y:S04]  /*b670*/  LDL.LU.64 R24, [R1+0x4f0] ;  /* 0x0004f00001187983 */ /* 0x000ee80000300a00 */
[----:B---3--:R0:W-:Y:S04]  /*b680*/  STS.128 [R0+0xc00], R24 ;  /* 0x000c001800007388 */ /* 0x0081e80000000c00 */
[----:B0-----:R-:W3:Y:S04]  /*b690*/  LDL.LU.64 R26, [R1+0x4e8] ;  /* 0x0004e800011a7983 */ /* 0x001ee80000300a00 */
[----:B------:R-:W3:Y:S04]  /*b6a0*/  LDL.LU.64 R24, [R1+0x4e0] ;  /* 0x0004e00001187983 */ /* 0x000ee80000300a00 */
[----:B----4-:R-:W-:Y:S04]  /*b6b0*/  STS.128 [R0+0xc80], R20 ;  /* 0x000c801400007388 */ /* 0x010fe80000000c00 */
[----:B------:R-:W-:Y:S04]  /*b6c0*/  STS.128 [R0+0x600], R4 ;  /* 0x0006000400007388 */ /* 0x000fe80000000c00 */
[----:B------:R-:W-:Y:S04]  /*b6d0*/  STS.128 [R0+0xe00], R8 ;  /* 0x000e000800007388 */ /* 0x000fe80000000c00 */
[----:B-----5:R-:W-:Y:S04]  /*b6e0*/  STS.128 [R0+0x680], R12 ;  /* 0x0006800c00007388 */ /* 0x020fe80000000c00 */
[----:B------:R0:W-:Y:S01]  /*b6f0*/  STS.128 [R0+0xe80], R16 ;  /* 0x000e801000007388 */ /* 0x0001e20000000c00 */
[----:B------:R-:W-:-:S04]  /*b700*/  LOP3.LUT R3, R3, R28, RZ, 0x3c, !PT ;  /* 0x0000001c03037212 */ /* 0x000fc800078e3cff */
[----:B0-----:R-:W-:Y:S01]  /*b710*/  LOP3.LUT R18, R3, 0x40, RZ, 0x3c, !PT ;  /* 0x0000004003127812 */ /* 0x001fe200078e3cff */
[----:B---3--:R0:W-:Y:S04]  /*b720*/  STS.128 [R0+0x480], R24 ;  /* 0x0004801800007388 */ /* 0x0081e80000000c00 */
[----:B------:R-:W-:Y:S06]  /*b730*/  BAR.SYNC.DEFER_BLOCKING 0x0 ;  /* 0x0000000000007b1d */ /* 0x000fec0000010000 */
[----:B0-----:R-:W3:Y:S04]  /*b740*/  LDL.LU R25, [R1+0x4d8] ;  /* 0x0004d80001197983 */ /* 0x001ee80000300800 */
[----:B------:R-:W0:Y:S04]  /*b750*/  LDS.128 R4, [R3] ;  /* 0x0000000003047984 */ /* 0x000e280000000c00 */
[----:B------:R-:W1:Y:S04]  /*b760*/  LDS.128 R8, [R18] ;  /* 0x0000000012087984 */ /* 0x000e680000000c00 */
[----:B------:R-:W-:Y:S04]  /*b770*/  LDS.128 R20, [R3+0x2000] ;  /* 0x0020000003147984 */ /* 0x000fe80000000c00 */
[----:B0-----:R-:W-:Y:S04]  /*b780*/  STL.64 [R1+0x70], R4 ;  /* 0x0000700401007387 */ /* 0x001fe80000100a00 */
[----:B------:R-:W-:Y:S01]  /*b790*/  STL.64 [R1+0x78], R6 ;  /* 0x0000780601007387 */ /* 0x000fe20000100a00 */
[----:B-1----:R-:W-:-:S03]  /*b7a0*/  IMAD.MOV.U32 R13, RZ, RZ, R8 ;  /* 0x000000ffff0d7224 */ /* 0x002fc600078e0008 */
[----:B------:R-:W-:Y:S04]  /*b7b0*/  STL.64 [R1+0x40], R8 ;  /* 0x0000400801007387 */ /* 0x000fe80000100a00 */
[----:B------:R-:W-:Y:S04]  /*b7c0*/  STL.64 [R1+0x48], R10 ;  /* 0x0000480a01007387 */ /* 0x000fe80000100a00 */
[----:B------:R-:W0:Y:S04]  /*b7d0*/  LDS.128 R8, [R3+0x1000] ;  /* 0x0010000003087984 */ /* 0x000e280000000c00 */
[----:B0-----:R-:W-:Y:S01]  /*b7e0*/  STL.64 [R1+0x80], R8 ;  /* 0x0000800801007387 */ /* 0x001fe20000100a00 */
[----:B------:R-:W-:-:S03]  /*b7f0*/  IMAD.MOV.U32 R12, RZ, RZ, R8 ;  /* 0x000000ffff0c7224 */ /* 0x000fc600078e0008 */
[----:B------:R-:W-:Y:S04]  /*b800*/  STL.64 [R1+0x88], R10 ;  /* 0x0000880a01007387 */ /* 0x000fe80000100a00 */
[----:B------:R-:W0:Y:S01]  /*b810*/  LDS.128 R8, [R18+0x1000] ;  /* 0x0010000012087984 */ /* 0x000e220000000c00 */
[----:B------:R-:W-:-:S03]  /*b820*/  IMAD.MOV.U32 R14, RZ, RZ, R20 ;  /* 0x000000ffff0e7224 */ /* 0x000fc600078e0014 */
[----:B0-----:R-:W-:Y:S04]  /*b830*/  STL.64 [R1+0x90], R8 ;  /* 0x0000900801007387 */ /* 0x001fe80000100a00 */
[----:B------:R-:W-:Y:S04]  /*b840*/  STL.64 [R1+0x98], R10 ;  /* 0x0000980a01007387 */ /* 0x000fe80000100a00 */
[----:B------:R-:W-:Y:S04]  /*b850*/  STL.64 [R1+0xb0], R20 ;  /* 0x0000b01401007387 */ /* 0x000fe80000100a00 */
[----:B------:R-:W-:Y:S04]  /*b860*/  STL.64 [R1+0xb8], R22 ;  /* 0x0000b81601007387 */ /* 0x000fe80000100a00 */
[----:B------:R-:W0:Y:S04]  /*b870*/  LDS.128 R20, [R18+0x2000] ;  /* 0x0020000012147984 */ /* 0x000e280000000c00 */
[----:B------:R-:W1:Y:S01]  /*b880*/  S2R R29, SR_TID.X ;  /* 0x00000000001d7919 */ /* 0x000e620000002100 */
[----:B------:R-:W-:-:S03]  /*b890*/  IMAD.MOV.U32 R7, RZ, RZ, R4 ;  /* 0x000000ffff077224 */ /* 0x000fc600078e0004 */
[----:B0-----:R-:W-:Y:S01]  /*b8a0*/  STL [R1+0xa0], R20 ;  /* 0x0000a01401007387 */ /* 0x001fe20000100800 */
[----:B------:R-:W-:Y:S02]  /*b8b0*/  IMAD.MOV.U32 R16, RZ, RZ, R20 ;  /* 0x000000ffff107224 */ /* 0x000fe400078e0014 */
[----:B------:R-:W-:Y:S01]  /*b8c0*/  IMAD.MOV.U32 R28, RZ, RZ, R21 ;  /* 0x000000ffff1c7224 */ /* 0x000fe200078e0015 */
[----:B------:R-:W-:Y:S04]  /*b8d0*/  STL.64 [R1+0xa8], R22 ;  /* 0x0000a81601007387 */ /* 0x000fe80000100a00 */
[----:B------:R-:W0:Y:S01]  /*b8e0*/  LDS.128 R20, [R3+0x3000] ;  /* 0x0030000003147984 */ /* 0x000e220000000c00 */
[----:B-1----:R-:W-:-:S04]  /*b8f0*/  SHF.R.U32.HI R24, RZ, 0x7, R29 ;  /* 0x00000007ff187819 */ /* 0x002fc8000001161d */
[----:B------:R-:W-:Y:S01]  /*b900*/  SGXT.U32 R24, R24, 0x2 ;  /* 0x000000021818781a */ /* 0x000fe20000000000 */
[C---:B--2---:R-:W-:Y:S01]  /*b910*/  IMAD R5, R2.reuse, c[0x0][0x194], RZ ;  /* 0x0000650002057a24 */ /* 0x044fe200078e02ff */
[----:B------:R-:W-:Y:S01]  /*b920*/  ISETP.GE.AND P0, PT, R2, c[0x0][0x178], PT ;  /* 0x00005e0002007a0c */ /* 0x000fe20003f06270 */
[----:B------:R-:W-:Y:S03]  /*b930*/  STL [R1+0x4c0], R28 ;  /* 0x0004c01c01007387 */ /* 0x000fe60000100800 */
[----:B------:R-:W-:-:S04]  /*b940*/  LEA R2, P2, R5, c[0x0][0x170], 0x1 ;  /* 0x00005c0005027a11 */ /* 0x000fc800078408ff */
[----:B------:R-:W-:Y:S01]  /*b950*/  LEA.HI.X.SX32 R0, R5, c[0x0][0x174], 0x1, P2 ;  /* 0x00005d0005007a11 */ /* 0x000fe200010f0eff */
[----:B------:R-:W-:Y:S01]  /*b960*/  IMAD.MOV.U32 R11, RZ, RZ, R8 ;  /* 0x000000ffff0b7224 */ /* 0x000fe200078e0008 */
[----:B0-----:R-:W-:Y:S01]  /*b970*/  STL [R1+0x60], R20 ;  /* 0x0000601401007387 */ /* 0x001fe20000100800 */
[----:B------:R-:W-:-:S03]  /*b980*/  IMAD.MOV.U32 R27, RZ, RZ, R21 ;  /* 0x000000ffff1b7224 */ /* 0x000fc600078e0015 */
[----:B------:R-:W-:Y:S04]  /*b990*/  STL.64 [R1+0x68], R22 ;  /* 0x0000681601007387 */ /* 0x000fe80000100a00 */
[----:B------:R-:W0:Y:S01]  /*b9a0*/  LDS.128 R20, [R18+0x3000] ;  /* 0x0030000012147984 */ /* 0x000e220000000c00 */
[----:B---3--:R-:W-:-:S04]  /*b9b0*/  LOP3.LUT R4, R25, R24, RZ, 0xfc, !PT ;  /* 0x0000001819047212 */ /* 0x008fc800078efcff */
[C---:B------:R-:W-:Y:S01]  /*b9c0*/  ISETP.LT.AND P1, PT, R4.reuse, c[0x0][0x17c], !P0 ;  /* 0x00005f0004007a0c */ /* 0x040fe20004721270 */
[----:B------:R-:W-:Y:S01]  /*b9d0*/  IMAD R17, R4, c[0x0][0x198], RZ ;  /* 0x0000660004117a24 */ /* 0x000fe200078e02ff */
[----:B------:R-:W-:-:S04]  /*b9e0*/  LOP3.LUT R6, R25, 0x20, R24, 0xfe, !PT ;  /* 0x0000002019067812 */ /* 0x000fc800078efe18 */
[----:B------:R-:W-:-:S04]  /*b9f0*/  LEA R4, P2, R17, R2, 0x1 ;  /* 0x0000000211047211 */ /* 0x000fc800078408ff */
[----:B------:R-:W-:Y:S02]  /*ba00*/  LEA.HI.X.SX32 R5, R17, R0, 0x1, P2 ;  /* 0x0000000011057211 */ /* 0x000fe400010f0eff */
[----:B------:R-:W-:Y:S02]  /*ba10*/  ISETP.LT.AND P2, PT, R6, c[0x0][0x17c], !P0 ;  /* 0x00005f0006007a0c */ /* 0x000fe40004741270 */
[C-C-:B------:R-:W-:Y:S01]  /*ba20*/  LOP3.LUT R6, R25.reuse, 0x4, R24.reuse, 0xfe, !PT ;  /* 0x0000000419067812 */ /* 0x140fe200078efe18 */
[----:B------:R1:W-:Y:S03]  /*ba30*/  @P1 STG.E.U16 [R4.64], R7 ;  /* 0x0000000704001986 */ /* 0x0003e6000c101506 */
[C---:B------:R-:W-:Y:S01]  /*ba40*/  ISETP.LT.AND P4, PT, R6.reuse, c[0x0][0x17c], !P0 ;  /* 0x00005f0006007a0c */ /* 0x040fe20004781270 */
[----:B------:R-:W-:Y:S01]  /*ba50*/  IMAD R6, R6, c[0x0][0x198], RZ ;  /* 0x0000660006067a24 */ /* 0x000fe200078e02ff */
[----:B-1----:R-:W-:-:S04]  /*ba60*/  LOP3.LUT R7, R25, 0x8, R24, 0xfe, !PT ;  /* 0x0000000819077812 */ /* 0x002fc800078efe18 */
[CC--:B------:R-:W-:Y:S02]  /*ba70*/  LEA R8, P1, R6.reuse, R2.reuse, 0x1 ;  /* 0x0000000206087211 */ /* 0x0c0fe400078208ff */
[C---:B------:R-:W-:Y:S01]  /*ba80*/  ISETP.LT.AND P5, PT, R7.reuse, c[0x0][0x17c], !P0 ;  /* 0x00005f0007007a0c */ /* 0x040fe200047a1270 */
[----:B------:R-:W-:Y:S01]  /*ba90*/  IMAD R5, R7, c[0x0][0x198], RZ ;  /* 0x0000660007057a24 */ /* 0x000fe200078e02ff */
[C-C-:B------:R-:W-:Y:S02]  /*baa0*/  LOP3.LUT R7, R25.reuse, 0x24, R24.reuse, 0xfe, !PT ;  /* 0x0000002419077812 */ /* 0x140fe400078efe18 */
[----:B------:R-:W-:Y:S02]  /*bab0*/  LOP3.LUT R10, R25, 0xc, R24, 0xfe, !PT ;  /* 0x0000000c190a7812 */ /* 0x000fe400078efe18 */
[----:B------:R-:W-:Y:S02]  /*bac0*/  LEA R4, P6, R5, R2, 0x1 ;  /* 0x0000000205047211 */ /* 0x000fe400078c08ff */
[----:B------:R-:W-:-:S02]  /*bad0*/  LEA.HI.X.SX32 R9, R6, R0, 0x1, P1 ;  /* 0x0000000006097211 */ /* 0x000fc400008f0eff */
[----:B------:R-:W-:Y:S01]  /*bae0*/  ISETP.LT.AND P1, PT, R7, c[0x0][0x17c], !P0 ;  /* 0x00005f0007007a0c */ /* 0x000fe20004721270 */
[C---:B------:R-:W-:Y:S01]  /*baf0*/  IMAD R7, R10.reuse, c[0x0][0x198], RZ ;  /* 0x000066000a077a24 */ /* 0x040fe200078e02ff */
[----:B------:R-:W-:Y:S01]  /*bb00*/  LEA.HI.X.SX32 R5, R5, R0, 0x1, P6 ;  /* 0x0000000005057211 */ /* 0x000fe200030f0eff */
[----:B------:R1:W-:Y:S01]  /*bb10*/  @P4 STG.E.U16 [R8.64], R13 ;  /* 0x0000000d08004986 */ /* 0x0003e2000c101506 */
[----:B------:R-:W-:Y:S02]  /*bb20*/  ISETP.LT.AND P3, PT, R10, c[0x0][0x17c], !P0 ;  /* 0x00005f000a007a0c */ /* 0x000fe40004761270 */
[----:B------:R-:W-:Y:S01]  /*bb30*/  LEA R6, P4, R7, R2, 0x1 ;  /* 0x0000000207067211 */ /* 0x000fe200078808ff */
[----:B------:R2:W-:Y:S01]  /*bb40*/  @P5 STG.E.U16 [R4.64], R12 ;  /* 0x0000000c04005986 */ /* 0x0005e2000c101506 */
[C-C-:B-1----:R-:W-:Y:S02]  /*bb50*/  LOP3.LUT R8, R25.reuse, 0x10, R24.reuse, 0xfe, !PT ;  /* 0x0000001019087812 */ /* 0x142fe400078efe18 */
[----:B--2---:R-:W-:-:S03]  /*bb60*/  LOP3.LUT R5, R25, 0x14, R24, 0xfe, !PT ;  /* 0x0000001419057812 */ /* 0x004fc600078efe18 */
[----:B------:R-:W-:Y:S01]  /*bb70*/  IMAD R4, R8, c[0x0][0x198], RZ ;  /* 0x0000660008047a24 */ /* 0x000fe200078e02ff */
[----:B------:R-:W-:Y:S02]  /*bb80*/  LEA.HI.X.SX32 R7, R7, R0, 0x1, P4 ;  /* 0x0000000007077211 */ /* 0x000fe400020f0eff */
[C---:B------:R-:W-:Y:S01]  /*bb90*/  ISETP.LT.AND P6, PT, R5.reuse, c[0x0][0x17c], !P0 ;  /* 0x00005f0005007a0c */ /* 0x040fe200047c1270 */
[----:B------:R-:W-:Y:S01]  /*bba0*/  IMAD R9, R5, c[0x0][0x198], RZ ;  /* 0x0000660005097a24 */ /* 0x000fe200078e02ff */
[----:B------:R-:W-:Y:S01]  /*bbb0*/  LOP3.LUT R5, R25, 0x18, R24, 0xfe, !PT ;  /* 0x0000001819057812 */ /* 0x000fe200078efe18 */
[----:B------:R-:W-:Y:S01]  /*bbc0*/  STL [R1+0x4c4], R27 ;  /* 0x0004c41b01007387 */ /* 0x000fe20000100800 */
[----:B------:R-:W-:Y:S01]  /*bbd0*/  LEA R10, P4, R4, R2, 0x1 ;  /* 0x00000002040a7211 */ /* 0x000fe200078808ff */
[----:B0-----:R-:W-:Y:S02]  /*bbe0*/  IMAD.MOV.U32 R26, RZ, RZ, R21 ;  /* 0x000000ffff1a7224 */ /* 0x001fe400078e0015 */
[----:B------:R-:W-:Y:S01]  /*bbf0*/  STL [R1+0x10], R20 ;  /* 0x0000101401007387 */ /* 0x000fe20000100800 */
[----:B------:R-:W-:-:S03]  /*bc00*/  IMAD R12, R5, c[0x0][0x198], RZ ;  /* 0x00006600050c7a24 */ /* 0x000fc600078e02ff */
[----:B------:R-:W-:Y:S04]  /*bc10*/  STL.64 [R1+0x18], R22 ;  /* 0x0000181601007387 */ /* 0x000fe80000100a00 */
[----:B------:R0:W-:Y:S04]  /*bc20*/  @P3 STG.E.U16 [R6.64], R11 ;  /* 0x0000000b06003986 */ /* 0x0001e8000c101506 */
[----:B------:R-:W1:Y:S01]  /*bc30*/  LDS.128 R20, [R3+0x4000] ;  /* 0x0040000003147984 */ /* 0x000e620000000c00 */
[----:B0-----:R-:W-:Y:S02]  /*bc40*/  LEA.HI.X.SX32 R11, R4, R0, 0x1, P4 ;  /* 0x00000000040b7211 */ /* 0x001fe400020f0eff */
[----:B------:R-:W-:-:S02]  /*bc50*/  ISETP.LT.AND P4, PT, R5, c[0x0][0x17c], !P0 ;  /* 0x00005f0005007a0c */ /* 0x000fc40004781270 */
[----:B------:R-:W0:Y:S04]  /*bc60*/  LDS.128 R4, [R18+0x4000] ;  /* 0x0040000012047984 */ /* 0x000e280000000c00 */
[----:B------:R-:W-:Y:S04]  /*bc70*/  STL [R1+0x4c8], R26 ;  /* 0x0004c81a01007387 */ /* 0x000fe80000100800 */
[----:B-1----:R-:W-:Y:S04]  /*bc80*/  STL.64 [R1+0x50], R20 ;  /* 0x0000501401007387 */ /* 0x002fe80000100a00 */
[----:B------:R-:W-:Y:S01]  /*bc90*/  STL.64 [R1+0x58], R22 ;  /* 0x0000581601007387 */ /* 0x000fe20000100a00 */
[----:B------:R-:W-:-:S02]  /*bca0*/  ISETP.LT.AND P5, PT, R8, c[0x0][0x17c], !P0 ;  /* 0x00005f0008007a0c */ /* 0x000fc400047a1270 */
[----:B------:R-:W-:Y:S01]  /*bcb0*/  LOP3.LUT R13, R25, 0x28, R24, 0xfe, !PT ;  /* 0x00000028190d7812 */ /* 0x000fe200078efe18 */
[----:B------:R-:W1:Y:S04]  /*bcc0*/  LDS.128 R20, [R3+0x5000] ;  /* 0x0050000003147984 */ /* 0x000e680000000c00 */
[----:B0-----:R0:W-:Y:S04]  /*bcd0*/  STL [R1+0x4cc], R5 ;  /* 0x0004cc0501007387 */ /* 0x0011e80000100800 */
[----:B0-----:R-:W2:Y:S04]  /*bce0*/  LDL.LU R5, [R1+0x50] ;  /* 0x0000500001057983 */ /* 0x001ea80000300800 */
[----:B------:R0:W-:Y:S04]  /*bcf0*/  STL [R1+0x4b0], R6 ;  /* 0x0004b00601007387 */ /* 0x0001e80000100800 */
[----:B0-----:R-:W3:Y:S04]  /*bd00*/  LDL.LU R6, [R1+0x10] ;  /* 0x0000100001067983 */ /* 0x001ee80000300800 */
[----:B------:R0:W-:Y:S04]  /*bd10*/  STL [R1+0x494], R7 ;  /* 0x0004940701007387 */ /* 0x0001e80000100800 */
[----:B0-----:R-:W4:Y:S01]  /*bd20*/  LDL.LU R7, [R1+0x60] ;  /* 0x0000600001077983 */ /* 0x001f220000300800 */
[----:B------:R-:W-:-:S03]  /*bd30*/  LEA R8, P3, R9, R2, 0x1 ;  /* 0x0000000209087211 */ /* 0x000fc600078608ff */
[----:B------:R0:W-:Y:S01]  /*bd40*/  @P5 STG.E.U16 [R10.64], R14 ;  /* 0x0000000e0a005986 */ /* 0x0001e2000c101506 */
[----:B------:R-:W-:Y:S02]  /*bd50*/  LEA.HI.X.SX32 R9, R9, R0, 0x1, P3 ;  /* 0x0000000009097211 */ /* 0x000fe400018f0eff */
[----:B------:R-:W-:-:S03]  /*bd60*/  ISETP.LT.AND P5, PT, R13, c[0x0][0x17c], !P0 ;  /* 0x00005f000d007a0c */ /* 0x000fc600047a1270 */
[----:B------:R-:W-:Y:S01]  /*bd70*/  @P6 STG.E.U16 [R8.64], R16 ;  /* 0x0000001008006986 */ /* 0x000fe2000c101506 */
[----:B0-----:R-:W-:-:S04]  /*bd80*/  LOP3.LUT R10, R25, 0x1c, R24, 0xfe, !PT ;  /* 0x0000001c190a7812 */ /* 0x001fc800078efe18 */
[C---:B------:R-:W-:Y:S01]  /*bd90*/  ISETP.LT.AND P6, PT, R10.reuse, c[0x0][0x17c], !P0 ;  /* 0x00005f000a007a0c */ /* 0x040fe200047c1270 */
[----:B------:R-:W-:Y:S02]  /*bda0*/  IMAD R13, R10, c[0x0][0x198], RZ ;  /* 0x000066000a0d7a24 */ /* 0x000fe400078e02ff */
[----:B------:R-:W0:Y:S04]  /*bdb0*/  LDS.128 R8, [R18+0x5000] ;  /* 0x0050000012087984 */ /* 0x000e280000000c00 */
[----:B-1----:R-:W-:Y:S04]  /*bdc0*/  STL [R1+0x34], R21 ;  /* 0x0000341501007387 */ /* 0x002fe80000100800 */
[----:B------:R-:W-:Y:S01]  /*bdd0*/  STL.64 [R1+0x38], R22 ;  /* 0x0000381601007387 */ /* 0x000fe20000100a00 */
[----:B------:R-:W-:Y:S01]  /*bde0*/  LEA R14, P3, R12, R2, 0x1 ;  /* 0x000000020c0e7211 */ /* 0x000fe200078608ff */
[----:B------:R-:W-:-:S03]  /*bdf0*/  IMAD.MOV.U32 R29, RZ, RZ, c[0x0][0x198] ;  /* 0x00006600ff1d7624 */ /* 0x000fc600078e00ff */
[----:B------:R-:W-:Y:S01]  /*be00*/  LEA.HI.X.SX32 R15, R12, R0, 0x1, P3 ;  /* 0x000000000c0f7211 */ /* 0x000fe200018f0eff */
[----:B0-----:R-:W-:Y:S04]  /*be10*/  STL [R1+0x4ac], R10 ;  /* 0x0004ac0a01007387 */ /* 0x001fe80000100800 */
[----:B------:R-:W-:Y:S04]  /*be20*/  STL [R1+0x490], R11 ;  /* 0x0004900b01007387 */ /* 0x000fe80000100800 */
[----:B------:R-:W-:Y:S04]  /*be30*/  STL.64 [R1+0x4d0], R8 ;  /* 0x0004d00801007387 */ /* 0x000fe80000100a00 */
[----:B------:R-:W0:Y:S01]  /*be40*/  LDS.128 R8, [R3+0x6000] ;  /* 0x0060000003087984 */ /* 0x000e220000000c00 */
[----:B------:R-:W-:Y:S01]  /*be50*/  LEA R12, P3, R13, R2, 0x1 ;  /* 0x000000020d0c7211 */ /* 0x000fe200078608ff */
[----:B------:R-:W-:-:S03]  /*be60*/  IMAD.MOV.U32 R26, RZ, RZ, R20 ;  /* 0x000000ffff1a7224 */ /* 0x000fc600078e0014 */
[----:B------:R-:W-:Y:S01]  /*be70*/  LEA.HI.X.SX32 R13, R13, R0, 0x1, P3 ;  /* 0x000000000d0d7211 */ /* 0x000fe200018f0eff */
[----:B0-----:R-:W-:Y:S01]  /*be80*/  STL [R1+0x24], R9 ;  /* 0x0000240901007387 */ /* 0x001fe20000100800 */
[----:B------:R-:W-:-:S03]  /*be90*/  IMAD.MOV.U32 R27, RZ, RZ, R8 ;  /* 0x000000ffff1b7224 */ /* 0x000fc600078e0008 */
[----:B------:R-:W-:Y:S04]  /*bea0*/  STL.64 [R1+0x28], R10 ;  /* 0x0000280a01007387 */ /* 0x000fe80000100a00 */
[----:B------:R-:W0:Y:S02]  /*beb0*/  LDS.128 R8, [R3+0x7000] ;  /* 0x0070000003087984 */ /* 0x000e240000000c00 */
[----:B0-----:R-:W-:Y:S02]  /*bec0*/  IMAD.MOV.U32 R28, RZ, RZ, R8 ;  /* 0x000000ffff1c7224 */ /* 0x001fe400078e0008 */
[----:B----4-:R0:W-:Y:S02]  /*bed0*/  @P4 STG.E.U16 [R14.64], R7 ;  /* 0x000000070e004986 */ /* 0x0101e4000c101506 */
[----:B0-----:R-:W-:Y:S01]  /*bee0*/  IMAD R14, R29, 0x20, R17 ;  /* 0x000000201d0e7824 */ /* 0x001fe200078e0211 */
[----:B------:R-:W-:-:S04]  /*bef0*/  LOP3.LUT R15, R25, 0x30, R24, 0xfe, !PT ;  /* 0x00000030190f7812 */ /* 0x000fc800078efe18 */
[C---:B------:R-:W-:Y:S01]  /*bf00*/  LEA R20, P3, R14.reuse, R2, 0x1 ;  /* 0x000000020e147211 */ /* 0x040fe200078608ff */
[----:B------:R-:W-:Y:S01]  /*bf10*/  IMAD R19, R29, 0x4, R14 ;  /* 0x000000041d137824 */ /* 0x000fe200078e020e */
[----:B---3--:R-:W-:Y:S02]  /*bf20*/  @P6 STG.E.U16 [R12.64], R6 ;  /* 0x000000060c006986 */ /* 0x008fe4000c101506 */
[----:B------:R-:W-:Y:S02]  /*bf30*/  LEA.HI.X.SX32 R21, R14, R0, 0x1, P3 ;  /* 0x000000000e157211 */ /* 0x000fe400018f0eff */
[----:B------:R-:W-:Y:S02]  /*bf40*/  ISETP.LT.AND P3, PT, R15, c[0x0][0x17c], !P0 ;  /* 0x00005f000f007a0c */ /* 0x000fe40004761270 */
[----:B------:R-:W0:Y:S04]  /*bf50*/  LDS.128 R12, [R18+0x6000] ;  /* 0x00600000120c7984 */ /* 0x000e280000000c00 */
[----:B0-----:R0:W-:Y:S04]  /*bf60*/  STL [R1+0x4bc], R13 ;  /* 0x0004bc0d01007387 */ /* 0x0011e80000100800 */
[----:B0-----:R-:W3:Y:S04]  /*bf70*/  LDL R13, [R1+0x304] ;  /* 0x00030400010d7983 */ /* 0x001ee80000100800 */
[----:B------:R-:W-:Y:S04]  /*bf80*/  STL [R1+0x4a8], R14 ;  /* 0x0004a80e01007387 */ /* 0x000fe80000100800 */
[----:B------:R-:W-:Y:S04]  /*bf90*/  STL [R1+0x48c], R15 ;  /* 0x00048c0f01007387 */ /* 0x000fe80000100800 */
[----:B------:R0:W-:Y:S04]  /*bfa0*/  STL [R1+0x4], R9 ;  /* 0x0000040901007387 */ /* 0x0001e80000100800 */
[----:B------:R1:W-:Y:S04]  /*bfb0*/  STL.64 [R1+0x8], R10 ;  /* 0x0000080a01007387 */ /* 0x0003e80000100a00 */
[----:B0-----:R-:W4:Y:S04]  /*bfc0*/  LDL.LU.64 R8, [R1+0x4d0] ;  /* 0x0004d00001087983 */ /* 0x001f280000300a00 */
[----:B-1----:R-:W5:Y:S01]  /*bfd0*/  LDL.LU R10, [R1+0x70] ;  /* 0x00007000010a7983 */ /* 0x002f620000300800 */
[----:B------:R-:W-:-:S03]  /*bfe0*/  LOP3.LUT R16, R25, 0x2c, R24, 0xfe, !PT ;  /* 0x0000002c19107812 */ /* 0x000fc600078efe18 */
[----:B--2---:R0:W-:Y:S01]  /*bff0*/  @P2 STG.E.U16 [R20.64], R5 ;  /* 0x0000000514002986 */ /* 0x0041e2000c101506 */
[----:B------:R-:W-:Y:S02]  /*c000*/  ISETP.LT.AND P4, PT, R16, c[0x0][0x17c], !P0 ;  /* 0x00005f0010007a0c */ /* 0x000fe40004781270 */
[C---:B------:R-:W-:Y:S01]  /*c010*/  LEA R16, P6, R19.reuse, R2, 0x1 ;  /* 0x0000000213107211 */ /* 0x040fe200078c08ff */
[----:B------:R-:W2:Y:S03]  /*c020*/  LDL.LU R14, [R1+0x90] ;  /* 0x00009000010e7983 */ /* 0x000ea60000300800 */
[----:B------:R-:W-:Y:S01]  /*c030*/  LEA.HI.X.SX32 R17, R19, R0, 0x1, P6 ;  /* 0x0000000013117211 */ /* 0x000fe200030f0eff */
[----:B------:R-:W2:Y:S01]  /*c040*/  LDL.LU R11, [R1+0xb0] ;  /* 0x0000b000010b7983 */ /* 0x000ea20000300800 */
[----:B0-----:R-:W-:-:S03]  /*c050*/  IMAD R21, R29, 0x4, R19 ;  /* 0x000000041d157824 */ /* 0x001fc600078e0213 */
[----:B------:R-:W-:Y:S04]  /*c060*/  @P1 STG.E.U16 [R16.64], R4 ;  /* 0x0000000410001986 */ /* 0x000fe8000c101506 */
[----:B------:R-:W0:Y:S04]  /*c070*/  LDS.128 R16, [R18+0x7000] ;  /* 0x0070000012107984 */ /* 0x000e280000000c00 */
[----:B0-----:R0:W-:Y:S04]  /*c080*/  STL [R1+0x4a4], R18 ;  /* 0x0004a41201007387 */ /* 0x0011e80000100800 */
[----:B0-----:R-:W2:Y:S04]  /*c090*/  LDL.LU R18, [R1+0x80] ;  /* 0x0000800001127983 */ /* 0x001ea80000300800 */
[----:B------:R0:W-:Y:S04]  /*c0a0*/  STL [R1+0x488], R19 ;  /* 0x0004881301007387 */ /* 0x0001e80000100800 */
[----:B0-----:R-:W2:Y:S01]  /*c0b0*/  LDL.LU R19, [R1+0x40] ;  /* 0x0000400001137983 */ /* 0x001ea20000300800 */
[----:B------:R-:W-:-:S03]  /*c0c0*/  LOP3.LUT R22, R25, 0x34, R24, 0xfe, !PT ;  /* 0x0000003419167812 */ /* 0x000fc600078efe18 */
[----:B------:R-:W0:Y:S01]  /*c0d0*/  S2R R25, SR_TID.X ;  /* 0x0000000000197919 */ /* 0x000e220000002100 */
[----:B-----5:R-:W-:-:S03]  /*c0e0*/  PRMT R4, R10, 0x7632, R4 ;  /* 0x000076320a047816 */ /* 0x020fc60000000004 */
[----:B------:R-:W5:Y:S01]  /*c0f0*/  LDL.LU R10, [R1+0xa0] ;  /* 0x0000a000010a7983 */ /* 0x000f620000300800 */
[----:B0-----:R-:W-:Y:S01]  /*c100*/  SHF.R.U32.HI R15, RZ, 0x7, R25 ;  /* 0x00000007ff0f7819 */ /* 0x001fe20000011619 */
[----:B------:R-:W-:-:S03]  /*c110*/  IMAD R23, R29, 0x4, R21 ;  /* 0x000000041d177824 */ /* 0x000fc600078e0215 */
[----:B------:R-:W-:Y:S02]  /*c120*/  SGXT.U32 R15, R15, 0x2 ;  /* 0x000000020f0f781a */ /* 0x000fe40000000000 */
[-C--:B------:R-:W-:Y:S02]  /*c130*/  LEA R20, P1, R21, R2.reuse, 0x1 ;  /* 0x0000000215147211 */ /* 0x080fe400078208ff */
[----:B---3--:R-:W-:Y:S02]  /*c140*/  LOP3.LUT R3, R13, 0x38, R15, 0xfe, !PT ;  /* 0x000000380d037812 */ /* 0x008fe400078efe0f */
[----:B------:R-:W-:Y:S02]  /*c150*/  ISETP.LT.AND P2, PT, R22, c[0x0][0x17c], !P0 ;  /* 0x00005f0016007a0c */ /* 0x000fe40004741270 */
[----:B------:R-:W-:Y:S02]  /*c160*/  LEA R22, P6, R23, R2, 0x1 ;  /* 0x0000000217167211 */ /* 0x000fe400078c08ff */
[----:B------:R-:W-:-:S02]  /*c170*/  LEA.HI.X.SX32 R21, R21, R0, 0x1, P1 ;  /* 0x0000000015157211 */ /* 0x000fc400008f0eff */
[----:B------:R-:W-:Y:S01]  /*c180*/  ISETP.LT.AND P1, PT, R3, c[0x0][0x17c], !P0 ;  /* 0x00005f0003007a0c */ /* 0x000fe20004721270 */
[----:B------:R-:W-:Y:S01]  /*c190*/  IMAD R3, R29, 0x4, R23 ;  /* 0x000000041d037824 */ /* 0x000fe200078e0217 */
[----:B------:R-:W-:Y:S02]  /*c1a0*/  LEA.HI.X.SX32 R23, R23, R0, 0x1, P6 ;  /* 0x0000000017177211 */ /* 0x000fe400030f0eff */
[C-C-:B------:R-:W-:Y:S01]  /*c1b0*/  LOP3.LUT R24, R13.reuse, 0x3c, R15.reuse, 0xfe, !PT ;  /* 0x0000003c0d187812 */ /* 0x140fe200078efe0f */
[----:B------:R0:W-:Y:S03]  /*c1c0*/  @P5 STG.E.U16 [R20.64], R26 ;  /* 0x0000001a14005986 */ /* 0x0001e6000c101506 */
[----:B------:R-:W-:Y:S01]  /*c1d0*/  ISETP.LT.AND P5, PT, R24, c[0x0][0x17c], !P0 ;  /* 0x00005f0018007a0c */ /* 0x000fe200047a1270 */
[----:B----4-:R1:W-:Y:S01]  /*c1e0*/  @P4 STG.E.U16 [R22.64], R8 ;  /* 0x0000000816004986 */ /* 0x0103e2000c101506 */
[----:B------:R-:W-:-:S02]  /*c1f0*/  LOP3.LUT R24, R13, 0x40, R15, 0xfe, !PT ;  /* 0x000000400d187812 */ /* 0x000fc400078efe0f */
[----:B0-----:R-:W-:Y:S01]  /*c200*/  LEA R20, P6, R3, R2, 0x1 ;  /* 0x0000000203147211 */ /* 0x001fe200078c08ff */
[----:B-1----:R-:W-:-:S03]  /*c210*/  IMAD R23, R29, 0x4, R3 ;  /* 0x000000041d177824 */ /* 0x002fc600078e0203 */
[----:B------:R-:W-:Y:S02]  /*c220*/  LEA.HI.X.SX32 R21, R3, R0, 0x1, P6 ;  /* 0x0000000003157211 */ /* 0x000fe400030f0eff */
[----:B------:R-:W-:Y:S01]  /*c230*/  ISETP.LT.AND P4, PT, R24, c[0x0][0x17c], !P0 ;  /* 0x00005f0018007a0c */ /* 0x000fe20004781270 */
[----:B------:R-:W-:Y:S01]  /*c240*/  IMAD R3, R29, 0x4, R23 ;  /* 0x000000041d037824 */ /* 0x000fe200078e0217 */
[----:B------:R-:W-:Y:S02]  /*c250*/  LEA R22, P6, R23, R2, 0x1 ;  /* 0x0000000217167211 */ /* 0x000fe400078c08ff */
[----:B------:R-:W-:Y:S01]  /*c260*/  LOP3.LUT R24, R13, 0x44, R15, 0xfe, !PT ;  /* 0x000000440d187812 */ /* 0x000fe200078efe0f */
[----:B------:R0:W-:Y:S01]  /*c270*/  @P3 STG.E.U16 [R20.64], R27 ;  /* 0x0000001b14003986 */ /* 0x0001e2000c101506 */
[----:B------:R-:W-:Y:S02]  /*c280*/  LEA.HI.X.SX32 R23, R23, R0, 0x1, P6 ;  /* 0x0000000017177211 */ /* 0x000fe400030f0eff */
[----:B------:R-:W-:Y:S01]  /*c290*/  ISETP.LT.AND P3, PT, R24, c[0x0][0x17c], !P0 ;  /* 0x00005f0018007a0c */ /* 0x000fe20004761270 */
[----:B------:R-:W-:-:S02]  /*c2a0*/  IMAD R24, R29, 0x4, R3 ;  /* 0x000000041d187824 */ /* 0x000fc400078e0203 */
[----:B------:R1:W-:Y:S01]  /*c2b0*/  @P2 STG.E.U16 [R22.64], R12 ;  /* 0x0000000c16002986 */ /* 0x0003e2000c101506 */
[----:B0-----:R-:W-:-:S04]  /*c2c0*/  LEA R20, P6, R3, R2, 0x1 ;  /* 0x0000000203147211 */ /* 0x001fc800078c08ff */
[----:B------:R-:W-:Y:S02]  /*c2d0*/  LEA.HI.X.SX32 R21, R3, R0, 0x1, P6 ;  /* 0x0000000003157211 */ /* 0x000fe400030f0eff */
[C---:B-1----:R-:W-:Y:S02]  /*c2e0*/  LEA R22, P6, R24.reuse, R2, 0x1 ;  /* 0x0000000218167211 */ /* 0x042fe400078c08ff */
[--C-:B------:R-:W-:Y:S01]  /*c2f0*/  LOP3.LUT R3, R13, 0x4c, R15.reuse, 0xfe, !PT ;  /* 0x0000004c0d037812 */ /* 0x100fe200078efe0f */
[----:B------:R0:W-:Y:S01]  /*c300*/  @P1 STG.E.U16 [R20.64], R28 ;  /* 0x0000001c14001986 */ /* 0x0001e2000c101506 */
[----:B------:R-:W-:Y:S02]  /*c310*/  LEA.HI.X.SX32 R23, R24, R0, 0x1, P6 ;  /* 0x0000000018177211 */ /* 0x000fe400030f0eff */
[----:B------:R-:W-:Y:S01]  /*c320*/  ISETP.LT.AND P1, PT, R3, c[0x0][0x17c], !P0 ;  /* 0x00005f0003007a0c */ /* 0x000fe20004721270 */
[----:B------:R-:W-:Y:S02]  /*c330*/  IMAD R3, R29, 0x4, R24 ;  /* 0x000000041d037824 */ /* 0x000fe400078e0218 */
[----:B------:R1:W-:Y:S01]  /*c340*/  @P5 STG.E.U16 [R22.64], R16 ;  /* 0x0000001016005986 */ /* 0x0003e2000c101506 */
[----:B0-----:R-:W-:Y:S01]  /*c350*/  LOP3.LUT R20, R13, 0x50, R15, 0xfe, !PT ;  /* 0x000000500d147812 */ /* 0x001fe200078efe0f */
[----:B------:R-:W-:Y:S01]  /*c360*/  IMAD R21, R29, 0x4, R3 ;  /* 0x000000041d157824 */ /* 0x000fe200078e0203 */
[----:B-1----:R-:W-:-:S02]  /*c370*/  LEA R22, P6, R3, R2, 0x1 ;  /* 0x0000000203167211 */ /* 0x002fc400078c08ff */
[----:B------:R-:W-:Y:S02]  /*c380*/  ISETP.LT.AND P5, PT, R20, c[0x0][0x17c], !P0 ;  /* 0x00005f0014007a0c */ /* 0x000fe400047a1270 */
[----:B------:R-:W-:Y:S02]  /*c390*/  LEA.HI.X.SX32 R23, R3, R0, 0x1, P6 ;  /* 0x0000000003177211 */ /* 0x000fe400030f0eff */
[----:B------:R-:W-:Y:S02]  /*c3a0*/  LEA R20, P6, R21, R2, 0x1 ;  /* 0x0000000215147211 */ /* 0x000fe400078c08ff */
[----:B------:R-:W-:Y:S01]  /*c3b0*/  LOP3.LUT R25, R13, 0x48, R15, 0xfe, !PT ;  /* 0x000000480d197812 */ /* 0x000fe200078efe0f */
[----:B------:R-:W-:Y:S01]  /*c3c0*/  IMAD R3, R29, 0x4, R21 ;  /* 0x000000041d037824 */ /* 0x000fe200078e0215 */
[----:B--2---:R-:W-:Y:S02]  /*c3d0*/  PRMT R8, R19, 0x7632, R8 ;  /* 0x0000763213087816 */ /* 0x004fe40000000008 */
[----:B------:R-:W-:-:S02]  /*c3e0*/  LEA.HI.X.SX32 R21, R21, R0, 0x1, P6 ;  /* 0x0000000015157211 */ /* 0x000fc400030f0eff */
[----:B------:R-:W-:Y:S02]  /*c3f0*/  ISETP.LT.AND P2, PT, R25, c[0x0][0x17c], !P0 ;  /* 0x00005f0019007a0c */ /* 0x000fe40004741270 */
[----:B------:R-:W-:Y:S01]  /*c400*/  LOP3.LUT R24, R13, 0x54, R15, 0xfe, !PT ;  /* 0x000000540d187812 */ /* 0x000fe200078efe0f */
[----:B------:R0:W-:Y:S03]  /*c410*/  @P4 STG.E.U16 [R22.64], R4 ;  /* 0x0000000416004986 */ /* 0x0001e6000c101506 */
[----:B------:R-:W-:Y:S01]  /*c420*/  ISETP.LT.AND P4, PT, R24, c[0x0][0x17c], !P0 ;  /* 0x00005f0018007a0c */ /* 0x000fe20004781270 */
[----:B------:R1:W-:Y:S01]  /*c430*/  @P3 STG.E.U16 [R20.64], R8 ;  /* 0x0000000814003986 */ /* 0x0003e2000c101506 */
[----:B------:R-:W-:Y:S01]  /*c440*/  IMAD R24, R29, 0x4, R3 ;  /* 0x000000041d187824 */ /* 0x000fe200078e0203 */
[----:B0-----:R-:W-:Y:S02]  /*c450*/  LEA R22, P6, R3, R2, 0x1 ;  /* 0x0000000203167211 */ /* 0x001fe400078c08ff */
[----:B-1----:R-:W-:-:S02]  /*c460*/  LOP3.LUT R20, R13, 0x58, R15, 0xfe, !PT ;  /* 0x000000580d147812 */ /* 0x002fc400078efe0f */
[----:B------:R-:W-:Y:S02]  /*c470*/  LEA.HI.X.SX32 R23, R3, R0, 0x1, P6 ;  /* 0x0000000003177211 */ /* 0x000fe400030f0eff */
[----:B------:R-:W-:Y:S02]  /*c480*/  PRMT R4, R18, 0x7632, R4 ;  /* 0x0000763212047816 */ /* 0x000fe40000000004 */
[----:B------:R-:W-:Y:S02]  /*c490*/  ISETP.LT.AND P3, PT, R20, c[0x0][0x17c], !P0 ;  /* 0x00005f0014007a0c */ /* 0x000fe40004761270 */
[C---:B------:R-:W-:Y:S02]  /*c4a0*/  LEA R20, P6, R24.reuse, R2, 0x1 ;  /* 0x0000000218147211 */ /* 0x040fe400078c08ff */
[----:B------:R-:W-:Y:S01]  /*c4b0*/  LOP3.LUT R3, R13, 0x5c, R15, 0xfe, !PT ;  /* 0x0000005c0d037812 */ /* 0x000fe200078efe0f */
[----:B------:R0:W-:Y:S01]  /*c4c0*/  @P2 STG.E.U16 [R22.64], R4 ;  /* 0x0000000416002986 */ /* 0x0001e2000c101506 */
[----:B------:R-:W-:-:S02]  /*c4d0*/  LEA.HI.X.SX32 R21, R24, R0, 0x1, P6 ;  /* 0x0000000018157211 */ /* 0x000fc400030f0eff */
[----:B------:R-:W-:Y:S01]  /*c4e0*/  ISETP.LT.AND P2, PT, R3, c[0x0][0x17c], !P0 ;  /* 0x00005f0003007a0c */ /* 0x000fe20004741270 */
[----:B------:R-:W-:Y:S01]  /*c4f0*/  IMAD R3, R29, 0x4, R24 ;  /* 0x000000041d037824 */ /* 0x000fe200078e0218 */
[----:B0-----:R-:W-:Y:S02]  /*c500*/  PRMT R4, R14, 0x7632, R4 ;  /* 0x000076320e047816 */ /* 0x001fe40000000004 */
[----:B------:R-:W-:Y:S01]  /*c510*/  LOP3.LUT R23, R13, 0x60, R15, 0xfe, !PT ;  /* 0x000000600d177812 */ /* 0x000fe200078efe0f */
[----:B------:R-:W2:Y:S01]  /*c520*/  LDL.LU R14, [R1+0x74] ;  /* 0x00007400010e7983 */ /* 0x000ea20000300800 */
[----:B------:R-:W-:-:S03]  /*c530*/  LEA R22, P6, R3, R2, 0x1 ;  /* 0x0000000203167211 */ /* 0x000fc600078c08ff */
[----:B------:R0:W-:Y:S01]  /*c540*/  @P1 STG.E.U16 [R20.64], R4 ;  /* 0x0000000414001986 */ /* 0x0001e2000c101506 */
[----:B------:R-:W-:Y:S02]  /*c550*/  ISETP.LT.AND P1, PT, R23, c[0x0][0x17c], !P0 ;  /* 0x00005f0017007a0c */ /* 0x000fe40004721270 */
[----:B------:R-:W-:Y:S01]  /*c560*/  LEA.HI.X.SX32 R23, R3, R0, 0x1, P6 ;  /* 0x0000000003177211 */ /* 0x000fe200030f0eff */
[----:B0-----:R-:W-:Y:S01]  /*c570*/  IMAD R21, R29, 0x4, R3 ;  /* 0x000000041d157824 */ /* 0x001fe200078e0203 */
[----:B------:R-:W-:Y:S02]  /*c580*/  PRMT R4, R11, 0x7632, R4 ;  /* 0x000076320b047816 */ /* 0x000fe40000000004 */
[----:B------:R-:W-:Y:S01]  /*c590*/  LOP3.LUT R24, R13, 0x64, R15, 0xfe, !PT ;  /* 0x000000640d187812 */ /* 0x000fe200078efe0f */
[----:B------:R-:W-:Y:S01]  /*c5a0*/  IMAD R3, R29, 0x4, R21 ;  /* 0x000000041d037824 */ /* 0x000fe200078e0215 */
[C---:B------:R-:W-:Y:S01]  /*c5b0*/  LEA R20, P6, R21.reuse, R2, 0x1 ;  /* 0x0000000215147211 */ /* 0x040fe200078c08ff */
[----:B------:R-:W3:Y:S03]  /*c5c0*/  LDL.LU R11, [R1+0x44] ;  /* 0x00004400010b7983 */ /* 0x000ee60000300800 */
[----:B------:R-:W-:Y:S01]  /*c5d0*/  LEA.HI.X.SX32 R21, R21, R0, 0x1, P6 ;  /* 0x0000000015157211 */ /* 0x000fe200030f0eff */
[----:B------:R0:W-:Y:S01]  /*c5e0*/  @P5 STG.E.U16 [R22.64], R4 ;  /* 0x0000000416005986 */ /* 0x0001e2000c101506 */
[----:B------:R-:W-:Y:S01]  /*c5f0*/  ISETP.LT.AND P5, PT, R24, c[0x0][0x17c], !P0 ;  /* 0x00005f0018007a0c */ /* 0x000fe200047a1270 */
[----:B------:R-:W-:Y:S01]  /*c600*/  IMAD R24, R29, 0x4, R3 ;  /* 0x000000041d187824 */ /* 0x000fe200078e0203 */
[----:B0-----:R-:W-:-:S02]  /*c610*/  LEA R22, P6, R3, R2, 0x1 ;  /* 0x0000000203167211 */ /* 0x001fc400078c08ff */
[----:B------:R-:W-:Y:S02]  /*c620*/  PRMT R4, R7, 0x7632, R4 ;  /* 0x0000763207047816 */ /* 0x000fe40000000004 */
[----:B------:R-:W-:Y:S02]  /*c630*/  LEA.HI.X.SX32 R23, R3, R0, 0x1, P6 ;  /* 0x0000000003177211 */ /* 0x000fe400030f0eff */
[C-C-:B------:R-:W-:Y:S02]  /*c640*/  LOP3.LUT R3, R13.reuse, 0x6c, R15.reuse, 0xfe, !PT ;  /* 0x0000006c0d037812 */ /* 0x140fe400078efe0f */
[----:B-----5:R-:W-:Y:S02]  /*c650*/  PRMT R8, R10, 0x7632, R8 ;  /* 0x000076320a087816 */ /* 0x020fe40000000008 */
[----:B------:R-:W4:Y:S04]  /*c660*/  LDL.LU R10, [R1+0x84] ;  /* 0x00008400010a7983 */ /* 0x000f280000300800 */
[----:B------:R0:W-:Y:S04]  /*c670*/  @P4 STG.E.U16 [R20.64], R8 ;  /* 0x0000000814004986 */ /* 0x0001e8000c101506 */
[----:B------:R1:W-:Y:S04]  /*c680*/  @P3 STG.E.U16 [R22.64], R4 ;  /* 0x0000000416003986 */ /* 0x0003e8000c101506 */
[----:B------:R-:W5:Y:S01]  /*c690*/  LDL.LU R7, [R1+0x94] ;  /* 0x0000940001077983 */ /* 0x000f620000300800 */
[----:B0-----:R-:W-:-:S04]  /*c6a0*/  LOP3.LUT R20, R13, 0x68, R15, 0xfe, !PT ;  /* 0x000000680d147812 */ /* 0x001fc800078efe0f */
[----:B------:R-:W-:Y:S02]  /*c6b0*/  ISETP.LT.AND P4, PT, R20, c[0x0][0x17c], !P0 ;  /* 0x00005f0014007a0c */ /* 0x000fe40004781270 */
[----:B------:R-:W-:Y:S02]  /*c6c0*/  LEA R20, P6, R24, R2, 0x1 ;  /* 0x0000000218147211 */ /* 0x000fe400078c08ff */
[----:B-1----:R-:W-:Y:S02]  /*c6d0*/  PRMT R4, R6, 0x7632, R4 ;  /* 0x0000763206047816 */ /* 0x002fe40000000004 */
[----:B------:R-:W-:Y:S01]  /*c6e0*/  LEA.HI.X.SX32 R21, R24, R0, 0x1, P6 ;  /* 0x0000000018157211 */ /* 0x000fe200030f0eff */
[----:B------:R-:W5:Y:S01]  /*c6f0*/  LDL.LU R6, [R1+0xb4] ;  /* 0x0000b40001067983 */ /* 0x000f620000300800 */
[----:B------:R-:W-:Y:S01]  /*c700*/  ISETP.LT.AND P3, PT, R3, c[0x0][0x17c], !P0 ;  /* 0x00005f0003007a0c */ /* 0x000fe20004761270 */
[----:B------:R-:W-:Y:S01]  /*c710*/  IMAD R3, R29, 0x4, R24 ;  /* 0x000000041d037824 */ /* 0x000fe200078e0218 */
[----:B------:R-:W-:Y:S01]  /*c720*/  LOP3.LUT R23, R13, 0x70, R15, 0xfe, !PT ;  /* 0x000000700d177812 */ /* 0x000fe200078efe0f */
[----:B------:R0:W-:Y:S03]  /*c730*/  @P2 STG.E.U16 [R20.64], R4 ;  /* 0x0000000414002986 */ /* 0x0001e6000c101506 */
[----:B------:R-:W-:-:S02]  /*c740*/  LEA R22, P6, R3, R2, 0x1 ;  /* 0x0000000203167211 */ /* 0x000fc400078c08ff */
[----:B------:R-:W-:Y:S02]  /*c750*/  ISETP.LT.AND P2, PT, R23, c[0x0][0x17c], !P0 ;  /* 0x00005f0017007a0c */ /* 0x000fe40004741270 */
[----:B------:R-:W-:Y:S01]  /*c760*/  PRMT R8, R5, 0x7632, R8 ;  /* 0x0000763205087816 */ /* 0x000fe20000000008 */
[----:B0-----:R-:W-:Y:S01]  /*c770*/  IMAD R21, R29, 0x4, R3 ;  /* 0x000000041d157824 */ /* 0x001fe200078e0203 */
[----:B------:R-:W-:Y:S01]  /*c780*/  LEA.HI.X.SX32 R23, R3, R0, 0x1, P6 ;  /* 0x0000000003177211 */ /* 0x000fe200030f0eff */
[----:B------:R-:W5:Y:S02]  /*c790*/  LDL.LU R5, [R1+0x4cc] ;  /* 0x0004cc0001057983 */ /* 0x000f640000300800 */
[----:B------:R-:W-:Y:S01]  /*c7a0*/  IMAD R3, R29, 0x4, R21 ;  /* 0x000000041d037824 */ /* 0x000fe200078e0215 */
[----:B------:R-:W-:Y:S01]  /*c7b0*/  LEA R20, P6, R21, R2, 0x1 ;  /* 0x0000000215147211 */ /* 0x000fe200078c08ff */
[----:B------:R0:W-:Y:S01]  /*c7c0*/  @P1 STG.E.U16 [R22.64], R8 ;  /* 0x0000000816001986 */ /* 0x0001e2000c101506 */
[----:B------:R-:W-:-:S02]  /*c7d0*/  PRMT R12, R4, 0x7632, R12 ;  /* 0x00007632040c7816 */ /* 0x000fc4000000000c */
[----:B------:R-:W-:Y:S02]  /*c7e0*/  LEA.HI.X.SX32 R21, R21, R0, 0x1, P6 ;  /* 0x0000000015157211 */ /* 0x000fe400030f0eff */
[----:B------:R-:W-:-:S03]  /*c7f0*/  LOP3.LUT R4, R13, 0x74, R15, 0xfe, !PT ;  /* 0x000000740d047812 */ /* 0x000fc600078efe0f */
[----:B------:R1:W-:Y:S01]  /*c800*/  @P5 STG.E.U16 [R20.64], R12 ;  /* 0x0000000c14005986 */ /* 0x0003e2000c101506 */
[----:B0-----:R-:W-:Y:S02]  /*c810*/  LEA R22, P6, R3, R2, 0x1 ;  /* 0x0000000203167211 */ /* 0x001fe400078c08ff */
[----:B------:R-:W-:Y:S01]  /*c820*/  ISETP.LT.AND P1, PT, R4, c[0x0][0x17c], !P0 ;  /* 0x00005f0004007a0c */ /* 0x000fe20004721270 */
[----:B------:R-:W-:Y:S01]  /*c830*/  IMAD R4, R29, 0x4, R3 ;  /* 0x000000041d047824 */ /* 0x000fe200078e0203 */
[----:B------:R-:W-:Y:S02]  /*c840*/  LEA.HI.X.SX32 R23, R3, R0, 0x1, P6 ;  /* 0x0000000003177211 */ /* 0x000fe400030f0eff */
[----:B------:R-:W-:Y:S02]  /*c850*/  PRMT R8, R26, 0x7632, R8 ;  /* 0x000076321a087816 */ /* 0x000fe40000000008 */
[C-C-:B-1----:R-:W-:Y:S01]  /*c860*/  LOP3.LUT R20, R13.reuse, 0x78, R15.reuse, 0xfe, !PT ;  /* 0x000000780d147812 */ /* 0x142fe200078efe0f */
[----:B------:R-:W5:Y:S01]  /*c870*/  LDL.LU R26, [R1+0x4c8] ;  /* 0x0004c800011a7983 */ /* 0x000f620000300800 */
[----:B------:R-:W-:-:S02]  /*c880*/  LOP3.LUT R3, R13, 0x7c, R15, 0xfe, !PT ;  /* 0x0000007c0d037812 */ /* 0x000fc400078efe0f */
[----:B------:R-:W-:Y:S01]  /*c890*/  ISETP.LT.AND P5, PT, R20, c[0x0][0x17c], !P0 ;  /* 0x00005f0014007a0c */ /* 0x000fe200047a1270 */
[----:B------:R0:W-:Y:S01]  /*c8a0*/  @P4 STG.E.U16 [R22.64], R8 ;  /* 0x0000000816004986 */ /* 0x0001e2000c101506 */
[C---:B------:R-:W-:Y:S02]  /*c8b0*/  LEA R20, P6, R4.reuse, R2, 0x1 ;  /* 0x0000000204147211 */ /* 0x040fe400078c08ff */
[----:B------:R-:W-:Y:S01]  /*c8c0*/  ISETP.LT.AND P4, PT, R3, c[0x0][0x17c], !P0 ;  /* 0x00005f0003007a0c */ /* 0x000fe20004781270 */
[C---:B------:R-:W-:Y:S01]  /*c8d0*/  IMAD R3, R29.reuse, 0x4, R4 ;  /* 0x000000041d037824 */ /* 0x040fe200078e0204 */
[----:B------:R-:W-:Y:S02]  /*c8e0*/  LEA.HI.X.SX32 R21, R4, R0, 0x1, P6 ;  /* 0x0000000004157211 */ /* 0x000fe400030f0eff */
[----:B------:R-:W-:Y:S01]  /*c8f0*/  PRMT R12, R8, 0x7632, R12 ;  /* 0x00007632080c7816 */ /* 0x000fe2000000000c */
[----:B------:R-:W-:Y:S01]  /*c900*/  IMAD R4, R29, 0x4, R3 ;  /* 0x000000041d047824 */ /* 0x000fe200078e0203 */
[----:B0-----:R-:W-:-:S03]  /*c910*/  LEA R22, P6, R3, R2, 0x1 ;  /* 0x0000000203167211 */ /* 0x001fc600078c08ff */
[----:B------:R0:W-:Y:S01]  /*c920*/  @P3 STG.E.U16 [R20.64], R12 ;  /* 0x0000000c14003986 */ /* 0x0001e2000c101506 */
[----:B------:R-:W-:Y:S01]  /*c930*/  LEA.HI.X.SX32 R23, R3, R0, 0x1, P6 ;  /* 0x0000000003177211 */ /* 0x000fe200030f0eff */
[----:B------:R-:W-:Y:S01]  /*c940*/  IMAD R3, R29, 0x4, R4 ;  /* 0x000000041d037824 */ /* 0x000fe200078e0204 */
[----:B0-----:R-:W-:Y:S02]  /*c950*/  PRMT R12, R27, 0x7632, R12 ;  /* 0x000076321b0c7816 */ /* 0x001fe4000000000c */
[C---:B------:R-:W-:Y:S01]  /*c960*/  LEA R20, P6, R4.reuse, R2, 0x1 ;  /* 0x0000000204147211 */ /* 0x040fe200078c08ff */
[----:B------:R-:W5:Y:S03]  /*c970*/  LDL.LU R27, [R1+0x4c4] ;  /* 0x0004c400011b7983 */ /* 0x000f660000300800 */
[----:B------:R-:W-:Y:S01]  /*c980*/  LEA.HI.X.SX32 R21, R4, R0, 0x1, P6 ;  /* 0x0000000004157211 */ /* 0x000fe200030f0eff */
[----:B------:R0:W-:Y:S01]  /*c990*/  @P2 STG.E.U16 [R22.64], R12 ;  /* 0x0000000c16002986 */ /* 0x0001e2000c101506 */
[----:B------:R-:W-:Y:S01]  /*c9a0*/  IMAD R4, R29, 0x4, R3 ;  /* 0x000000041d047824 */ /* 0x000fe200078e0203 */
[----:B0-----:R-:W-:-:S04]  /*c9b0*/  LEA R22, P6, R3, R2, 0x1 ;  /* 0x0000000203167211 */ /* 0x001fc800078c08ff */
[----:B------:R-:W-:Y:S02]  /*c9c0*/  LEA.HI.X.SX32 R23, R3, R0, 0x1, P6 ;  /* 0x0000000003177211 */ /* 0x000fe400030f0eff */
[----:B------:R-:W-:Y:S02]  /*c9d0*/  PRMT R3, R28, 0x7632, R3 ;  /* 0x000076321c037816 */ /* 0x000fe40000000003 */
[----:B------:R-:W5:Y:S04]  /*c9e0*/  LDL.LU R28, [R1+0x4c0] ;  /* 0x0004c000011c7983 */ /* 0x000f680000300800 */
[----:B------:R-:W5:Y:S04]  /*c9f0*/  LDL R18, [R1+0x54] ;  /* 0x0000540001127983 */ /* 0x000f680000100800 */
[----:B------:R-:W5:Y:S01]  /*ca00*/  LDL R25, [R1+0x34] ;  /* 0x0000340001197983 */ /* 0x000f620000100800 */
[----:B------:R-:W-:-:S02]  /*ca10*/  LOP3.LUT R8, R13, 0x80, R15, 0xfe, !PT ;  /* 0x000000800d087812 */ /* 0x000fc400078efe0f */
[----:B------:R-:W-:Y:S01]  /*ca20*/  PRMT R16, R12, 0x7632, R16 ;  /* 0x000076320c107816 */ /* 0x000fe20000000010 */
[----:B------:R-:W5:Y:S01]  /*ca30*/  LDL R19, [R1+0x24] ;  /* 0x0000240001137983 */ /* 0x000f620000100800 */
[----:B------:R-:W-:Y:S02]  /*ca40*/  ISETP.LT.AND P3, PT, R8, c[0x0][0x17c], !P0 ;  /* 0x00005f0008007a0c */ /* 0x000fe40004761270 */
[----:B------:R-:W-:-:S04]  /*ca50*/  LOP3.LUT R8, R13, 0x84, R15, 0xfe, !PT ;  /* 0x000000840d087812 */ /* 0x000fc800078efe0f */
[----:B------:R-:W-:Y:S02]  /*ca60*/  ISETP.LT.AND P2, PT, R8, c[0x0][0x17c], !P0 ;  /* 0x00005f0008007a0c */ /* 0x000fe40004741270 */
[C-C-:B------:R-:W-:Y:S01]  /*ca70*/  LOP3.LUT R8, R13.reuse, 0x88, R15.reuse, 0xfe, !PT ;  /* 0x000000880d087812 */ /* 0x140fe200078efe0f */
[----:B------:R0:W-:Y:S03]  /*ca80*/  @P1 STG.E.U16 [R20.64], R16 ;  /* 0x0000001014001986 */ /* 0x0001e6000c101506 */
[----:B------:R-:W-:Y:S02]  /*ca90*/  ISETP.LT.AND P1, PT, R8, c[0x0][0x17c], !P0 ;  /* 0x00005f0008007a0c */ /* 0x000fe40004721270 */
[----:B------:R-:W-:Y:S01]  /*caa0*/  LOP3.LUT R8, R13, 0x8c, R15, 0xfe, !PT ;  /* 0x0000008c0d087812 */ /* 0x000fe200078efe0f */
[----:B------:R1:W-:Y:S03]  /*cab0*/  @P5 STG.E.U16 [R22.64], R3 ;  /* 0x0000000316005986 */ /* 0x0003e6000c101506 */
[----:B------:R-:W-:Y:S01]  /*cac0*/  ISETP.LT.AND P5, PT, R8, c[0x0][0x17c], !P0 ;  /* 0x00005f0008007a0c */ /* 0x000fe200047a1270 */
[----:B------:R-:W-:Y:S01]  /*cad0*/  IMAD R8, R29, 0x4, R4 ;  /* 0x000000041d087824 */ /* 0x000fe200078e0204 */
[----:B0-----:R-:W-:-:S02]  /*cae0*/  LEA R20, P6, R4, R2, 0x1 ;  /* 0x0000000204147211 */ /* 0x001fc400078c08ff */
[----:B------:R-:W-:Y:S02]  /*caf0*/  PRMT R16, R16, 0x7632, R16 ;  /* 0x0000763210107816 */ /* 0x000fe40000000010 */
[----:B------:R-:W-:Y:S02]  /*cb00*/  LEA.HI.X.SX32 R21, R4, R0, 0x1, P6 ;  /* 0x0000000004157211 */ /* 0x000fe400030f0eff */
[----:B------:R-:W-:Y:S01]  /*cb10*/  LOP3.LUT R4, R13, 0x90, R15, 0xfe, !PT ;  /* 0x000000900d047812 */ /* 0x000fe200078efe0f */
[C---:B-1----:R-:W-:Y:S01]  /*cb20*/  IMAD R3, R29.reuse, 0x4, R8 ;  /* 0x000000041d037824 */ /* 0x042fe200078e0208 */
[----:B------:R-:W-:Y:S01]  /*cb30*/  LEA R22, P6, R8, R2, 0x1 ;  /* 0x0000000208167211 */ /* 0x000fe200078c08ff */
[----:B------:R0:W-:Y:S01]  /*cb40*/  @P4 STG.E.U16 [R20.64], R16 ;  /* 0x0000001014004986 */ /* 0x0001e2000c101506 */
[----:B------:R-:W-:Y:S01]  /*cb50*/  ISETP.LT.AND P4, PT, R4, c[0x0][0x17c], !P0 ;  /* 0x00005f0004007a0c */ /* 0x000fe20004781270 */
[----:B------:R-:W-:Y:S01]  /*cb60*/  IMAD R4, R29, 0x4, R3 ;  /* 0x000000041d047824 */ /* 0x000fe200078e0203 */
[----:B------:R-:W-:-:S02]  /*cb70*/  LEA.HI.X.SX32 R23, R8, R0, 0x1, P6 ;  /* 0x0000000008177211 */ /* 0x000fc400030f0eff */
[----:B------:R-:W-:-:S03]  /*cb80*/  LOP3.LUT R8, R13, 0x94, R15, 0xfe, !PT ;  /* 0x000000940d087812 */ /* 0x000fc600078efe0f */
[----:B--2---:R1:W-:Y:S01]  /*cb90*/  @P3 STG.E.U16 [R22.64], R14 ;  /* 0x0000000e16003986 */ /* 0x0043e2000c101506 */
[C---:B0-----:R-:W-:Y:S02]  /*cba0*/  LEA R20, P6, R3.reuse, R2, 0x1 ;  /* 0x0000000203147211 */ /* 0x041fe400078c08ff */
[----:B------:R-:W-:Y:S02]  /*cbb0*/  ISETP.LT.AND P3, PT, R8, c[0x0][0x17c], !P0 ;  /* 0x00005f0008007a0c */ /* 0x000fe40004761270 */
[----:B------:R-:W-:Y:S01]  /*cbc0*/  LEA.HI.X.SX32 R21, R3, R0, 0x1, P6 ;  /* 0x0000000003157211 */ /* 0x000fe200030f0eff */
[----:B------:R-:W-:Y:S01]  /*cbd0*/  IMAD R8, R29, 0x4, R4 ;  /* 0x000000041d087824 */ /* 0x000fe200078e0204 */
[----:B------:R-:W-:Y:S02]  /*cbe0*/  LOP3.LUT R3, R13, 0x98, R15, 0xfe, !PT ;  /* 0x000000980d037812 */ /* 0x000fe400078efe0f */
[----:B-1----:R-:W-:Y:S01]  /*cbf0*/  LEA R22, P6, R4, R2, 0x1 ;  /* 0x0000000204167211 */ /* 0x002fe200078c08ff */
[----:B---3--:R0:W-:Y:S01]  /*cc00*/  @P2 STG.E.U16 [R20.64], R11 ;  /* 0x0000000b14002986 */ /* 0x0081e2000c101506 */
[----:B------:R-:W-:-:S02]  /*cc10*/  ISETP.LT.AND P2, PT, R3, c[0x0][0x17c], !P0 ;  /* 0x00005f0003007a0c */ /* 0x000fc40004741270 */
[----:B------:R-:W-:Y:S01]  /*cc20*/  LEA.HI.X.SX32 R23, R4, R0, 0x1, P6 ;  /* 0x0000000004177211 */ /* 0x000fe200030f0eff */
[----:B------:R-:W-:Y:S01]  /*cc30*/  IMAD R3, R29, 0x4, R8 ;  /* 0x000000041d037824 */ /* 0x000fe200078e0208 */
[----:B------:R-:W-:Y:S02]  /*cc40*/  LOP3.LUT R4, R13, 0x9c, R15, 0xfe, !PT ;  /* 0x0000009c0d047812 */ /* 0x000fe400078efe0f */
[----:B0-----:R-:W-:-:S04]  /*cc50*/  LEA R20, P6, R8, R2, 0x1 ;  /* 0x0000000208147211 */ /* 0x001fc800078c08ff */
[----:B------:R-:W-:Y:S02]  /*cc60*/  LEA.HI.X.SX32 R21, R8, R0, 0x1, P6 ;  /* 0x0000000008157211 */ /* 0x000fe400030f0eff */
[----:B------:R-:W-:Y:S01]  /*cc70*/  LOP3.LUT R8, R13, 0xa0, R15, 0xfe, !PT ;  /* 0x000000a00d087812 */ /* 0x000fe200078efe0f */
[----:B----4-:R0:W-:Y:S01]  /*cc80*/  @P1 STG.E.U16 [R22.64], R10 ;  /* 0x0000000a16001986 */ /* 0x0101e2000c101506 */
[----:B------:R-:W-:Y:S01]  /*cc90*/  ISETP.LT.AND P1, PT, R4, c[0x0][0x17c], !P0 ;  /* 0x00005f0004007a0c */ /* 0x000fe20004721270 */
[----:B------:R-:W-:Y:S01]  /*cca0*/  IMAD R4, R29, 0x4, R3 ;  /* 0x000000041d047824 */ /* 0x000fe200078e0203 */
[C---:B0-----:R-:W-:Y:S01]  /*ccb0*/  LEA R22, P6, R3.reuse, R2, 0x1 ;  /* 0x0000000203167211 */ /* 0x041fe200078c08ff */
[----:B-----5:R0:W-:Y:S01]  /*ccc0*/  @P5 STG.E.U16 [R20.64], R7 ;  /* 0x0000000714005986 */ /* 0x0201e2000c101506 */
[----:B------:R-:W-:Y:S02]  /*ccd0*/  ISETP.LT.AND P5, PT, R8, c[0x0][0x17c], !P0 ;  /* 0x00005f0008007a0c */ /* 0x000fe400047a1270 */
[----:B------:R-:W-:Y:S01]  /*cce0*/  LEA.HI.X.SX32 R23, R3, R0, 0x1, P6 ;  /* 0x0000000003177211 */ /* 0x000fe200030f0eff */
[----:B------:R-:W-:Y:S01]  /*ccf0*/  IMAD R8, R29, 0x4, R4 ;  /* 0x000000041d087824 */ /* 0x000fe200078e0204 */
[----:B------:R-:W-:-:S02]  /*cd00*/  LOP3.LUT R3, R13, 0xa4, R15, 0xfe, !PT ;  /* 0x000000a40d037812 */ /* 0x000fc400078efe0f */
[C---:B0-----:R-:W-:Y:S01]  /*cd10*/  LEA R20, P6, R4.reuse, R2, 0x1 ;  /* 0x0000000204147211 */ /* 0x041fe200078c08ff */
[----:B------:R0:W-:Y:S01]  /*cd20*/  @P4 STG.E.U16 [R22.64], R6 ;  /* 0x0000000616004986 */ /* 0x0001e2000c101506 */
[----:B------:R-:W-:Y:S02]  /*cd30*/  ISETP.LT.AND P4, PT, R3, c[0x0][0x17c], !P0 ;  /* 0x00005f0003007a0c */ /* 0x000fe40004781270 */
[----:B------:R-:W-:Y:S01]  /*cd40*/  LEA.HI.X.SX32 R21, R4, R0, 0x1, P6 ;  /* 0x0000000004157211 */ /* 0x000fe200030f0eff */
[----:B------:R-:W-:Y:S01]  /*cd50*/  IMAD R3, R29, 0x4, R8 ;  /* 0x000000041d037824 */ /* 0x000fe200078e0208 */
[----:B------:R-:W-:Y:S02]  /*cd60*/  LOP3.LUT R4, R13, 0xa8, R15, 0xfe, !PT ;  /* 0x000000a80d047812 */ /* 0x000fe400078efe0f */
[----:B0-----:R-:W-:-:S04]  /*cd70*/  LEA R22, P6, R8, R2, 0x1 ;  /* 0x0000000208167211 */ /* 0x001fc800078c08ff */
[----:B------:R-:W-:Y:S02]  /*cd80*/  LEA.HI.X.SX32 R23, R8, R0, 0x1, P6 ;  /* 0x0000000008177211 */ /* 0x000fe400030f0eff */
[----:B------:R-:W-:Y:S01]  /*cd90*/  LOP3.LUT R8, R13, 0xac, R15, 0xfe, !PT ;  /* 0x000000ac0d087812 */ /* 0x000fe200078efe0f */
[----:B------:R0:W-:Y:S01]  /*cda0*/  @P3 STG.E.U16 [R20.64], R28 ;  /* 0x0000001c14003986 */ /* 0x0001e2000c101506 */
[----:B------:R-:W-:Y:S01]  /*cdb0*/  ISETP.LT.AND P3, PT, R4, c[0x0][0x17c], !P0 ;  /* 0x00005f0004007a0c */ /* 0x000fe20004761270 */
[C---:B------:R-:W-:Y:S02]  /*cdc0*/  IMAD R4, R29.reuse, 0x4, R3 ;  /* 0x000000041d047824 */ /* 0x040fe400078e0203 */
[----:B------:R1:W-:Y:S01]  /*cdd0*/  @P2 STG.E.U16 [R22.64], R27 ;  /* 0x0000001b16002986 */ /* 0x0003e2000c101506 */
[----:B------:R-:W-:Y:S01]  /*cde0*/  ISETP.LT.AND P2, PT, R8, c[0x0][0x17c], !P0 ;  /* 0x00005f0008007a0c */ /* 0x000fe20004741270 */
[----:B------:R-:W-:Y:S01]  /*cdf0*/  IMAD R8, R29, 0x4, R4 ;  /* 0x000000041d087824 */ /* 0x000fe200078e0204 */
[----:B0-----:R-:W-:-:S04]  /*ce00*/  LEA R20, P6, R3, R2, 0x1 ;  /* 0x0000000203147211 */ /* 0x001fc800078c08ff */
[----:B------:R-:W-:Y:S02]  /*ce10*/  LEA.HI.X.SX32 R21, R3, R0, 0x1, P6 ;  /* 0x0000000003157211 */ /* 0x000fe400030f0eff */
[C---:B-1----:R-:W-:Y:S02]  /*ce20*/  LEA R22, P6, R4.reuse, R2, 0x1 ;  /* 0x0000000204167211 */ /* 0x042fe400078c08ff */
[--C-:B------:R-:W-:Y:S01]  /*ce30*/  LOP3.LUT R3, R13, 0xb0, R15.reuse, 0xfe, !PT ;  /* 0x000000b00d037812 */ /* 0x100fe200078efe0f */
[----:B------:R0:W-:Y:S01]  /*ce40*/  @P1 STG.E.U16 [R20.64], R26 ;  /* 0x0000001a14001986 */ /* 0x0001e2000c101506 */
[----:B------:R-:W-:Y:S02]  /*ce50*/  LEA.HI.X.SX32 R23, R4, R0, 0x1, P6 ;  /* 0x0000000004177211 */ /* 0x000fe400030f0eff */
[----:B------:R-:W-:Y:S01]  /*ce60*/  ISETP.LT.AND P1, PT, R3, c[0x0][0x17c], !P0 ;  /* 0x00005f0003007a0c */ /* 0x000fe20004721270 */
[----:B------:R-:W-:Y:S01]  /*ce70*/  IMAD R3, R29, 0x4, R8 ;  /* 0x000000041d037824 */ /* 0x000fe200078e0208 */
[----:B------:R-:W-:Y:S01]  /*ce80*/  LOP3.LUT R4, R13, 0xb4, R15, 0xfe, !PT ;  /* 0x000000b40d047812 */ /* 0x000fe200078efe0f */
[----:B------:R1:W-:Y:S01]  /*ce90*/  @P5 STG.E.U16 [R22.64], R18 ;  /* 0x0000001216005986 */ /* 0x0003e2000c101506 */
[----:B0-----:R-:W-:-:S02]  /*cea0*/  LEA R20, P6, R8, R2, 0x1 ;  /* 0x0000000208147211 */ /* 0x001fc400078c08ff */
[----:B------:R-:W-:Y:S01]  /*ceb0*/  ISETP.LT.AND P5, PT, R4, c[0x0][0x17c], !P0 ;  /* 0x00005f0004007a0c */ /* 0x000fe200047a1270 */
[----:B------:R-:W-:Y:S01]  /*cec0*/  IMAD R4, R29, 0x4, R3 ;  /* 0x000000041d047824 */ /* 0x000fe200078e0203 */
[----:B------:R-:W-:Y:S02]  /*ced0*/  LEA.HI.X.SX32 R21, R8, R0, 0x1, P6 ;  /* 0x0000000008157211 */ /* 0x000fe400030f0eff */
[----:B-1----:R-:W-:Y:S01]  /*cee0*/  LEA R22, P6, R3, R2, 0x1 ;  /* 0x0000000203167211 */ /* 0x002fe200078c08ff */
[----:B------:R-:W2:Y:S01]  /*cef0*/  LDL R18, [R1+0x4] ;  /* 0x0000040001127983 */ /* 0x000ea20000100800 */
[--C-:B------:R-:W-:Y:S02]  /*cf00*/  LOP3.LUT R8, R13, 0xb8, R15.reuse, 0xfe, !PT ;  /* 0x000000b80d087812 */ /* 0x100fe400078efe0f */
[----:B------:R-:W-:Y:S01]  /*cf10*/  LEA.HI.X.SX32 R23, R3, R0, 0x1, P6 ;  /* 0x0000000003177211 */ /* 0x000fe200030f0eff */
[----:B------:R0:W-:Y:S01]  /*cf20*/  @P4 STG.E.U16 [R20.64], R5 ;  /* 0x0000000514004986 */ /* 0x0001e2000c101506 */
[----:B------:R-:W-:Y:S01]  /*cf30*/  ISETP.LT.AND P4, PT, R8, c[0x0][0x17c], !P0 ;  /* 0x00005f0008007a0c */ /* 0x000fe20004781270 */
[----:B------:R-:W-:Y:S01]  /*cf40*/  IMAD R8, R29, 0x4, R4 ;  /* 0x000000041d087824 */ /* 0x000fe200078e0204 */
[----:B------:R-:W-:Y:S01]  /*cf50*/  LOP3.LUT R3, R13, 0xbc, R15, 0xfe, !PT ;  /* 0x000000bc0d037812 */ /* 0x000fe200078efe0f */
[----:B------:R-:W-:Y:S01]  /*cf60*/  @P3 STG.E.U16 [R22.64], R25 ;  /* 0x0000001916003986 */ /* 0x000fe2000c101506 */
[----:B0-----:R-:W-:-:S04]  /*cf70*/  LEA R20, P6, R4, R2, 0x1 ;  /* 0x0000000204147211 */ /* 0x001fc800078c08ff */
[----:B------:R-:W-:Y:S02]  /*cf80*/  LEA.HI.X.SX32 R21, R4, R0, 0x1, P6 ;  /* 0x0000000004157211 */ /* 0x000fe400030f0eff */
[----:B------:R-:W-:Y:S02]  /*cf90*/  LOP3.LUT R4, R13, 0xc0, R15, 0xfe, !PT ;  /* 0x000000c00d047812 */ /* 0x000fe400078efe0f */
[----:B------:R-:W3:Y:S04]  /*cfa0*/  LDL.LU R13, [R1+0x4bc] ;  /* 0x0004bc00010d7983 */ /* 0x000ee80000300800 */
[----:B------:R-:W-:Y:S04]  /*cfb0*/  @P2 STG.E.U16 [R20.64], R9 ;  /* 0x0000000914002986 */ /* 0x000fe8000c101506 */
[----:B------:R0:W-:Y:S04]  /*cfc0*/  STL [R1+0x4b4], R9 ;  /* 0x0004b40901007387 */ /* 0x0001e80000100800 */
[----:B0-----:R-:W4:Y:S01]  /*cfd0*/  LDL.LU R9, [R1+0x304] ;  /* 0x0003040001097983 */ /* 0x001f220000300800 */
[----:B------:R-:W-:Y:S01]  /*cfe0*/  ISETP.LT.AND P3, PT, R3, c[0x0][0x17c], !P0 ;  /* 0x00005f0003007a0c */ /* 0x000fe20004761270 */
[----:B------:R-:W-:Y:S01]  /*cff0*/  IMAD R3, R29, 0x4, R8 ;  /* 0x000000041d037824 */ /* 0x000fe200078e0208 */
[----:B------:R-:W-:-:S02]  /*d000*/  LEA R22, P6, R8, R2, 0x1 ;  /* 0x0000000208167211 */ /* 0x000fc400078c08ff */
[----:B------:R-:W-:Y:S02]  /*d010*/  ISETP.LT.AND P2, PT, R4, c[0x0][0x17c], !P0 ;  /* 0x00005f0004007a0c */ /* 0x000fe40004741270 */
[----:B------:R-:W-:Y:S01]  /*d020*/  LEA.HI.X.SX32 R23, R8, R0, 0x1, P6 ;  /* 0x0000000008177211 */ /* 0x000fe200030f0eff */
[----:B------:R-:W-:Y:S01]  /*d030*/  IMAD R4, R29, 0x4, R3 ;  /* 0x000000041d047824 */ /* 0x000fe200078e0203 */
[----:B------:R-:W-:-:S03]  /*d040*/  LEA R20, P6, R3, R2, 0x1 ;  /* 0x0000000203147211 */ /* 0x000fc600078c08ff */
[----:B------:R0:W-:Y:S01]  /*d050*/  @P1 STG.E.U16 [R22.64], R19 ;  /* 0x0000001316001986 */ /* 0x0001e2000c101506 */
[----:B------:R-:W-:Y:S02]  /*d060*/  LEA.HI.X.SX32 R21, R3, R0, 0x1, P6 ;  /* 0x0000000003157211 */ /* 0x000fe400030f0eff */
[----:B0-----:R-:W-:-:S04]  /*d070*/  LEA R22, P6, R4, R2, 0x1 ;  /* 0x0000000204167211 */ /* 0x001fc800078c08ff */
[----:B------:R-:W-:Y:S02]  /*d080*/  LEA.HI.X.SX32 R23, R4, R0, 0x1, P6 ;  /* 0x0000000004177211 */ /* 0x000fe400030f0eff */
[----:B------:R-:W-:Y:S01]  /*d090*/  PRMT R5, R14, 0x7632, R5 ;  /* 0x000076320e057816 */ /* 0x000fe20000000005 */
[----:B------:R-:W0:Y:S04]  /*d0a0*/  S2R R19, SR_TID.X ;  /* 0x0000000000137919 */ /* 0x000e280000002100 */
[----:B---3--:R1:W-:Y:S04]  /*d0b0*/  @P5 STG.E.U16 [R20.64], R13 ;  /* 0x0000000d14005986 */ /* 0x0083e8000c101506 */
[----:B--2---:R2:W-:Y:S01]  /*d0c0*/  @P4 STG.E.U16 [R22.64], R18 ;  /* 0x0000001216004986 */ /* 0x0045e2000c101506 */
[----:B----4-:R-:W-:-:S02]  /*d0d0*/  LOP3.LUT R8, R9, 0xc4, R15, 0xfe, !PT ;  /* 0x000000c409087812 */ /* 0x010fc400078efe0f */
[--C-:B------:R-:W-:Y:S02]  /*d0e0*/  LOP3.LUT R3, R9, 0xc8, R15.reuse, 0xfe, !PT ;  /* 0x000000c809037812 */ /* 0x100fe400078efe0f */
[----:B------:R-:W-:Y:S01]  /*d0f0*/  ISETP.LT.AND P1, PT, R8, c[0x0][0x17c], !P0 ;  /* 0x00005f0008007a0c */ /* 0x000fe20004721270 */
[----:B------:R-:W-:Y:S01]  /*d100*/  IMAD R8, R29, 0x4, R4 ;  /* 0x000000041d087824 */ /* 0x000fe200078e0204 */
[----:B------:R-:W-:Y:S02]  /*d110*/  ISETP.LT.AND P5, PT, R3, c[0x0][0x17c], !P0 ;  /* 0x00005f0003007a0c */ /* 0x000fe400047a1270 */
[----:B------:R-:W-:Y:S01]  /*d120*/  LOP3.LUT R4, R9, 0xcc, R15, 0xfe, !PT ;  /* 0x000000cc09047812 */ /* 0x000fe200078efe0f */
[----:B------:R-:W-:Y:S01]  /*d130*/  IMAD R3, R29, 0x4, R8 ;  /* 0x000000041d037824 */ /* 0x000fe200078e0208 */
[----:B-1----:R-:W-:Y:S02]  /*d140*/  LEA R20, P6, R8, R2, 0x1 ;  /* 0x0000000208147211 */ /* 0x002fe400078c08ff */
[----:B------:R-:W-:-:S02]  /*d150*/  ISETP.LT.AND P4, PT, R4, c[0x0][0x17c], !P0 ;  /* 0x00005f0004007a0c */ /* 0x000fc40004781270 */
[----:B------:R-:W-:Y:S01]  /*d160*/  LEA.HI.X.SX32 R21, R8, R0, 0x1, P6 ;  /* 0x0000000008157211 */ /* 0x000fe200030f0eff */
[----:B------:R-:W-:Y:S01]  /*d170*/  IMAD R4, R29, 0x4, R3 ;  /* 0x000000041d047824 */ /* 0x000fe200078e0203 */
[----:B--2---:R-:W-:Y:S02]  /*d180*/  LEA R22, P6, R3, R2, 0x1 ;  /* 0x0000000203167211 */ /* 0x004fe400078c08ff */
[--C-:B------:R-:W-:Y:S01]  /*d190*/  LOP3.LUT R8, R9, 0xd0, R15.reuse, 0xfe, !PT ;  /* 0x000000d009087812 */ /* 0x100fe200078efe0f */
[----:B------:R1:W-:Y:S01]  /*d1a0*/  @P3 STG.E.U16 [R20.64], R17 ;  /* 0x0000001114003986 */ /* 0x0003e2000c101506 */
[----:B------:R-:W-:Y:S01]  /*d1b0*/  LEA.HI.X.SX32 R23, R3, R0, 0x1, P6 ;  /* 0x0000000003177211 */ /* 0x000fe200030f0eff */
[----:B------:R-:W-:Y:S01]  /*d1c0*/  IMAD R3, R29, 0x4, R4 ;  /* 0x000000041d037824 */ /* 0x000fe200078e0204 */
[----:B------:R-:W-:Y:S02]  /*d1d0*/  ISETP.LT.AND P3, PT, R8, c[0x0][0x17c], !P0 ;  /* 0x00005f0008007a0c */ /* 0x000fe40004761270 */
[----:B------:R-:W-:Y:S01]  /*d1e0*/  LOP3.LUT R8, R9, 0xd4, R15, 0xfe, !PT ;  /* 0x000000d409087812 */ /* 0x000fe200078efe0f */
[----:B------:R2:W-:Y:S01]  /*d1f0*/  @P2 STG.E.U16 [R22.64], R5 ;  /* 0x0000000516002986 */ /* 0x0005e2000c101506 */
[----:B-1----:R-:W-:-:S04]  /*d200*/  LEA R20, P6, R4, R2, 0x1 ;  /* 0x0000000204147211 */ /* 0x002fc800078c08ff */
[----:B------:R-:W-:Y:S02]  /*d210*/  LEA.HI.X.SX32 R21, R4, R0, 0x1, P6 ;  /* 0x0000000004157211 */ /* 0x000fe400030f0eff */
[----:B--2---:R-:W-:Y:S02]  /*d220*/  PRMT R5, R11, 0x7632, R5 ;  /* 0x000076320b057816 */ /* 0x004fe40000000005 */
[----:B------:R-:W-:Y:S02]  /*d230*/  LEA R22, P6, R3, R2, 0x1 ;  /* 0x0000000203167211 */ /* 0x000fe400078c08ff */
[----:B------:R-:W-:Y:S01]  /*d240*/  ISETP.LT.AND P2, PT, R8, c[0x0][0x17c], !P0 ;  /* 0x00005f0008007a0c */ /* 0x000fe20004741270 */
[----:B------:R-:W-:Y:S01]  /*d250*/  IMAD R8, R29, 0x4, R3 ;  /* 0x000000041d087824 */ /* 0x000fe200078e0203 */
[----:B------:R1:W-:Y:S01]  /*d260*/  @P1 STG.E.U16 [R20.64], R5 ;  /* 0x0000000514001986 */ /* 0x0003e2000c101506 */
[----:B------:R-:W-:Y:S02]  /*d270*/  LEA.HI.X.SX32 R23, R3, R0, 0x1, P6 ;  /* 0x0000000003177211 */ /* 0x000fe400030f0eff */
[----:B------:R-:W-:-:S02]  /*d280*/  LOP3.LUT R4, R9, 0xd8, R15, 0xfe, !PT ;  /* 0x000000d809047812 */ /* 0x000fc400078efe0f */
[----:B-1----:R-:W-:Y:S02]  /*d290*/  PRMT R5, R10, 0x7632, R5 ;  /* 0x000076320a057816 */ /* 0x002fe40000000005 */
[----:B------:R-:W-:Y:S02]  /*d2a0*/  LEA R20, P6, R8, R2, 0x1 ;  /* 0x0000000208147211 */ /* 0x000fe400078c08ff */
[----:B------:R-:W-:Y:S01]  /*d2b0*/  ISETP.LT.AND P1, PT, R4, c[0x0][0x17c], !P0 ;  /* 0x00005f0004007a0c */ /* 0x000fe20004721270 */
[----:B------:R1:W-:Y:S01]  /*d2c0*/  @P5 STG.E.U16 [R22.64], R5 ;  /* 0x0000000516005986 */ /* 0x0003e2000c101506 */
[--C-:B------:R-:W-:Y:S01]  /*d2d0*/  IMAD R4, R29, 0x4, R8.reuse ;  /* 0x000000041d047824 */ /* 0x100fe200078e0208 */
[----:B------:R-:W-:Y:S02]  /*d2e0*/  LEA.HI.X.SX32 R21, R8, R0, 0x1, P6 ;  /* 0x0000000008157211 */ /* 0x000fe400030f0eff */
[----:B------:R-:W-:Y:S02]  /*d2f0*/  PRMT R8, R7, 0x7632, R8 ;  /* 0x0000763207087816 */ /* 0x000fe40000000008 */
[----:B------:R-:W-:-:S02]  /*d300*/  LOP3.LUT R10, R9, 0x11c, R15, 0xfe, !PT ;  /* 0x0000011c090a7812 */ /* 0x000fc400078efe0f */
[C---:B------:R-:W-:Y:S02]  /*d310*/  LOP3.LUT R7, R9.reuse, 0x120, R15, 0xfe, !PT ;  /* 0x0000012009077812 */ /* 0x040fe400078efe0f */
[----:B-1----:R-:W-:Y:S02]  /*d320*/  PRMT R5, R6, 0x7632, R5 ;  /* 0x0000763206057816 */ /* 0x002fe40000000005 */
[C-C-:B------:R-:W-:Y:S01]  /*d330*/  LOP3.LUT R6, R9.reuse, 0x118, R15.reuse, 0xfe, !PT ;  /* 0x0000011809067812 */ /* 0x140fe200078efe0f */
[----:B------:R-:W-:Y:S04]  /*d340*/  STL [R1+0x4b8], R13 ;  /* 0x0004b80d01007387 */ /* 0x000fe80000100800 */
[----:B------:R1:W-:Y:S04]  /*d350*/  STL [R1], R6 ;  /* 0x0000000601007387 */ /* 0x0003e80000100800 */
[----:B------:R2:W-:Y:S04]  /*d360*/  STL [R1+0x10], R10 ;  /* 0x0000100a01007387 */ /* 0x0005e80000100800 */
[----:B------:R3:W-:Y:S01]  /*d370*/  STL [R1+0x14], R7 ;  /* 0x0000140701007387 */ /* 0x0007e20000100800 */
[----:B-1----:R-:W-:-:S02]  /*d380*/  LOP3.LUT R6, R9, 0x124, R15, 0xfe, !PT ;  /* 0x0000012409067812 */ /* 0x002fc400078efe0f */
[----:B--2---:R-:W-:-:S03]  /*d390*/  LOP3.LUT R10, R9, 0x128, R15, 0xfe, !PT ;  /* 0x00000128090a7812 */ /* 0x004fc600078efe0f */
[----:B------:R-:W-:Y:S01]  /*d3a0*/  STL [R1+0x20], R6 ;  /* 0x0000200601007387 */ /* 0x000fe20000100800 */
[----:B---3--:R-:W-:-:S03]  /*d3b0*/  LOP3.LUT R7, R9, 0x12c, R15, 0xfe, !PT ;  /* 0x0000012c09077812 */ /* 0x008fc600078efe0f */
[----:B------:R-:W-:Y:S01]  /*d3c0*/  STL [R1+0x30], R10 ;  /* 0x0000300a01007387 */ /* 0x000fe20000100800 */
[----:B------:R-:W-:-:S03]  /*d3d0*/  LOP3.LUT R11, R9, 0x138, R15, 0xfe, !PT ;  /* 0x00000138090b7812 */ /* 0x000fc600078efe0f */
[----:B------:R1:W-:Y:S01]  /*d3e0*/  STL [R1+0x40], R7 ;  /* 0x0000400701007387 */ /* 0x0003e20000100800 */
[----:B------:R-:W-:-:S03]  /*d3f0*/  LOP3.LUT R13, R9, 0x148, R15, 0xfe, !PT ;  /* 0x00000148090d7812 */ /* 0x000fc600078efe0f */
[----:B------:R2:W-:Y:S01]  /*d400*/  STL [R1+0x60], R11 ;  /* 0x0000600b01007387 */ /* 0x0005e20000100800 */
[C-C-:B-1----:R-:W-:Y:S02]  /*d410*/  LOP3.LUT R7, R9.reuse, 0x13c, R15.reuse, 0xfe, !PT ;  /* 0x0000013c09077812 */ /* 0x142fe400078efe0f */
[----:B--2---:R-:W-:-:S03]  /*d420*/  LOP3.LUT R11, R9, 0x14c, R15, 0xfe, !PT ;  /* 0x0000014c090b7812 */ /* 0x004fc600078efe0f */
[----:B------:R1:W-:Y:S04]  /*d430*/  STL [R1+0x64], R7 ;  /* 0x0000640701007387 */ /* 0x0003e80000100800 */
[----:B------:R2:W-:Y:S01]  /*d440*/  STL [R1+0x80], R13 ;  /* 0x0000800d01007387 */ /* 0x0005e20000100800 */
[----:B-1----:R-:W-:-:S03]  /*d450*/  LOP3.LUT R7, R9, 0x150, R15, 0xfe, !PT ;  /* 0x0000015009077812 */ /* 0x002fc600078efe0f */
[----:B------:R1:W-:Y:S01]  /*d460*/  STL [R1+0x84], R11 ;  /* 0x0000840b01007387 */ /* 0x0003e20000100800 */
[----:B--2---:R-:W-:-:S03]  /*d470*/  LOP3.LUT R13, R9, 0x154, R15, 0xfe, !PT ;  /* 0x00000154090d7812 */ /* 0x004fc600078efe0f */
[----:B------:R2:W-:Y:S01]  /*d480*/  STL [R1+0x90], R7 ;  /* 0x0000900701007387 */ /* 0x0005e20000100800 */
[----:B-1----:R-:W-:-:S03]  /*d490*/  LOP3.LUT R11, R9, 0x158, R15, 0xfe, !PT ;  /* 0x00000158090b7812 */ /* 0x002fc600078efe0f */
[----:B------:R1:W-:Y:S01]  /*d4a0*/  STL [R1+0x94], R13 ;  /* 0x0000940d01007387 */ /* 0x0003e20000100800 */
[----:B--2---:R-:W-:-:S03]  /*d4b0*/  LOP3.LUT R7, R9, 0x15c, R15, 0xfe, !PT ;  /* 0x0000015c09077812 */ /* 0x004fc600078efe0f */
[----:B------:R2:W-:Y:S04]  /*d4c0*/  STL [R1+0xa0], R11 ;  /* 0x0000a00b01007387 */ /* 0x0005e80000100800 */
[----:B------:R3:W-:Y:S01]  /*d4d0*/  STL [R1+0xa4], R7 ;  /* 0x0000a40701007387 */ /* 0x0007e20000100800 */
[C-C-:B-1----:R-:W-:Y:S02]  /*d4e0*/  LOP3.LUT R13, R9.reuse, 0x160, R15.reuse, 0xfe, !PT ;  /* 0x00000160090d7812 */ /* 0x142fe400078efe0f */
[----:B--2---:R-:W-:-:S03]  /*d4f0*/  LOP3.LUT R11, R9, 0x164, R15, 0xfe, !PT ;  /* 0x00000164090b7812 */ /* 0x004fc600078efe0f */
[----:B------:R1:W-:Y:S01]  /*d500*/  STL [R1+0xb0], R13 ;  /* 0x0000b00d01007387 */ /* 0x0003e20000100800 */
[----:B---3--:R-:W-:-:S03]  /*d510*/  LOP3.LUT R7, R9, 0x168, R15, 0xfe, !PT ;  /* 0x0000016809077812 */ /* 0x008fc600078efe0f */
        /* <DEDUP_REMOVED lines=12> */
[----:B------:R2:W-:Y:S01]  /*d5e0*/  STL [R1+0xd4], R11 ;  /* 0x0000d40b01007387 */ /* 0x0005e20000100800 */
[----:B------:R-:W-:-:S03]  /*d5f0*/  LOP3.LUT R3, R9, 0xdc, R15, 0xfe, !PT ;  /* 0x000000dc09037812 */ /* 0x000fc600078efe0f */
[----:B------:R3:W-:Y:S01]  /*d600*/  STL [R1+0xd8], R7 ;  /* 0x0000d80701007387 */ /* 0x0007e20000100800 */
[C-C-:B-1----:R-:W-:Y:S02]  /*d610*/  LOP3.LUT R13, R9.reuse, 0x184, R15.reuse, 0xfe, !PT ;  /* 0x00000184090d7812 */ /* 0x142fe400078efe0f */
[----:B--2---:R-:W-:-:S03]  /*d620*/  LOP3.LUT R11, R9, 0x188, R15, 0xfe, !PT ;  /* 0x00000188090b7812 */ /* 0x004fc600078efe0f */
[----:B------:R1:W-:Y:S01]  /*d630*/  STL [R1+0xdc], R13 ;  /* 0x0000dc0d01007387 */ /* 0x0003e20000100800 */
[----:B---3--:R-:W-:-:S03]  /*d640*/  LOP3.LUT R7, R9, 0x18c, R15, 0xfe, !PT ;  /* 0x0000018c09077812 */ /* 0x008fc600078efe0f */
[----:B------:R2:W-:Y:S01]  /*d650*/  STL [R1+0xe0], R11 ;  /* 0x0000e00b01007387 */ /* 0x0005e20000100800 */
[----:B------:R-:W-:Y:S01]  /*d660*/  ISETP.LT.AND P5, PT, R3, c[0x0][0x17c], !P0 ;  /* 0x00005f0003007a0c */ /* 0x000fe200047a1270 */
[----:B------:R-:W-:Y:S01]  /*d670*/  IMAD R3, R29, 0x4, R4 ;  /* 0x000000041d037824 */ /* 0x000fe200078e0204 */
[----:B------:R-:W-:Y:S01]  /*d680*/  LEA R22, P6, R4, R2, 0x1 ;  /* 0x0000000204167211 */ /* 0x000fe200078c08ff */
[----:B------:R3:W-:Y:S01]  /*d690*/  STL [R1+0xe4], R7 ;  /* 0x0000e40701007387 */ /* 0x0007e20000100800 */
[C-C-:B-1----:R-:W-:Y:S02]  /*d6a0*/  LOP3.LUT R13, R9.reuse, 0x190, R15.reuse, 0xfe, !PT ;  /* 0x00000190090d7812 */ /* 0x142fe400078efe0f */
[----:B--2---:R-:W-:-:S03]  /*d6b0*/  LOP3.LUT R11, R9, 0x194, R15, 0xfe, !PT ;  /* 0x00000194090b7812 */ /* 0x004fc600078efe0f */
[----:B------:R1:W-:Y:S01]  /*d6c0*/  STL [R1+0xe8], R13 ;  /* 0x0000e80d01007387 */ /* 0x0003e20000100800 */
[----:B---3--:R-:W-:-:S03]  /*d6d0*/  LOP3.LUT R7, R9, 0x198, R15, 0xfe, !PT ;  /* 0x0000019809077812 */ /* 0x008fc600078efe0f */
[----:B------:R2:W-:Y:S01]  /*d6e0*/  @P4 STG.E.U16 [R20.64], R8 ;  /* 0x0000000814004986 */ /* 0x0005e2000c101506 */
[----:B------:R-:W-:Y:S01]  /*d6f0*/  LEA.HI.X.SX32 R23, R4, R0, 0x1, P6 ;  /* 0x0000000004177211 */ /* 0x000fe200030f0eff */
[----:B------:R-:W-:Y:S02]  /*d700*/  IMAD R4, R29, 0x4, R3 ;  /* 0x000000041d047824 */ /* 0x000fe400078e0203 */
[----:B------:R3:W-:Y:S01]  /*d710*/  STL [R1+0xec], R11 ;  /* 0x0000ec0b01007387 */ /* 0x0007e20000100800 */
[----:B-1----:R-:W-:-:S03]  /*d720*/  LOP3.LUT R13, R9, 0x19c, R15, 0xfe, !PT ;  /* 0x0000019c090d7812 */ /* 0x002fc600078efe0f */
[----:B------:R1:W-:Y:S01]  /*d730*/  STL [R1+0xf0], R7 ;  /* 0x0000f00701007387 */ /* 0x0003e20000100800 */
[----:B--2---:R-:W-:Y:S02]  /*d740*/  LEA R20, P4, R3, R2, 0x1 ;  /* 0x0000000203147211 */ /* 0x004fe400078808ff */
[C-C-:B---3--:R-:W-:Y:S01]  /*d750*/  LOP3.LUT R11, R9.reuse, 0x1a0, R15.reuse, 0xfe, !PT ;  /* 0x000001a0090b7812 */ /* 0x148fe200078efe0f */
[----:B------:R2:W-:Y:S01]  /*d760*/  @P3 STG.E.U16 [R22.64], R5 ;  /* 0x0000000516003986 */ /* 0x0005e2000c101506 */
[----:B-1----:R-:W-:-:S03]  /*d770*/  LOP3.LUT R7, R9, 0x1a4, R15, 0xfe, !PT ;  /* 0x000001a409077812 */ /* 0x002fc600078efe0f */
[----:B------:R1:W-:Y:S01]  /*d780*/  STL [R1+0xf4], R13 ;  /* 0x0000f40d01007387 */ /* 0x0003e20000100800 */
[----:B------:R-:W-:Y:S01]  /*d790*/  LEA.HI.X.SX32 R21, R3, R0, 0x1, P4 ;  /* 0x0000000003157211 */ /* 0x000fe200020f0eff */
[----:B------:R-:W-:Y:S02]  /*d7a0*/  IMAD R3, R29, 0x4, R4 ;  /* 0x000000041d037824 */ /* 0x000fe400078e0204 */
[----:B------:R3:W-:Y:S01]  /*d7b0*/  STL [R1+0xf8], R11 ;  /* 0x0000f80b01007387 */ /* 0x0007e20000100800 */
[----:B--2---:R-:W-:-:S03]  /*d7c0*/  LEA R22, P3, R4, R2, 0x1 ;  /* 0x0000000204167211 */ /* 0x004fc600078608ff */
[----:B------:R2:W-:Y:S01]  /*d7d0*/  STL [R1+0xfc], R7 ;  /* 0x0000fc0701007387 */ /* 0x0005e20000100800 */
[C-C-:B-1----:R-:W-:Y:S02]  /*d7e0*/  LOP3.LUT R13, R9.reuse, 0x1a8, R15.reuse, 0xfe, !PT ;  /* 0x000001a8090d7812 */ /* 0x142fe400078efe0f */
[----:B------:R-:W-:Y:S02]  /*d7f0*/  LEA.HI.X.SX32 R23, R4, R0, 0x1, P3 ;  /* 0x0000000004177211 */ /* 0x000fe400018f0eff */
[--C-:B---3--:R-:W-:Y:S01]  /*d800*/  LOP3.LUT R11, R9, 0x1ac, R15.reuse, 0xfe, !PT ;  /* 0x000001ac090b7812 */ /* 0x108fe200078efe0f */
[----:B------:R-:W-:Y:S01]  /*d810*/  STL [R1+0x100], R13 ;  /* 0x0001000d01007387 */ /* 0x000fe20000100800 */
[----:B------:R-:W-:Y:S02]  /*d820*/  LEA R24, P3, R3, R2, 0x1 ;  /* 0x0000000203187211 */ /* 0x000fe400078608ff */
[----:B--2---:R-:W-:Y:S02]  /*d830*/  LOP3.LUT R7, R9, 0x1b0, R15, 0xfe, !PT ;  /* 0x000001b009077812 */ /* 0x004fe400078efe0f */
[----:B------:R-:W-:-:S02]  /*d840*/  PRMT R5, R28, 0x7632, R5 ;  /* 0x000076321c057816 */ /* 0x000fc40000000005 */
[----:B------:R-:W-:Y:S01]  /*d850*/  PRMT R8, R27, 0x7632, R8 ;  /* 0x000076321b087816 */ /* 0x000fe20000000008 */
[----:B------:R-:W-:Y:S01]  /*d860*/  STL [R1+0x498], R7 ;  /* 0x0004980701007387 */ /* 0x000fe20000100800 */
[----:B------:R-:W-:Y:S02]  /*d870*/  PRMT R4, R26, 0x7632, R4 ;  /* 0x000076321a047816 */ /* 0x000fe40000000004 */
[----:B------:R-:W-:Y:S01]  /*d880*/  LEA.HI.X.SX32 R25, R3, R0, 0x1, P3 ;  /* 0x0000000003197211 */ /* 0x000fe200018f0eff */
[----:B------:R1:W-:Y:S01]  /*d890*/  STL [R1+0x104], R11 ;  /* 0x0001040b01007387 */ /* 0x0003e20000100800 */
[----:B------:R-:W-:-:S03]  /*d8a0*/  LOP3.LUT R16, R9, 0xf4, R15, 0xfe, !PT ;  /* 0x000000f409107812 */ /* 0x000fc600078efe0f */
[----:B------:R2:W-:Y:S01]  /*d8b0*/  @P2 STG.E.U16 [R20.64], R5 ;  /* 0x0000000514002986 */ /* 0x0005e2000c101506 */
[----:B-1----:R-:W-:-:S03]  /*d8c0*/  LOP3.LUT R11, R9, 0x1b4, R15, 0xfe, !PT ;  /* 0x000001b4090b7812 */ /* 0x002fc600078efe0f */
[----:B------:R1:W-:Y:S01]  /*d8d0*/  @P1 STG.E.U16 [R22.64], R8 ;  /* 0x0000000816001986 */ /* 0x0003e2000c101506 */
[----:B------:R-:W-:-:S03]  /*d8e0*/  LOP3.LUT R12, R9, 0xfc, R15, 0xfe, !PT ;  /* 0x000000fc090c7812 */ /* 0x000fc600078efe0f */
[----:B------:R-:W3:Y:S01]  /*d8f0*/  LDL.LU R7, [R1+0x54] ;  /* 0x0000540001077983 */ /* 0x000ee20000300800 */
[C-C-:B--2---:R-:W-:Y:S02]  /*d900*/  LOP3.LUT R20, R9.reuse, 0xe0, R15.reuse, 0xfe, !PT ;  /* 0x000000e009147812 */ /* 0x144fe400078efe0f */
[C-C-:B------:R-:W-:Y:S01]  /*d910*/  LOP3.LUT R21, R9.reuse, 0xe4, R15.reuse, 0xfe, !PT ;  /* 0x000000e409157812 */ /* 0x140fe200078efe0f */
[----:B------:R2:W-:Y:S01]  /*d920*/  @P5 STG.E.U16 [R24.64], R4 ;  /* 0x0000000418005986 */ /* 0x0005e2000c101506 */
[C-C-:B------:R-:W-:Y:S02]  /*d930*/  LOP3.LUT R26, R9.reuse, 0x108, R15.reuse, 0xfe, !PT ;  /* 0x00000108091a7812 */ /* 0x140fe400078efe0f */
[C-C-:B------:R-:W-:Y:S01]  /*d940*/  LOP3.LUT R27, R9.reuse, 0x10c, R15.reuse, 0xfe, !PT ;  /* 0x0000010c091b7812 */ /* 0x140fe200078efe0f */
[----:B------:R4:W-:Y:S01]  /*d950*/  STL [R1+0x49c], R11 ;  /* 0x00049c0b01007387 */ /* 0x0009e20000100800 */
[C-C-:B-1----:R-:W-:Y:S02]  /*d960*/  LOP3.LUT R22, R9.reuse, 0xe8, R15.reuse, 0xfe, !PT ;  /* 0x000000e809167812 */ /* 0x142fe400078efe0f */
[----:B------:R-:W-:-:S02]  /*d970*/  LOP3.LUT R23, R9, 0xec, R15, 0xfe, !PT ;  /* 0x000000ec09177812 */ /* 0x000fc400078efe0f */
[C-C-:B------:R-:W-:Y:S02]  /*d980*/  LOP3.LUT R8, R9.reuse, 0xf8, R15.reuse, 0xfe, !PT ;  /* 0x000000f809087812 */ /* 0x140fe400078efe0f */
[C-C-:B------:R-:W-:Y:S02]  /*d990*/  LOP3.LUT R28, R9.reuse, 0x110, R15.reuse, 0xfe, !PT ;  /* 0x00000110091c7812 */ /* 0x140fe400078efe0f */
[C-C-:B--2---:R-:W-:Y:S02]  /*d9a0*/  LOP3.LUT R4, R9.reuse, 0xf0, R15.reuse, 0xfe, !PT ;  /* 0x000000f009047812 */ /* 0x144fe400078efe0f */
[C-C-:B------:R-:W-:Y:S02]  /*d9b0*/  LOP3.LUT R24, R9.reuse, 0x100, R15.reuse, 0xfe, !PT ;  /* 0x0000010009187812 */ /* 0x140fe400078efe0f */
[C-C-:B------:R-:W-:Y:S02]  /*d9c0*/  LOP3.LUT R25, R9.reuse, 0x104, R15.reuse, 0xfe, !PT ;  /* 0x0000010409197812 */ /* 0x140fe400078efe0f */
[----:B------:R-:W-:-:S02]  /*d9d0*/  LOP3.LUT R29, R9, 0x114, R15, 0xfe, !PT ;  /* 0x00000114091d7812 */ /* 0x000fc400078efe0f */
[C-C-:B------:R-:W-:Y:S02]  /*d9e0*/  LOP3.LUT R6, R9.reuse, 0x130, R15.reuse, 0xfe, !PT ;  /* 0x0000013009067812 */ /* 0x140fe400078efe0f */
[C-C-:B------:R-:W-:Y:S02]  /*d9f0*/  LOP3.LUT R10, R9.reuse, 0x134, R15.reuse, 0xfe, !PT ;  /* 0x00000134090a7812 */ /* 0x140fe400078efe0f */
[C-C-:B------:R-:W-:Y:S02]  /*da00*/  LOP3.LUT R14, R9.reuse, 0x140, R15.reuse, 0xfe, !PT ;  /* 0x00000140090e7812 */ /* 0x140fe400078efe0f */
[C-C-:B------:R-:W-:Y:S02]  /*da10*/  LOP3.LUT R18, R9.reuse, 0x144, R15.reuse, 0xfe, !PT ;  /* 0x0000014409127812 */ /* 0x140fe400078efe0f */
[C-C-:B----4-:R-:W-:Y:S02]  /*da20*/  LOP3.LUT R11, R9.reuse, 0x1b8, R15.reuse, 0xfe, !PT ;  /* 0x000001b8090b7812 */ /* 0x150fe400078efe0f */
[----:B------:R-:W-:-:S05]  /*da30*/  LOP3.LUT R15, R9, 0x1bc, R15, 0xfe, !PT ;  /* 0x000001bc090f7812 */ /* 0x000fca00078efe0f */
[----:B------:R0:W-:Y:S02]  /*da40*/  STL [R1+0x4a0], R15 ;  /* 0x0004a00f01007387 */ /* 0x0001e40000100800 */
[----:B0-----:R-:W-:-:S04]  /*da50*/  SHF.R.U32.HI R15, RZ, 0x7, R19 ;  /* 0x00000007ff0f7819 */ /* 0x001fc80000011613 */
[----:B------:R-:W-:-:S04]  /*da60*/  SGXT.U32 R15, R15, 0x2 ;  /* 0x000000020f0f781a */ /* 0x000fc80000000000 */
[C-C-:B------:R-:W-:Y:S01]  /*da70*/  LOP3.LUT R13, R9.reuse, 0x1c0, R15.reuse, 0xfe, !PT ;  /* 0x000001c0090d7812 */ /* 0x140fe200078efe0f */
[----:B------:R0:W-:Y:S04]  /*da80*/  STL [R1+0x114], R11 ;  /* 0x0001140b01007387 */ /* 0x0001e80000100800 */
[----:B------:R1:W-:Y:S01]  /*da90*/  STL [R1+0x11c], R13 ;  /* 0x00011c0d01007387 */ /* 0x0003e20000100800 */
[C-C-:B0-----:R-:W-:Y:S02]  /*daa0*/  LOP3.LUT R11, R9.reuse, 0x1c8, R15.reuse, 0xfe, !PT ;  /* 0x000001c8090b7812 */ /* 0x141fe400078efe0f */
[----:B-1----:R-:W-:-:S03]  /*dab0*/  LOP3.LUT R13, R9, 0x1cc, R15, 0xfe, !PT ;  /* 0x000001cc090d7812 */ /* 0x002fc600078efe0f */
        /* <DEDUP_REMOVED lines=20> */
[----:B------:R-:W-:Y:S01]  /*dc00*/  STL [R1+0x150], R11 ;  /* 0x0001500b01007387 */ /* 0x000fe20000100800 */
[----:B------:R-:W-:-:S03]  /*dc10*/  LOP3.LUT R19, R9, 0x1c4, R15, 0xfe, !PT ;  /* 0x000001c409137812 */ /* 0x000fc600078efe0f */
[----:B------:R0:W-:Y:S01]  /*dc20*/  STL [R1+0x154], R13 ;  /* 0x0001540d01007387 */ /* 0x0001e20000100800 */
[----:B------:R-:W-:Y:S02]  /*dc30*/  ISETP.LT.AND P3, PT, R23, c[0x0][0x17c], !P0 ;  /* 0x00005f0017007a0c */ /* 0x000fe40004761270 */
[C-C-:B0-----:R-:W-:Y:S02]  /*dc40*/  LOP3.LUT R13, R9.reuse, 0x1f8, R15.reuse, 0xfe, !PT ;  /* 0x000001f8090d7812 */ /* 0x141fe400078efe0f */
[----:B------:R-:W-:-:S03]  /*dc50*/  LOP3.LUT R15, R9, 0x1fc, R15, 0xfe, !PT ;  /* 0x000001fc090f7812 */ /* 0x000fc600078efe0f */
[----:B------:R0:W-:Y:S04]  /*dc60*/  STL [R1+0x158], R13 ;  /* 0x0001580d01007387 */ /* 0x0001e80000100800 */
[----:B0-----:R-:W2:Y:S04]  /*dc70*/  LDL.LU R13, [R1+0x4b8] ;  /* 0x0004b800010d7983 */ /* 0x001ea80000300800 */
[----:B------:R-:W4:Y:S04]  /*dc80*/  LDL.LU R9, [R1+0x4b4] ;  /* 0x0004b40001097983 */ /* 0x000f280000300800 */
[----:B------:R0:W-:Y:S04]  /*dc90*/  STL [R1+0x148], R15 ;  /* 0x0001480f01007387 */ /* 0x0001e80000100800 */
[----:B0-----:R-:W5:Y:S04]  /*dca0*/  LDL.LU R15, [R1+0x24] ;  /* 0x00002400010f7983 */ /* 0x001f680000300800 */
[----:B------:R-:W4:Y:S01]  /*dcb0*/  LDL.LU R23, [R1+0x34] ;  /* 0x0000340001177983 */ /* 0x000f220000300800 */
[----:B------:R-:W-:Y:S01]  /*dcc0*/  IMAD.MOV.U32 R11, RZ, RZ, c[0x0][0x198] ;  /* 0x00006600ff0b7624 */ /* 0x000fe200078e00ff */
[----:B------:R-:W-:-:S03]  /*dcd0*/  ISETP.LT.AND P2, PT, R20, c[0x0][0x17c], !P0 ;  /* 0x00005f0014007a0c */ /* 0x000fc60004741270 */
[----:B------:R-:W-:Y:S01]  /*dce0*/  IMAD R3, R11, 0x4, R3 ;  /* 0x000000040b037824 */ /* 0x000fe200078e0203 */
[----:B------:R-:W-:-:S04]  /*dcf0*/  ISETP.LT.AND P5, PT, R21, c[0x0][0x17c], !P0 ;  /* 0x00005f0015007a0c */ /* 0x000fc800047a1270 */
[----:B------:R-:W-:-:S04]  /*dd00*/  LEA R20, P1, R3, R2, 0x1 ;  /* 0x0000000203147211 */ /* 0x000fc800078208ff */
[----:B------:R-:W-:Y:S01]  /*dd10*/  LEA.HI.X.SX32 R21, R3, R0, 0x1, P1 ;  /* 0x0000000003157211 */ /* 0x000fe200008f0eff */
[----:B------:R-:W-:Y:S01]  /*dd20*/  IMAD R3, R11, 0x4, R3 ;  /* 0x000000040b037824 */ /* 0x000fe200078e0203 */
[----:B------:R-:W-:-:S03]  /*dd30*/  ISETP.LT.AND P4, PT, R22, c[0x0][0x17c], !P0 ;  /* 0x00005f0016007a0c */ /* 0x000fc60004781270 */
[----:B------:R-:W-:Y:S01]  /*dd40*/  IMAD R22, R11, 0x4, R3 ;  /* 0x000000040b167824 */ /* 0x000fe200078e0203 */
[----:B------:R-:W-:Y:S02]  /*dd50*/  ISETP.LT.AND P1, PT, R4, c[0x0][0x17c], !P0 ;  /* 0x00005f0004007a0c */ /* 0x000fe40004721270 */
[----:B---3--:R-:W-:Y:S02]  /*dd60*/  PRMT R5, R7, 0x7632, R5 ;  /* 0x0000763207057816 */ /* 0x008fe40000000005 */
[----:B------:R-:W3:Y:S04]  /*dd70*/  LDL.LU R7, [R1+0x4] ;  /* 0x0000040001077983 */ /* 0x000ee80000300800 */
[----:B------:R0:W-:Y:S02]  /*dd80*/  @P2 STG.E.U16 [R20.64], R5 ;  /* 0x0000000514002986 */ /* 0x0001e4000c101506 */
[----:B0-----:R-:W-:-:S04]  /*dd90*/  LEA R20, P6, R3, R2, 0x1 ;  /* 0x0000000203147211 */ /* 0x001fc800078c08ff */
[----:B------:R-:W-:Y:S02]  /*dda0*/  LEA.HI.X.SX32 R21, R3, R0, 0x1, P6 ;  /* 0x0000000003157211 */ /* 0x000fe400030f0eff */
[----:B------:R-:W-:Y:S01]  /*ddb0*/  LEA R4, P6, R22, R2, 0x1 ;  /* 0x0000000216047211 */ /* 0x000fe200078c08ff */
[----:B------:R-:W-:Y:S01]  /*ddc0*/  IMAD R3, R11, 0x4, R22 ;  /* 0x000000040b037824 */ /* 0x000fe200078e0216 */
[----:B------:R-:W-:Y:S02]  /*ddd0*/  ISETP.LT.AND P2, PT, R16, c[0x0][0x17c], !P0 ;  /* 0x00005f0010007a0c */ /* 0x000fe40004741270 */
[----:B--2---:R-:W-:Y:S02]  /*dde0*/  PRMT R13, R5, 0x7632, R13 ;  /* 0x00007632050d7816 */ /* 0x004fe4000000000d */
[----:B------:R-:W-:-:S03]  /*ddf0*/  LEA.HI.X.SX32 R5, R22, R0, 0x1, P6 ;  /* 0x0000000016057211 */ /* 0x000fc600030f0eff */
[----:B------:R0:W-:Y:S01]  /*de00*/  @P5 STG.E.U16 [R20.64], R13 ;  /* 0x0000000d14005986 */ /* 0x0001e2000c101506 */
[----:B------:R-:W-:Y:S02]  /*de10*/  ISETP.LT.AND P5, PT, R8, c[0x0][0x17c], !P0 ;  /* 0x00005f0008007a0c */ /* 0x000fe400047a1270 */
[----:B----4-:R-:W-:Y:S02]  /*de20*/  PRMT R9, R23, 0x7632, R9 ;  /* 0x0000763217097816 */ /* 0x010fe40000000009 */
[----:B0-----:R-:W-:-:S03]  /*de30*/  LEA R20, P6, R3, R2, 0x1 ;  /* 0x0000000203147211 */ /* 0x001fc600078c08ff */
[----:B------:R0:W-:Y:S01]  /*de40*/  @P4 STG.E.U16 [R4.64], R9 ;  /* 0x0000000904004986 */ /* 0x0001e2000c101506 */
[----:B------:R-:W-:Y:S01]  /*de50*/  LEA.HI.X.SX32 R21, R3, R0, 0x1, P6 ;  /* 0x0000000003157211 */ /* 0x000fe200030f0eff */
[----:B0-----:R-:W-:Y:S01]  /*de60*/  IMAD R5, R11, 0x4, R3 ;  /* 0x000000040b057824 */ /* 0x001fe200078e0203 */
[----:B------:R-:W-:-:S03]  /*de70*/  PRMT R9, R9, 0x7632, R9 ;  /* 0x0000763209097816 */ /* 0x000fc60000000009 */
[----:B------:R-:W-:Y:S01]  /*de80*/  IMAD R3, R11, 0x4, R5 ;  /* 0x000000040b037824 */ /* 0x000fe200078e0205 */
[----:B------:R-:W-:Y:S02]  /*de90*/  LEA R4, P6, R5, R2, 0x1 ;  /* 0x0000000205047211 */ /* 0x000fe400078c08ff */
[----:B-----5:R-:W-:Y:S02]  /*dea0*/  PRMT R16, R15, 0x7632, R16 ;  /* 0x000076320f107816 */ /* 0x020fe40000000010 */
[----:B------:R-:W-:Y:S01]  /*deb0*/  LEA.HI.X.SX32 R5, R5, R0, 0x1, P6 ;  /* 0x0000000005057211 */ /* 0x000fe200030f0eff */
[----:B------:R-:W2:Y:S01]  /*dec0*/  LDL.LU R15, [R1+0x78] ;  /* 0x00007800010f7983 */ /* 0x000ea20000300800 */
[----:B------:R-:W-:Y:S02]  /*ded0*/  LEA R8, P6, R3, R2, 0x1 ;  /* 0x0000000203087211 */ /* 0x000fe400078c08ff */
[----:B------:R-:W-:Y:S01]  /*dee0*/  PRMT R13, R13, 0x7632, R13 ;  /* 0x000076320d0d7816 */ /* 0x000fe2000000000d */
[----:B------:R0:W-:Y:S04]  /*def0*/  @P3 STG.E.U16 [R20.64], R9 ;  /* 0x0000000914003986 */ /* 0x0001e8000c101506 */
[----:B------:R-:W-:Y:S01]  /*df00*/  @P1 STG.E.U16 [R4.64], R16 ;  /* 0x0000001004001986 */ /* 0x000fe2000c101506 */
[----:B0-----:R-:W-:-:S05]  /*df10*/  LEA.HI.X.SX32 R9, R3, R0, 0x1, P6 ;  /* 0x0000000003097211 */ /* 0x001fca00030f0eff */
[----:B------:R0:W-:Y:S04]  /*df20*/  @P2 STG.E.U16 [R8.64], R13 ;  /* 0x0000000d08002986 */ /* 0x0001e8000c101506 */
[----:B0-----:R-:W4:Y:S04]  /*df30*/  LDL.LU R13, [R1+0x48] ;  /* 0x00004800010d7983 */ /* 0x001f280000300800 */
[----:B------:R-:W5:Y:S01]  /*df40*/  LDL.LU R22, [R1] ;  /* 0x0000000001167983 */ /* 0x000f620000300800 */
[----:B------:R-:W-:Y:S01]  /*df50*/  ISETP.LT.AND P4, PT, R12, c[0x0][0x17c], !P0 ;  /* 0x00005f000c007a0c */ /* 0x000fe20004781270 */
[----:B------:R-:W-:-:S02]  /*df60*/  IMAD R12, R11, 0x4, R3 ;  /* 0x000000040b0c7824 */ /* 0x000fc400078e0203 */
[----:B------:R-:W-:Y:S01]  /*df70*/  IMAD.MOV.U32 R16, RZ, RZ, c[0x0][0x198] ;  /* 0x00006600ff107624 */ /* 0x000fe200078e00ff */
[----:B------:R-:W-:Y:S02]  /*df80*/  ISETP.LT.AND P1, PT, R25, c[0x0][0x17c], !P0 ;  /* 0x00005f0019007a0c */ /* 0x000fe40004721270 */
[----:B------:R-:W-:Y:S01]  /*df90*/  LEA R4, P6, R12, R2, 0x1 ;  /* 0x000000020c047211 */ /* 0x000fe200078c08ff */
[----:B------:R-:W-:Y:S01]  /*dfa0*/  IMAD R3, R16, 0x4, R12 ;  /* 0x0000000410037824 */ /* 0x000fe200078e020c */
[----:B------:R-:W5:Y:S02]  /*dfb0*/  LDL.LU R25, [R1+0x10] ;  /* 0x0000100001197983 */ /* 0x000f640000300800 */
[----:B------:R-:W-:Y:S02]  /*dfc0*/  LEA.HI.X.SX32 R5, R12, R0, 0x1, P6 ;  /* 0x000000000c057211 */ /* 0x000fe400030f0eff */
[----:B------:R-:W5:Y:S01]  /*dfd0*/  LDL.LU R23, [R1+0x14] ;  /* 0x0000140001177983 */ /* 0x000f620000300800 */
[----:B------:R-:W-:Y:S01]  /*dfe0*/  LEA R8, P6, R3, R2, 0x1 ;  /* 0x0000000203087211 */ /* 0x000fe200078c08ff */
[----:B------:R-:W-:-:S02]  /*dff0*/  IMAD R12, R16, 0x4, R3 ;  /* 0x00000004100c7824 */ /* 0x000fc400078e0203 */
[----:B------:R-:W5:Y:S01]  /*e000*/  LDL.LU R20, [R1+0x20] ;  /* 0x0000200001147983 */ /* 0x000f620000300800 */
[----:B------:R-:W-:-:S03]  /*e010*/  ISETP.LT.AND P3, PT, R24, c[0x0][0x17c], !P0 ;  /* 0x00005f0018007a0c */ /* 0x000fc60004761270 */
[----:B------:R-:W5:Y:S04]  /*e020*/  LDL.LU R21, [R1+0x30] ;  /* 0x0000300001157983 */ /* 0x000f680000300800 */
[----:B------:R-:W5:Y:S01]  /*e030*/  LDL.LU R11, [R1+0x88] ;  /* 0x00008800010b7983 */ /* 0x000f620000300800 */
[----:B------:R-:W-:Y:S02]  /*e040*/  PRMT R17, R17, 0x7632, R17 ;  /* 0x0000763211117816 */ /* 0x000fe40000000011 */
[----:B---3--:R-:W-:Y:S02]  /*e050*/  PRMT R9, R7, 0x7632, R9 ;  /* 0x0000763207097816 */ /* 0x008fe40000000009 */
[----:B------:R-:W3:Y:S04]  /*e060*/  LDL.LU R7, [R1+0x98] ;  /* 0x0000980001077983 */ /* 0x000ee80000300800 */
[----:B------:R0:W-:Y:S01]  /*e070*/  @P5 STG.E.U16 [R4.64], R9 ;  /* 0x0000000904005986 */ /* 0x0001e2000c101506 */
[----:B------:R-:W-:-:S03]  /*e080*/  ISETP.LT.AND P2, PT, R26, c[0x0][0x17c], !P0 ;  /* 0x00005f001a007a0c */ /* 0x000fc60004741270 */
[----:B------:R-:W3:Y:S01]  /*e090*/  LDL.LU R26, [R1+0xb8] ;  /* 0x0000b800011a7983 */ /* 0x000ee20000300800 */
[----:B0-----:R-:W-:Y:S02]  /*e0a0*/  LEA.HI.X.SX32 R9, R3, R0, 0x1, P6 ;  /* 0x0000000003097211 */ /* 0x001fe400030f0eff */
[----:B------:R-:W-:Y:S01]  /*e0b0*/  LEA R4, P6, R12, R2, 0x1 ;  /* 0x000000020c047211 */ /* 0x000fe200078c08ff */
[----:B------:R-:W-:-:S03]  /*e0c0*/  IMAD R3, R16, 0x4, R12 ;  /* 0x0000000410037824 */ /* 0x000fc600078e020c */
[----:B------:R-:W-:Y:S01]  /*e0d0*/  LEA.HI.X.SX32 R5, R12, R0, 0x1, P6 ;  /* 0x000000000c057211 */ /* 0x000fe200030f0eff */
[----:B------:R0:W-:Y:S02]  /*e0e0*/  @P4 STG.E.U16 [R8.64], R17 ;  /* 0x0000001108004986 */ /* 0x0001e4000c101506 */
[C---:B0-----:R-:W-:Y:S02]  /*e0f0*/  LEA R8, P6, R3.reuse, R2, 0x1 ;  /* 0x0000000203087211 */ /* 0x041fe400078c08ff */
[----:B------:R-:W3:Y:S02]  /*e100*/  LDL.LU R17, [R1+0x68] ;  /* 0x0000680001117983 */ /* 0x000ee40000300800 */
[----:B------:R-:W-:Y:S02]  /*e110*/  LEA.HI.X.SX32 R9, R3, R0, 0x1, P6 ;  /* 0x0000000003097211 */ /* 0x000fe400030f0eff */
[----:B------:R-:W-:Y:S01]  /*e120*/  ISETP.LT.AND P5, PT, R27, c[0x0][0x17c], !P0 ;  /* 0x00005f001b007a0c */ /* 0x000fe200047a1270 */
[----:B--2---:R0:W-:Y:S01]  /*e130*/  @P3 STG.E.U16 [R4.64], R15 ;  /* 0x0000000f04003986 */ /* 0x0041e2000c101506 */
[----:B------:R-:W-:-:S03]  /*e140*/  ISETP.LT.AND P3, PT, R29, c[0x0][0x17c], !P0 ;  /* 0x00005f001d007a0c */ /* 0x000fc60004761270 */
[----:B------:R-:W2:Y:S04]  /*e150*/  LDL.LU R29, [R1+0xa8] ;  /* 0x0000a800011d7983 */ /* 0x000ea80000300800 */
[----:B----4-:R1:W-:Y:S01]  /*e160*/  @P1 STG.E.U16 [R8.64], R13 ;  /* 0x0000000d08001986 */ /* 0x0103e2000c101506 */
[----:B-----5:R-:W-:-:S03]  /*e170*/  ISETP.LT.AND P1, PT, R22, c[0x0][0x17c], !P0 ;  /* 0x00005f0016007a0c */ /* 0x020fc60004721270 */
[----:B------:R-:W4:Y:S04]  /*e180*/  LDL.LU R22, [R1+0x40] ;  /* 0x0000400001167983 */ /* 0x000f280000300800 */
[----:B------:R-:W5:Y:S04]  /*e190*/  LDL.LU R24, [R1+0x18] ;  /* 0x0000180001187983 */ /* 0x000f680000300800 */
[----:B------:R-:W4:Y:S01]  /*e1a0*/  LDL.LU R27, [R1+0x58] ;  /* 0x00005800011b7983 */ /* 0x000f220000300800 */
[----:B------:R-:W-:-:S04]  /*e1b0*/  IMAD R12, R16, 0x4, R3 ;  /* 0x00000004100c7824 */ /* 0x000fc800078e0203 */
[----:B------:R-:W-:Y:S01]  /*e1c0*/  IMAD R3, R16, 0x4, R12 ;  /* 0x0000000410037824 */ /* 0x000fe200078e020c */
[----:B0-----:R-:W-:Y:S02]  /*e1d0*/  LEA R4, P6, R12, R2, 0x1 ;  /* 0x000000020c047211 */ /* 0x001fe400078c08ff */
[----:B------:R-:W-:Y:S02]  /*e1e0*/  ISETP.LT.AND P4, PT, R28, c[0x0][0x17c], !P0 ;  /* 0x00005f001c007a0c */ /* 0x000fe40004781270 */
[----:B------:R-:W-:Y:S01]  /*e1f0*/  LEA.HI.X.SX32 R5, R12, R0, 0x1, P6 ;  /* 0x000000000c057211 */ /* 0x000fe200030f0eff */
[C---:B------:R-:W-:Y:S01]  /*e200*/  IMAD R12, R16.reuse, 0x4, R3 ;  /* 0x00000004100c7824 */ /* 0x040fe200078e0203 */
[C---:B-1----:R-:W-:Y:S01]  /*e210*/  LEA R8, P6, R3.reuse, R2, 0x1 ;  /* 0x0000000203087211 */ /* 0x042fe200078c08ff */
[----:B------:R-:W4:Y:S03]  /*e220*/  LDL.LU R28, [R1+0x60] ;  /* 0x00006000011c7983 */ /* 0x000f260000300800 */
[----:B------:R-:W-:Y:S01]  /*e230*/  LEA.HI.X.SX32 R9, R3, R0, 0x1, P6 ;  /* 0x0000000003097211 */ /* 0x000fe200030f0eff */
[----:B------:R0:W-:Y:S01]  /*e240*/  @P2 STG.E.U16 [R4.64], R11 ;  /* 0x0000000b04002986 */ /* 0x0001e2000c101506 */
[----:B------:R-:W-:Y:S01]  /*e250*/  IMAD R3, R16, 0x4, R12 ;  /* 0x0000000410037824 */ /* 0x000fe200078e020c */
[----:B0-----:R-:W-:-:S02]  /*e260*/  LEA R4, P6, R12, R2, 0x1 ;  /* 0x000000020c047211 */ /* 0x001fc400078c08ff */
[----:B---3--:R0:W-:Y:S02]  /*e270*/  @P5 STG.E.U16 [R8.64], R7 ;  /* 0x0000000708005986 */ /* 0x0081e4000c101506 */
[----:B------:R-:W-:Y:S01]  /*e280*/  LEA.HI.X.SX32 R5, R12, R0, 0x1, P6 ;  /* 0x000000000c057211 */ /* 0x000fe200030f0eff */
[----:B------:R-:W-:Y:S01]  /*e290*/  IMAD R12, R16, 0x4, R3 ;  /* 0x00000004100c7824 */ /* 0x000fe200078e0203 */
[----:B------:R-:W-:-:S03]  /*e2a0*/  ISETP.LT.AND P2, PT, R25, c[0x0][0x17c], !P0 ;  /* 0x00005f0019007a0c */ /* 0x000fc60004741270 */
[----:B------:R1:W-:Y:S01]  /*e2b0*/  @P4 STG.E.U16 [R4.64], R26 ;  /* 0x0000001a04004986 */ /* 0x0003e2000c101506 */
[----:B0-----:R-:W-:-:S04]  /*e2c0*/  LEA R8, P6, R3, R2, 0x1 ;  /* 0x0000000203087211 */ /* 0x001fc800078c08ff */
[----:B------:R-:W-:Y:S01]  /*e2d0*/  LEA.HI.X.SX32 R9, R3, R0, 0x1, P6 ;  /* 0x0000000003097211 */ /* 0x000fe200030f0eff */
[----:B------:R-:W-:Y:S01]  /*e2e0*/  IMAD R3, R16, 0x4, R12 ;  /* 0x0000000410037824 */ /* 0x000fe200078e020c */
[----:B-1----:R-:W-:-:S04]  /*e2f0*/  LEA R4, P6, R12, R2, 0x1 ;  /* 0x000000020c047211 */ /* 0x002fc800078c08ff */
[----:B------:R-:W-:Y:S01]  /*e300*/  LEA.HI.X.SX32 R5, R12, R0, 0x1, P6 ;  /* 0x000000000c057211 */ /* 0x000fe200030f0eff */
[----:B------:R-:W-:Y:S01]  /*e310*/  IMAD R12, R16, 0x4, R3 ;  /* 0x00000004100c7824 */ /* 0x000fe200078e0203 */
[----:B------:R-:W-:Y:S02]  /*e320*/  ISETP.LT.AND P5, PT, R23, c[0x0][0x17c], !P0 ;  /* 0x00005f0017007a0c */ /* 0x000fe400047a1270 */
[----:B------:R-:W3:Y:S01]  /*e330*/  LDL.LU R23, [R1+0x38] ;  /* 0x0000380001177983 */ /* 0x000ee20000300800 */
[----:B------:R-:W-:-:S03]  /*e340*/  ISETP.LT.AND P4, PT, R20, c[0x0][0x17c], !P0 ;  /* 0x00005f0014007a0c */ /* 0x000fc60004781270 */
[----:B------:R-:W3:Y:S04]  /*e350*/  LDL.LU R25, [R1+0x64] ;  /* 0x0000640001197983 */ /* 0x000ee80000300800 */
[----:B------:R-:W3:Y:S04]  /*e360*/  LDL.LU R20, [R1+0x28] ;  /* 0x0000280001147983 */ /* 0x000ee80000300800 */
[----:B--2---:R0:W-:Y:S04]  /*e370*/  @P3 STG.E.U16 [R8.64], R29 ;  /* 0x0000001d08003986 */ /* 0x0041e8000c101506 */
[----:B------:R1:W-:Y:S01]  /*e380*/  @P1 STG.E.U16 [R4.64], R17 ;  /* 0x0000001104001986 */ /* 0x0003e2000c101506 */
[----:B0-----:R-:W-:-:S04]  /*e390*/  LEA R8, P6, R3, R2, 0x1 ;  /* 0x0000000203087211 */ /* 0x001fc800078c08ff */
[----:B------:R-:W-:Y:S02]  /*e3a0*/  LEA.HI.X.SX32 R9, R3, R0, 0x1, P6 ;  /* 0x0000000003097211 */ /* 0x000fe400030f0eff */
[----:B-1----:R-:W-:-:S04]  /*e3b0*/  LEA R4, P6, R12, R2, 0x1 ;  /* 0x000000020c047211 */ /* 0x002fc800078c08ff */
[----:B------:R-:W-:Y:S02]  /*e3c0*/  LEA.HI.X.SX32 R5, R12, R0, 0x1, P6 ;  /* 0x000000000c057211 */ /* 0x000fe400030f0eff */
[----:B------:R-:W-:Y:S01]  /*e3d0*/  ISETP.LT.AND P3, PT, R21, c[0x0][0x17c], !P0 ;  /* 0x00005f0015007a0c */ /* 0x000fe20004761270 */
[----:B-----5:R0:W-:Y:S01]  /*e3e0*/  @P2 STG.E.U16 [R8.64], R24 ;  /* 0x0000001808002986 */ /* 0x0201e2000c101506 */
[----:B------:R-:W-:-:S03]  /*e3f0*/  ISETP.LT.AND P2, PT, R6, c[0x0][0x17c], !P0 ;  /* 0x00005f0006007a0c */ /* 0x000fc60004741270 */
[----:B------:R-:W2:Y:S04]  /*e400*/  LDL.LU R6, [R1+0x4b0] ;  /* 0x0004b00001067983 */ /* 0x000ea80000300800 */
[----:B----4-:R1:W-:Y:S01]  /*e410*/  @P5 STG.E.U16 [R4.64], R27 ;  /* 0x0000001b04005986 */ /* 0x0103e2000c101506 */
[----:B------:R-:W-:-:S03]  /*e420*/  ISETP.LT.AND P5, PT, R10, c[0x0][0x17c], !P0 ;  /* 0x00005f000a007a0c */ /* 0x000fc600047a1270 */
[----:B------:R-:W4:Y:S04]  /*e430*/  LDL.LU R21, [R1+0x8] ;  /* 0x0000080001157983 */ /* 0x000f280000300800 */
[----:B------:R-:W5:Y:S01]  /*e440*/  LDL.LU R10, [R1+0x4ac] ;  /* 0x0004ac00010a7983 */ /* 0x000f620000300800 */
[----:B------:R-:W-:-:S04]  /*e450*/  IMAD R3, R16, 0x4, R12 ;  /* 0x0000000410037824 */ /* 0x000fc800078e020c */
[----:B------:R-:W-:Y:S01]  /*e460*/  IMAD R12, R16, 0x4, R3 ;  /* 0x00000004100c7824 */ /* 0x000fe200078e0203 */
[C---:B0-----:R-:W-:Y:S02]  /*e470*/  LEA R8, P6, R3.reuse, R2, 0x1 ;  /* 0x0000000203087211 */ /* 0x041fe400078c08ff */
[----:B------:R-:W-:Y:S02]  /*e480*/  ISETP.LT.AND P1, PT, R22, c[0x0][0x17c], !P0 ;  /* 0x00005f0016007a0c */ /* 0x000fe40004721270 */
[----:B------:R-:W-:Y:S01]  /*e490*/  LEA.HI.X.SX32 R9, R3, R0, 0x1, P6 ;  /* 0x0000000003097211 */ /* 0x000fe200030f0eff */
[----:B------:R-:W-:Y:S01]  /*e4a0*/  IMAD R3, R16, 0x4, R12 ;  /* 0x0000000410037824 */ /* 0x000fe200078e020c */
[C---:B-1----:R-:W-:Y:S01]  /*e4b0*/  LEA R4, P6, R12.reuse, R2, 0x1 ;  /* 0x000000020c047211 */ /* 0x042fe200078c08ff */
[----:B------:R-:W4:Y:S03]  /*e4c0*/  LDL.LU R22, [R1+0x84] ;  /* 0x0000840001167983 */ /* 0x000f260000300800 */
[----:B------:R-:W-:Y:S01]  /*e4d0*/  LEA.HI.X.SX32 R5, R12, R0, 0x1, P6 ;  /* 0x000000000c057211 */ /* 0x000fe200030f0eff */
[----:B--2---:R0:W-:Y:S01]  /*e4e0*/  @P4 STG.E.U16 [R8.64], R6 ;  /* 0x0000000608004986 */ /* 0x0041e2000c101506 */
[----:B------:R-:W-:-:S03]  /*e4f0*/  ISETP.LT.AND P4, PT, R28, c[0x0][0x17c], !P0 ;  /* 0x00005f001c007a0c */ /* 0x000fc60004781270 */
[----:B---3--:R1:W-:Y:S04]  /*e500*/  @P3 STG.E.U16 [R4.64], R23 ;  /* 0x0000001704003986 */ /* 0x0083e8000c101506 */
[----:B------:R-:W2:Y:S01]  /*e510*/  LDL.LU R28, [R1+0x94] ;  /* 0x00009400011c7983 */ /* 0x000ea20000300800 */
[----:B0-----:R-:W-:-:S04]  /*e520*/  LEA R8, P6, R3, R2, 0x1 ;  /* 0x0000000203087211 */ /* 0x001fc800078c08ff */
[----:B------:R-:W-:-:S05]  /*e530*/  LEA.HI.X.SX32 R9, R3, R0, 0x1, P6 ;  /* 0x0000000003097211 */ /* 0x000fca00030f0eff */
[----:B-----5:R0:W-:Y:S01]  /*e540*/  @P1 STG.E.U16 [R8.64], R10 ;  /* 0x0000000a08001986 */ /* 0x0201e2000c101506 */
[----:B------:R-:W-:-:S03]  /*e550*/  ISETP.LT.AND P1, PT, R14, c[0x0][0x17c], !P0 ;  /* 0x00005f000e007a0c */ /* 0x000fc60004721270 */
[----:B------:R-:W3:Y:S01]  /*e560*/  LDL.LU R14, [R1+0x4a8] ;  /* 0x0004a800010e7983 */ /* 0x000ee20000300800 */
[----:B------:R-:W-:-:S04]  /*e570*/  IMAD R12, R16, 0x4, R3 ;  /* 0x00000004100c7824 */ /* 0x000fc800078e0203 */
[----:B------:R-:W-:Y:S01]  /*e580*/  IMAD R3, R16, 0x4, R12 ;  /* 0x0000000410037824 */ /* 0x000fe200078e020c */
[----:B-1----:R-:W-:-:S04]  /*e590*/  LEA R4, P6, R12, R2, 0x1 ;  /* 0x000000020c047211 */ /* 0x002fc800078c08ff */
[----:B------:R-:W-:Y:S01]  /*e5a0*/  LEA.HI.X.SX32 R5, R12, R0, 0x1, P6 ;  /* 0x000000000c057211 */ /* 0x000fe200030f0eff */
[----:B------:R-:W-:Y:S01]  /*e5b0*/  IMAD R12, R16, 0x4, R3 ;  /* 0x00000004100c7824 */ /* 0x000fe200078e0203 */
[----:B0-----:R-:W-:-:S03]  /*e5c0*/  LEA R8, P6, R3, R2, 0x1 ;  /* 0x0000000203087211 */ /* 0x001fc600078c08ff */
[----:B------:R0:W-:Y:S01]  /*e5d0*/  @P2 STG.E.U16 [R4.64], R20 ;  /* 0x0000001404002986 */ /* 0x0001e2000c101506 */
[----:B------:R-:W-:Y:S02]  /*e5e0*/  LEA.HI.X.SX32 R9, R3, R0, 0x1, P6 ;  /* 0x0000000003097211 */ /* 0x000fe400030f0eff */
[----:B------:R-:W-:Y:S01]  /*e5f0*/  ISETP.LT.AND P2, PT, R18, c[0x0][0x17c], !P0 ;  /* 0x00005f0012007a0c */ /* 0x000fe20004741270 */
[----:B------:R-:W-:Y:S01]  /*e600*/  IMAD R3, R16, 0x4, R12 ;  /* 0x0000000410037824 */ /* 0x000fe200078e020c */
[----:B------:R-:W-:Y:S01]  /*e610*/  ISETP.LT.AND P3, PT, R25, c[0x0][0x17c], !P0 ;  /* 0x00005f0019007a0c */ /* 0x000fe20004761270 */
[----:B------:R-:W5:Y:S04]  /*e620*/  LDL.LU R18, [R1+0x4a4] ;  /* 0x0004a40001127983 */ /* 0x000f680000300800 */
[----:B------:R-:W2:Y:S01]  /*e630*/  LDL.LU R25, [R1+0xa0] ;  /* 0x0000a00001197983 */ /* 0x000ea20000300800 */
[----:B0-----:R-:W-:-:S04]  /*e640*/  LEA R4, P6, R12, R2, 0x1 ;  /* 0x000000020c047211 */ /* 0x001fc800078c08ff */
[----:B------:R-:W-:Y:S02]  /*e650*/  LEA.HI.X.SX32 R5, R12, R0, 0x1, P6 ;  /* 0x000000000c057211 */ /* 0x000fe400030f0eff */
[----:B------:R-:W2:Y:S04]  /*e660*/  LDL.LU R12, [R1+0x80] ;  /* 0x00008000010c7983 */ /* 0x000ea80000300800 */
[----:B---3--:R-:W-:Y:S04]  /*e670*/  @P5 STG.E.U16 [R8.64], R14 ;  /* 0x0000000e08005986 */ /* 0x008fe8000c101506 */
[----:B----4-:R0:W-:Y:S01]  /*e680*/  @P4 STG.E.U16 [R4.64], R21 ;  /* 0x0000001504004986 */ /* 0x0101e2000c101506 */
[----:B------:R-:W-:-:S03]  /*e690*/  ISETP.LT.AND P4, PT, R22, c[0x0][0x17c], !P0 ;  /* 0x00005f0016007a0c */ /* 0x000fc60004781270 */
[----:B------:R-:W3:Y:S04]  /*e6a0*/  LDL.LU R22, [R1+0xb0] ;  /* 0x0000b00001167983 */ /* 0x000ee80000300800 */
[----:B0-----:R-:W4:Y:S01]  /*e6b0*/  LDL.LU R5, [R1+0x90] ;  /* 0x0000900001057983 */ /* 0x001f220000300800 */
[----:B------:R-:W-:-:S04]  /*e6c0*/  LEA R8, P6, R3, R2, 0x1 ;  /* 0x0000000203087211 */ /* 0x000fc800078c08ff */
[----:B------:R-:W-:Y:S02]  /*e6d0*/  LEA.HI.X.SX32 R9, R3, R0, 0x1, P6 ;  /* 0x0000000003097211 */ /* 0x000fe400030f0eff */
[----:B--2---:R-:W-:Y:S01]  /*e6e0*/  ISETP.LT.AND P5, PT, R12, c[0x0][0x17c], !P0 ;  /* 0x00005f000c007a0c */ /* 0x004fe200047a1270 */
[C---:B------:R-:W-:Y:S02]  /*e6f0*/  IMAD R12, R16.reuse, 0x4, R3 ;  /* 0x00000004100c7824 */ /* 0x040fe400078e0203 */
[----:B-----5:R0:W-:Y:S02]  /*e700*/  @P3 STG.E.U16 [R8.64], R18 ;  /* 0x0000001208003986 */ /* 0x0201e4000c101506 */
[----:B------:R-:W-:Y:S01]  /*e710*/  IMAD R3, R16, 0x4, R12 ;  /* 0x0000000410037824 */ /* 0x000fe200078e020c */
[----:B------:R-:W-:Y:S02]  /*e720*/  LEA R4, P6, R12, R2, 0x1 ;  /* 0x000000020c047211 */ /* 0x000fe400078c08ff */
[----:B------:R-:W-:-:S02]  /*e730*/  PRMT R10, R15, 0x7632, R10 ;  /* 0x000076320f0a7816 */ /* 0x000fc4000000000a */
[----:B------:R-:W-:Y:S01]  /*e740*/  PRMT R6, R13, 0x7632, R6 ;  /* 0x000076320d067816 */ /* 0x000fe20000000006 */
[----:B------:R-:W2:Y:S04]  /*e750*/  LDL.LU R15, [R1+0x4a0] ;  /* 0x0004a000010f7983 */ /* 0x000ea80000300800 */
[----:B------:R-:W5:Y:S01]  /*e760*/  LDL.LU R13, [R1+0xb4] ;  /* 0x0000b400010d7983 */ /* 0x000f620000300800 */
[----:B----4-:R-:W-:Y:S02]  /*e770*/  ISETP.LT.AND P3, PT, R5, c[0x0][0x17c], !P0 ;  /* 0x00005f0005007a0c */ /* 0x010fe40004761270 */
[----:B------:R-:W-:Y:S01]  /*e780*/  LEA.HI.X.SX32 R5, R12, R0, 0x1, P6 ;  /* 0x000000000c057211 */ /* 0x000fe200030f0eff */
[----:B------:R-:W-:Y:S01]  /*e790*/  IMAD R12, R16, 0x4, R3 ;  /* 0x00000004100c7824 */ /* 0x000fe200078e0203 */
[----:B0-----:R-:W-:-:S03]  /*e7a0*/  LEA R8, P6, R3, R2, 0x1 ;  /* 0x0000000203087211 */ /* 0x001fc600078c08ff */
[----:B------:R0:W-:Y:S01]  /*e7b0*/  @P1 STG.E.U16 [R4.64], R10 ;  /* 0x0000000a04001986 */ /* 0x0001e2000c101506 */
[----:B------:R-:W-:Y:S02]  /*e7c0*/  LEA.HI.X.SX32 R9, R3, R0, 0x1, P6 ;  /* 0x0000000003097211 */ /* 0x000fe400030f0eff */
[----:B------:R-:W-:Y:S02]  /*e7d0*/  ISETP.LT.AND P1, PT, R28, c[0x0][0x17c], !P0 ;  /* 0x00005f001c007a0c */ /* 0x000fe40004721270 */
[----:B------:R-:W4:Y:S04]  /*e7e0*/  LDL.LU R28, [R1+0xc0] ;  /* 0x0000c000011c7983 */ /* 0x000f280000300800 */
[----:B------:R1:W-:Y:S01]  /*e7f0*/  @P2 STG.E.U16 [R8.64], R6 ;  /* 0x0000000608002986 */ /* 0x0003e2000c101506 */
[----:B0-----:R-:W-:-:S04]  /*e800*/  LEA R4, P6, R12, R2, 0x1 ;  /* 0x000000020c047211 */ /* 0x001fc800078c08ff */
[----:B------:R-:W-:Y:S01]  /*e810*/  LEA.HI.X.SX32 R5, R12, R0, 0x1, P6 ;  /* 0x000000000c057211 */ /* 0x000fe200030f0eff */
[C---:B-1----:R-:W-:Y:S02]  /*e820*/  IMAD R9, R16.reuse, 0x4, R12 ;  /* 0x0000000410097824 */ /* 0x042fe400078e020c */
[----:B------:R-:W2:Y:S01]  /*e830*/  LDL.LU R12, [R1+0xa4] ;  /* 0x0000a400010c7983 */ /* 0x000ea20000300800 */
[----:B------:R-:W-:Y:S01]  /*e840*/  PRMT R6, R11, 0x7632, R6 ;  /* 0x000076320b067816 */ /* 0x000fe20000000006 */
[----:B------:R-:W-:Y:S01]  /*e850*/  IMAD R3, R16, 0x4, R9 ;  /* 0x0000000410037824 */ /* 0x000fe200078e0209 */
[----:B------:R-:W-:Y:S01]  /*e860*/  LEA R8, P6, R9, R2, 0x1 ;  /* 0x0000000209087211 */ /* 0x000fe200078c08ff */
[----:B------:R-:W4:Y:S01]  /*e870*/  LDL.LU R11, [R1+0x49c] ;  /* 0x00049c00010b7983 */ /* 0x000f220000300800 */
[----:B------:R-:W-:Y:S02]  /*e880*/  PRMT R10, R7, 0x7632, R10 ;  /* 0x00007632070a7816 */ /* 0x000fe4000000000a */
[----:B------:R-:W-:Y:S01]  /*e890*/  LEA.HI.X.SX32 R9, R9, R0, 0x1, P6 ;  /* 0x0000000009097211 */ /* 0x000fe200030f0eff */
[----:B------:R0:W-:Y:S01]  /*e8a0*/  @P5 STG.E.U16 [R4.64], R6 ;  /* 0x0000000604005986 */ /* 0x0001e2000c101506 */
[----:B------:R-:W-:-:S03]  /*e8b0*/  ISETP.LT.AND P2, PT, R25, c[0x0][0x17c], !P0 ;  /* 0x00005f0019007a0c */ /* 0x000fc60004741270 */
[----:B------:R-:W-:Y:S01]  /*e8c0*/  @P4 STG.E.U16 [R8.64], R10 ;  /* 0x0000000a08004986 */ /* 0x000fe2000c101506 */
[----:B0-----:R-:W-:-:S03]  /*e8d0*/  LEA R4, P6, R3, R2, 0x1 ;  /* 0x0000000203047211 */ /* 0x001fc600078c08ff */
[----:B------:R-:W4:Y:S01]  /*e8e0*/  LDL.LU R25, [R1+0xc4] ;  /* 0x0000c40001197983 */ /* 0x000f220000300800 */
[----:B------:R-:W-:Y:S02]  /*e8f0*/  PRMT R6, R26, 0x7632, R6 ;  /* 0x000076321a067816 */ /* 0x000fe40000000006 */
[----:B------:R-:W-:Y:S01]  /*e900*/  LEA.HI.X.SX32 R5, R3, R0, 0x1, P6 ;  /* 0x0000000003057211 */ /* 0x000fe200030f0eff */
[----:B------:R-:W4:Y:S01]  /*e910*/  LDL.LU R7, [R1+0x498] ;  /* 0x0004980001077983 */ /* 0x000f220000300800 */
[----:B---3--:R-:W-:-:S03]  /*e920*/  ISETP.LT.AND P4, PT, R22, c[0x0][0x17c], !P0 ;  /* 0x00005f0016007a0c */ /* 0x008fc60004781270 */
[----:B------:R-:W3:Y:S04]  /*e930*/  LDL.LU R26, [R1+0xc8] ;  /* 0x0000c800011a7983 */ /* 0x000ee80000300800 */
[----:B------:R-:W3:Y:S04]  /*e940*/  LDL.LU R22, [R1+0xcc] ;  /* 0x0000cc0001167983 */ /* 0x000ee80000300800 */
[----:B------:R0:W-:Y:S01]  /*e950*/  @P3 STG.E.U16 [R4.64], R6 ;  /* 0x0000000604003986 */ /* 0x0001e2000c101506 */
[----:B-----5:R-:W-:-:S03]  /*e960*/  ISETP.LT.AND P3, PT, R13, c[0x0][0x17c], !P0 ;  /* 0x00005f000d007a0c */ /* 0x020fc60004761270 */
[----:B------:R-:W5:Y:S01]  /*e970*/  LDL.LU R13, [R1+0xd0] ;  /* 0x0000d000010d7983 */ /* 0x000f620000300800 */
[----:B0-----:R-:W-:Y:S02]  /*e980*/  PRMT R6, R29, 0x7632, R6 ;  /* 0x000076321d067816 */ /* 0x001fe40000000006 */
[----:B--2---:R-:W-:Y:S01]  /*e990*/  ISETP.LT.AND P5, PT, R12, c[0x0][0x17c], !P0 ;  /* 0x00005f000c007a0c */ /* 0x004fe200047a1270 */
[----:B------:R-:W-:-:S05]  /*e9a0*/  IMAD R12, R16, 0x4, R3 ;  /* 0x00000004100c7824 */ /* 0x000fca00078e0203 */
[----:B------:R-:W-:-:S04]  /*e9b0*/  LEA R8, P6, R12, R2, 0x1 ;  /* 0x000000020c087211 */ /* 0x000fc800078c08ff */
[----:B------:R-:W-:-:S05]  /*e9c0*/  LEA.HI.X.SX32 R9, R12, R0, 0x1, P6 ;  /* 0x000000000c097211 */ /* 0x000fca00030f0eff */
[----:B------:R0:W-:Y:S02]  /*e9d0*/  @P1 STG.E.U16 [R8.64], R6 ;  /* 0x0000000608001986 */ /* 0x0001e4000c101506 */
[----:B0-----:R-:W-:Y:S02]  /*e9e0*/  PRMT R6, R24, 0x7632, R6 ;  /* 0x0000763218067816 */ /* 0x001fe40000000006 */
[----:B------:R-:W2:Y:S01]  /*e9f0*/  LDL.LU R24, [R1+0xd4] ;  /* 0x0000d40001187983 */ /* 0x000ea20000300800 */
[----:B------:R-:W-:-:S04]  /*ea00*/  IMAD R5, R16, 0x4, R12 ;  /* 0x0000000410057824 */ /* 0x000fc800078e020c */
[C---:B------:R-:W-:Y:S01]  /*ea10*/  IMAD R3, R16.reuse, 0x4, R5 ;  /* 0x0000000410037824 */ /* 0x040fe200078e0205 */
[----:B------:R-:W-:Y:S02]  /*ea20*/  LEA R4, P6, R5, R2, 0x1 ;  /* 0x0000000205047211 */ /* 0x000fe400078c08ff */
[----:B------:R-:W-:Y:S02]  /*ea30*/  PRMT R10, R17, 0x7632, R10 ;  /* 0x00007632110a7816 */ /* 0x000fe4000000000a */
[----:B------:R-:W-:Y:S01]  /*ea40*/  LEA.HI.X.SX32 R5, R5, R0, 0x1, P6 ;  /* 0x0000000005057211 */ /* 0x000fe200030f0eff */
[----:B------:R-:W-:Y:S01]  /*ea50*/  IMAD R12, R16, 0x4, R3 ;  /* 0x00000004100c7824 */ /* 0x000fe200078e0203 */
[----:B------:R-:W-:-:S03]  /*ea60*/  LEA R8, P6, R3, R2, 0x1 ;  /* 0x0000000203087211 */ /* 0x000fc600078c08ff */
[----:B------:R0:W-:Y:S01]  /*ea70*/  @P2 STG.E.U16 [R4.64], R10 ;  /* 0x0000000a04002986 */ /* 0x0001e2000c101506 */
[----:B------:R-:W-:Y:S01]  /*ea80*/  LEA.HI.X.SX32 R9, R3, R0, 0x1, P6 ;  /* 0x0000000003097211 */ /* 0x000fe200030f0eff */
[----:B------:R-:W-:Y:S01]  /*ea90*/  IMAD R3, R16, 0x4, R12 ;  /* 0x0000000410037824 */ /* 0x000fe200078e020c */
[----:B----4-:R-:W-:-:S03]  /*eaa0*/  ISETP.LT.AND P1, PT, R28, c[0x0][0x17c], !P0 ;  /* 0x00005f001c007a0c */ /* 0x010fc60004721270 */
[----:B------:R1:W-:Y:S01]  /*eab0*/  @P5 STG.E.U16 [R8.64], R6 ;  /* 0x0000000608005986 */ /* 0x0003e2000c101506 */
[----:B0-----:R-:W-:-:S04]  /*eac0*/  LEA R4, P6, R12, R2, 0x1 ;  /* 0x000000020c047211 */ /* 0x001fc800078c08ff */
[----:B------:R-:W-:Y:S01]  /*ead0*/  LEA.HI.X.SX32 R5, R12, R0, 0x1, P6 ;  /* 0x000000000c057211 */ /* 0x000fe200030f0eff */
[----:B------:R-:W-:Y:S01]  /*eae0*/  IMAD R12, R16, 0x4, R3 ;  /* 0x00000004100c7824 */ /* 0x000fe200078e0203 */
[----:B-1----:R-:W-:Y:S02]  /*eaf0*/  PRMT R6, R27, 0x7632, R6 ;  /* 0x000076321b067816 */ /* 0x002fe40000000006 */
[----:B------:R-:W-:-:S03]  /*eb00*/  LEA R8, P6, R3, R2, 0x1 ;  /* 0x0000000203087211 */ /* 0x000fc600078c08ff */
[----:B------:R0:W-:Y:S01]  /*eb10*/  @P4 STG.E.U16 [R4.64], R6 ;  /* 0x0000000604004986 */ /* 0x0001e2000c101506 */
[----:B------:R-:W-:Y:S02]  /*eb20*/  LEA.HI.X.SX32 R9, R3, R0, 0x1, P6 ;  /* 0x0000000003097211 */ /* 0x000fe400030f0eff */
[----:B------:R-:W-:Y:S02]  /*eb30*/  ISETP.LT.AND P2, PT, R25, c[0x0][0x17c], !P0 ;  /* 0x00005f0019007a0c */ /* 0x000fe40004741270 */
[----:B------:R-:W4:Y:S01]  /*eb40*/  LDL.LU R25, [R1+0xd8] ;  /* 0x0000d80001197983 */ /* 0x000f220000300800 */
[----:B---3--:R-:W-:Y:S02]  /*eb50*/  ISETP.LT.AND P4, PT, R22, c[0x0][0x17c], !P0 ;  /* 0x00005f0016007a0c */ /* 0x008fe40004781270 */
[----:B------:R-:W-:Y:S01]  /*eb60*/  PRMT R10, R6, 0x7632, R10 ;  /* 0x00007632060a7816 */ /* 0x000fe2000000000a */
[----:B------:R-:W3:Y:S01]  /*eb70*/  LDL.LU R22, [R1+0xdc] ;  /* 0x0000dc0001167983 */ /* 0x000ee20000300800 */
[----:B0-----:R-:W-:-:S02]  /*eb80*/  LEA R4, P6, R12, R2, 0x1 ;  /* 0x000000020c047211 */ /* 0x001fc400078c08ff */
[----:B------:R-:W-:Y:S02]  /*eb90*/  PRMT R6, R23, 0x7632, R6 ;  /* 0x0000763217067816 */ /* 0x000fe40000000006 */
[----:B------:R-:W-:Y:S01]  /*eba0*/  LEA.HI.X.SX32 R5, R12, R0, 0x1, P6 ;  /* 0x000000000c057211 */ /* 0x000fe200030f0eff */
[----:B------:R0:W-:Y:S04]  /*ebb0*/  @P3 STG.E.U16 [R8.64], R10 ;  /* 0x0000000a08003986 */ /* 0x0001e8000c101506 */
[----:B------:R-:W4:Y:S04]  /*ebc0*/  LDL.LU R23, [R1+0xe0] ;  /* 0x0000e00001177983 */ /* 0x000f280000300800 */
[----:B------:R1:W-:Y:S01]  /*ebd0*/  @P1 STG.E.U16 [R4.64], R6 ;  /* 0x0000000604001986 */ /* 0x0003e2000c101506 */
[----:B--2---:R-:W-:-:S03]  /*ebe0*/  ISETP.LT.AND P1, PT, R24, c[0x0][0x17c], !P0 ;  /* 0x00005f0018007a0c */ /* 0x004fc60004721270 */
[----:B------:R-:W2:Y:S01]  /*ebf0*/  LDL.LU R24, [R1+0xe4] ;  /* 0x0000e40001187983 */ /* 0x000ea20000300800 */
[----:B------:R-:W-:Y:S01]  /*ec00*/  IMAD R3, R16, 0x4, R12 ;  /* 0x0000000410037824 */ /* 0x000fe200078e020c */
[----:B------:R-:W-:Y:S02]  /*ec10*/  ISETP.LT.AND P5, PT, R26, c[0x0][0x17c], !P0 ;  /* 0x00005f001a007a0c */ /* 0x000fe400047a1270 */
[----:B0-----:R-:W-:Y:S01]  /*ec20*/  PRMT R10, R10, 0x7632, R10 ;  /* 0x000076320a0a7816 */ /* 0x001fe2000000000a */
[C---:B-1----:R-:W-:Y:S01]  /*ec30*/  IMAD R5, R16.reuse, 0x4, R3 ;  /* 0x0000000410057824 */ /* 0x042fe200078e0203 */
[C---:B------:R-:W-:Y:S01]  /*ec40*/  LEA R8, P6, R3.reuse, R2, 0x1 ;  /* 0x0000000203087211 */ /* 0x040fe200078c08ff */
[----:B------:R-:W2:Y:S03]  /*ec50*/  LDL.LU R27, [R1+0x7c] ;  /* 0x00007c00011b7983 */ /* 0x000ea60000300800 */
[----:B------:R-:W-:Y:S01]  /*ec60*/  LEA.HI.X.SX32 R9, R3, R0, 0x1, P6 ;  /* 0x0000000003097211 */ /* 0x000fe200030f0eff */
[----:B------:R-:W-:Y:S01]  /*ec70*/  IMAD R3, R16, 0x4, R5 ;  /* 0x0000000410037824 */ /* 0x000fe200078e0205 */
[----:B------:R-:W-:-:S03]  /*ec80*/  LEA R4, P6, R5, R2, 0x1 ;  /* 0x0000000205047211 */ /* 0x000fc600078c08ff */
[----:B------:R0:W-:Y:S01]  /*ec90*/  @P2 STG.E.U16 [R8.64], R10 ;  /* 0x0000000a08002986 */ /* 0x0001e2000c101506 */
[----:B------:R-:W-:Y:S01]  /*eca0*/  LEA.HI.X.SX32 R5, R5, R0, 0x1, P6 ;  /* 0x0000000005057211 */ /* 0x000fe200030f0eff */
[----:B------:R-:W-:Y:S01]  /*ecb0*/  IMAD R6, R16, 0x4, R3 ;  /* 0x0000000410067824 */ /* 0x000fe200078e0203 */
[----:B-----5:R-:W-:Y:S02]  /*ecc0*/  ISETP.LT.AND P3, PT, R13, c[0x0][0x17c], !P0 ;  /* 0x00005f000d007a0c */ /* 0x020fe40004761270 */
[----:B------:R-:W-:Y:S02]  /*ecd0*/  PRMT R14, R14, 0x7632, R14 ;  /* 0x000076320e0e7816 */ /* 0x000fe4000000000e */
[C---:B0-----:R-:W-:Y:S02]  /*ece0*/  LEA R8, P6, R3.reuse, R2, 0x1 ;  /* 0x0000000203087211 */ /* 0x041fe400078c08ff */
[----:B------:R-:W-:Y:S02]  /*ecf0*/  PRMT R10, R20, 0x7632, R10 ;  /* 0x00007632140a7816 */ /* 0x000fe4000000000a */
[----:B------:R-:W-:Y:S01]  /*ed00*/  LEA.HI.X.SX32 R9, R3, R0, 0x1, P6 ;  /* 0x0000000003097211 */ /* 0x000fe200030f0eff */
[----:B------:R-:W5:Y:S01]  /*ed10*/  LDL.LU R20, [R1+0xe8] ;  /* 0x0000e80001147983 */ /* 0x000f620000300800 */
[----:B------:R-:W-:-:S03]  /*ed20*/  IMAD R3, R16, 0x4, R6 ;  /* 0x0000000410037824 */ /* 0x000fc600078e0206 */
[----:B------:R0:W-:Y:S04]  /*ed30*/  @P5 STG.E.U16 [R4.64], R10 ;  /* 0x0000000a04005986 */ /* 0x0001e8000c101506 */
[----:B------:R1:W-:Y:S04]  /*ed40*/  @P4 STG.E.U16 [R8.64], R14 ;  /* 0x0000000e08004986 */ /* 0x0003e8000c101506 */
[----:B------:R-:W5:Y:S01]  /*ed50*/  LDL.LU R26, [R1+0x4c] ;  /* 0x00004c00011a7983 */ /* 0x000f620000300800 */
[----:B0-----:R-:W-:Y:S02]  /*ed60*/  LEA R4, P6, R6, R2, 0x1 ;  /* 0x0000000206047211 */ /* 0x001fe400078c08ff */
[----:B---3--:R-:W-:-:S02]  /*ed70*/  ISETP.LT.AND P5, PT, R22, c[0x0][0x17c], !P0 ;  /* 0x00005f0016007a0c */ /* 0x008fc400047a1270 */
[----:B------:R-:W-:Y:S01]  /*ed80*/  LEA.HI.X.SX32 R5, R6, R0, 0x1, P6 ;  /* 0x0000000006057211 */ /* 0x000fe200030f0eff */
[----:B------:R-:W3:Y:S01]  /*ed90*/  LDL.LU R22, [R1+0xec] ;  /* 0x0000ec0001167983 */ /* 0x000ee20000300800 */
[----:B-1----:R-:W-:Y:S02]  /*eda0*/  PRMT R9, R21, 0x7632, R9 ;  /* 0x0000763215097816 */ /* 0x002fe40000000009 */
[----:B------:R-:W-:Y:S01]  /*edb0*/  LEA R8, P6, R3, R2, 0x1 ;  /* 0x0000000203087211 */ /* 0x000fe200078c08ff */
[----:B------:R-:W3:Y:S01]  /*edc0*/  LDL.LU R21, [R1+0xf0] ;  /* 0x0000f00001157983 */ /* 0x000ee20000300800 */
[----:B------:R-:W-:-:S03]  /*edd0*/  PRMT R18, R18, 0x7632, R18 ;  /* 0x0000763212127816 */ /* 0x000fc60000000012 */
[----:B------:R0:W-:Y:S01]  /*ede0*/  @P3 STG.E.U16 [R4.64], R9 ;  /* 0x0000000904003986 */ /* 0x0001e2000c101506 */
[----:B----4-:R-:W-:-:S03]  /*edf0*/  ISETP.LT.AND P4, PT, R23, c[0x0][0x17c], !P0 ;  /* 0x00005f0017007a0c */ /* 0x010fc60004781270 */
[----:B------:R-:W4:Y:S04]  /*ee00*/  LDL.LU R23, [R1+0xf4] ;  /* 0x0000f40001177983 */ /* 0x000f280000300800 */
[----:B------:R-:W4:Y:S01]  /*ee10*/  LDL.LU R28, [R1+0x9c] ;  /* 0x00009c00011c7983 */ /* 0x000f220000300800 */
[----:B0-----:R-:W-:-:S05]  /*ee20*/  LEA.HI.X.SX32 R9, R3, R0, 0x1, P6 ;  /* 0x0000000003097211 */ /* 0x001fca00030f0eff */
[----:B------:R0:W-:Y:S01]  /*ee30*/  @P1 STG.E.U16 [R8.64], R18 ;  /* 0x0000001208001986 */ /* 0x0001e2000c101506 */
[----:B--2---:R-:W-:-:S03]  /*ee40*/  ISETP.LT.AND P3, PT, R24, c[0x0][0x17c], !P0 ;  /* 0x00005f0018007a0c */ /* 0x004fc60004761270 */
[----:B------:R-:W2:Y:S04]  /*ee50*/  LDL.LU R24, [R1+0xf8] ;  /* 0x0000f80001187983 */ /* 0x000ea80000300800 */
[----:B------:R-:W2:Y:S04]  /*ee60*/  LDL.LU R29, [R1+0xbc] ;  /* 0x0000bc00011d7983 */ /* 0x000ea80000300800 */
[----:B0-----:R-:W2:Y:S01]  /*ee70*/  LDL R18, [R1+0x8c] ;  /* 0x00008c0001127983 */ /* 0x001ea20000100800 */
[----:B------:R-:W-:Y:S01]  /*ee80*/  IMAD R6, R16, 0x4, R3 ;  /* 0x0000000410067824 */ /* 0x000fe200078e0203 */
[----:B------:R-:W-:-:S02]  /*ee90*/  ISETP.LT.AND P2, PT, R25, c[0x0][0x17c], !P0 ;  /* 0x00005f0019007a0c */ /* 0x000fc40004741270 */
[----:B------:R-:W4:Y:S01]  /*eea0*/  LDL.LU R17, [R1+0xfc] ;  /* 0x0000fc0001117983 */ /* 0x000f220000300800 */
[----:B------:R-:W-:Y:S01]  /*eeb0*/  IMAD R3, R16, 0x4, R6 ;  /* 0x0000000410037824 */ /* 0x000fe200078e0206 */
[----:B------:R-:W-:-:S04]  /*eec0*/  LEA R4, P6, R6, R2, 0x1 ;  /* 0x0000000206047211 */ /* 0x000fc800078c08ff */
[----:B------:R-:W-:Y:S01]  /*eed0*/  LEA.HI.X.SX32 R5, R6, R0, 0x1, P6 ;  /* 0x0000000006057211 */ /* 0x000fe200030f0eff */
[----:B------:R-:W-:Y:S01]  /*eee0*/  IMAD R6, R16, 0x4, R3 ;  /* 0x0000000410067824 */ /* 0x000fe200078e0203 */
[----:B------:R-:W-:-:S03]  /*eef0*/  LEA R8, P6, R3, R2, 0x1 ;  /* 0x0000000203087211 */ /* 0x000fc600078c08ff */
[----:B------:R0:W-:Y:S01]  /*ef00*/  @P2 STG.E.U16 [R4.64], R27 ;  /* 0x0000001b04002986 */ /* 0x0001e2000c101506 */
[----:B------:R-:W-:Y:S02]  /*ef10*/  LEA.HI.X.SX32 R9, R3, R0, 0x1, P6 ;  /* 0x0000000003097211 */ /* 0x000fe400030f0eff */
[----:B-----5:R-:W-:Y:S02]  /*ef20*/  ISETP.LT.AND P1, PT, R20, c[0x0][0x17c], !P0 ;  /* 0x00005f0014007a0c */ /* 0x020fe40004721270 */
[----:B------:R-:W5:Y:S04]  /*ef30*/  LDL.LU R20, [R1+0x100] ;  /* 0x0001000001147983 */ /* 0x000f680000300800 */
[----:B------:R-:W5:Y:S01]  /*ef40*/  LDL.LU R13, [R1+0xac] ;  /* 0x0000ac00010d7983 */ /* 0x000f620000300800 */
[----:B0-----:R-:W-:-:S04]  /*ef50*/  LEA R4, P6, R6, R2, 0x1 ;  /* 0x0000000206047211 */ /* 0x001fc800078c08ff */
[----:B------:R-:W-:Y:S01]  /*ef60*/  LEA.HI.X.SX32 R5, R6, R0, 0x1, P6 ;  /* 0x0000000006057211 */ /* 0x000fe200030f0eff */
[----:B------:R0:W-:Y:S01]  /*ef70*/  @P5 STG.E.U16 [R8.64], R26 ;  /* 0x0000001a08005986 */ /* 0x0001e2000c101506 */
[----:B---3--:R-:W-:-:S03]  /*ef80*/  ISETP.LT.AND P2, PT, R22, c[0x0][0x17c], !P0 ;  /* 0x00005f0016007a0c */ /* 0x008fc60004741270 */
[----:B------:R-:W3:Y:S04]  /*ef90*/  LDL.LU R22, [R1+0x104] ;  /* 0x0001040001167983 */ /* 0x000ee80000300800 */
[----:B------:R-:W3:Y:S01]  /*efa0*/  LDL.LU R25, [R1+0x6c] ;  /* 0x00006c0001197983 */ /* 0x000ee20000300800 */
[----:B------:R-:W-:-:S03]  /*efb0*/  ISETP.LT.AND P5, PT, R21, c[0x0][0x17c], !P0 ;  /* 0x00005f0015007a0c */ /* 0x000fc600047a1270 */
[----:B------:R-:W3:Y:S04]  /*efc0*/  LDL.LU R21, [R1+0x1c] ;  /* 0x00001c0001157983 */ /* 0x000ee80000300800 */
[----:B--2---:R1:W-:Y:S01]  /*efd0*/  @P4 STG.E.U16 [R4.64], R18 ;  /* 0x0000001204004986 */ /* 0x0043e2000c101506 */
[----:B----4-:R-:W-:-:S03]  /*efe0*/  ISETP.LT.AND P4, PT, R23, c[0x0][0x17c], !P0 ;  /* 0x00005f0017007a0c */ /* 0x010fc60004781270 */
[----:B------:R-:W2:Y:S01]  /*eff0*/  LDL.LU R23, [R1+0x5c] ;  /* 0x00005c0001177983 */ /* 0x000ea20000300800 */
[----:B------:R-:W-:-:S04]  /*f000*/  IMAD R3, R16, 0x4, R6 ;  /* 0x0000000410037824 */ /* 0x000fc800078e0206 */
[----:B------:R-:W-:Y:S01]  /*f010*/  IMAD R6, R16, 0x4, R3 ;  /* 0x0000000410067824 */ /* 0x000fe200078e0203 */
[----:B0-----:R-:W-:-:S04]  /*f020*/  LEA R8, P6, R3, R2, 0x1 ;  /* 0x0000000203087211 */ /* 0x001fc800078c08ff */
[----:B------:R-:W-:Y:S01]  /*f030*/  LEA.HI.X.SX32 R9, R3, R0, 0x1, P6 ;  /* 0x0000000003097211 */ /* 0x000fe200030f0eff */
[----:B------:R-:W-:Y:S01]  /*f040*/  IMAD R3, R16, 0x4, R6 ;  /* 0x0000000410037824 */ /* 0x000fe200078e0206 */
[----:B-1----:R-:W-:-:S03]  /*f050*/  LEA R4, P6, R6, R2, 0x1 ;  /* 0x0000000206047211 */ /* 0x002fc600078c08ff */
[----:B------:R0:W-:Y:S01]  /*f060*/  @P3 STG.E.U16 [R8.64], R28 ;  /* 0x0000001c08003986 */ /* 0x0001e2000c101506 */
[----:B------:R-:W-:Y:S01]  /*f070*/  LEA.HI.X.SX32 R5, R6, R0, 0x1, P6 ;  /* 0x0000000006057211 */ /* 0x000fe200030f0eff */
[----:B------:R-:W-:-:S04]  /*f080*/  IMAD R6, R16, 0x4, R3 ;  /* 0x0000000410067824 */ /* 0x000fc800078e0203 */
[----:B------:R1:W-:Y:S01]  /*f090*/  @P1 STG.E.U16 [R4.64], R29 ;  /* 0x0000001d04001986 */ /* 0x0003e2000c101506 */
[----:B0-----:R-:W-:-:S04]  /*f0a0*/  LEA R8, P6, R3, R2, 0x1 ;  /* 0x0000000203087211 */ /* 0x001fc800078c08ff */
[----:B------:R-:W-:Y:S01]  /*f0b0*/  LEA.HI.X.SX32 R9, R3, R0, 0x1, P6 ;  /* 0x0000000003097211 */ /* 0x000fe200030f0eff */
[----:B------:R-:W-:Y:S01]  /*f0c0*/  IMAD R3, R16, 0x4, R6 ;  /* 0x0000000410037824 */ /* 0x000fe200078e0206 */
[----:B-1----:R-:W-:-:S03]  /*f0d0*/  LEA R4, P6, R6, R2, 0x1 ;  /* 0x0000000206047211 */ /* 0x002fc600078c08ff */
[----:B-----5:R0:W-:Y:S01]  /*f0e0*/  @P2 STG.E.U16 [R8.64], R13 ;  /* 0x0000000d08002986 */ /* 0x0201e2000c101506 */
[----:B------:R-:W-:Y:S01]  /*f0f0*/  LEA.HI.X.SX32 R5, R6, R0, 0x1, P6 ;  /* 0x0000000006057211 */ /* 0x000fe200030f0eff */
[----:B------:R-:W-:Y:S01]  /*f100*/  IMAD R6, R16, 0x4, R3 ;  /* 0x0000000410067824 */ /* 0x000fe200078e0203 */
[----:B------:R-:W-:Y:S02]  /*f110*/  ISETP.LT.AND P3, PT, R24, c[0x0][0x17c], !P0 ;  /* 0x00005f0018007a0c */ /* 0x000fe40004761270 */
[----:B------:R-:W4:Y:S01]  /*f120*/  LDL.LU R24, [R1+0x3c] ;  /* 0x00003c0001187983 */ /* 0x000f220000300800 */
[----:B0-----:R-:W-:-:S03]  /*f130*/  LEA R8, P6, R3, R2, 0x1 ;  /* 0x0000000203087211 */ /* 0x001fc600078c08ff */
[----:B---3--:R0:W-:Y:S01]  /*f140*/  @P5 STG.E.U16 [R4.64], R25 ;  /* 0x0000001904005986 */ /* 0x0081e2000c101506 */
[----:B------:R-:W-:Y:S01]  /*f150*/  LEA.HI.X.SX32 R9, R3, R0, 0x1, P6 ;  /* 0x0000000003097211 */ /* 0x000fe200030f0eff */
[----:B------:R-:W-:-:S04]  /*f160*/  IMAD R3, R16, 0x4, R6 ;  /* 0x0000000410037824 */ /* 0x000fc800078e0206 */
[----:B------:R1:W-:Y:S01]  /*f170*/  @P4 STG.E.U16 [R8.64], R21 ;  /* 0x0000001508004986 */ /* 0x0003e2000c101506 */
[----:B0-----:R-:W-:-:S04]  /*f180*/  LEA R4, P6, R6, R2, 0x1 ;  /* 0x0000000206047211 */ /* 0x001fc800078c08ff */
[----:B------:R-:W-:Y:S01]  /*f190*/  LEA.HI.X.SX32 R5, R6, R0, 0x1, P6 ;  /* 0x0000000006057211 */ /* 0x000fe200030f0eff */
[----:B------:R-:W-:Y:S01]  /*f1a0*/  IMAD R6, R16, 0x4, R3 ;  /* 0x0000000410067824 */ /* 0x000fe200078e0203 */
[----:B-1----:R-:W-:Y:S02]  /*f1b0*/  LEA R8, P6, R3, R2, 0x1 ;  /* 0x0000000203087211 */ /* 0x002fe400078c08ff */
[----:B------:R-:W-:Y:S02]  /*f1c0*/  ISETP.LT.AND P2, PT, R20, c[0x0][0x17c], !P0 ;  /* 0x00005f0014007a0c */ /* 0x000fe40004741270 */
[----:B------:R-:W3:Y:S01]  /*f1d0*/  LDL.LU R20, [R1+0x2c] ;  /* 0x00002c0001147983 */ /* 0x000ee20000300800 */
[----:B------:R-:W-:Y:S02]  /*f1e0*/  ISETP.LT.AND P4, PT, R7, c[0x0][0x17c], !P0 ;  /* 0x00005f0007007a0c */ /* 0x000fe40004781270 */
[----:B------:R-:W-:Y:S01]  /*f1f0*/  LEA.HI.X.SX32 R9, R3, R0, 0x1, P6 ;  /* 0x0000000003097211 */ /* 0x000fe200030f0eff */
[----:B------:R-:W5:Y:S01]  /*f200*/  LDL.LU R7, [R1+0x494] ;  /* 0x0004940001077983 */ /* 0x000f620000300800 */
[----:B------:R-:W-:-:S02]  /*f210*/  ISETP.LT.AND P1, PT, R17, c[0x0][0x17c], !P0 ;  /* 0x00005f0011007a0c */ /* 0x000fc40004721270 */
[----:B------:R-:W-:Y:S01]  /*f220*/  ISETP.LT.AND P5, PT, R22, c[0x0][0x17c], !P0 ;  /* 0x00005f0016007a0c */ /* 0x000fe200047a1270 */
[----:B------:R-:W3:Y:S01]  /*f230*/  LDL.LU R17, [R1+0x124] ;  /* 0x0001240001117983 */ /* 0x000ee20000300800 */
[----:B------:R-:W-:-:S03]  /*f240*/  IMAD R3, R16, 0x4, R6 ;  /* 0x0000000410037824 */ /* 0x000fc600078e0206 */
[----:B------:R-:W3:Y:S04]  /*f250*/  LDL.LU R18, [R1+0x128] ;  /* 0x0001280001127983 */ /* 0x000ee80000300800 */
[----:B------:R-:W3:Y:S04]  /*f260*/  LDL.LU R22, [R1+0xc] ;  /* 0x00000c0001167983 */ /* 0x000ee80000300800 */
[----:B--2---:R0:W-:Y:S01]  /*f270*/  @P3 STG.E.U16 [R4.64], R23 ;  /* 0x0000001704003986 */ /* 0x0041e2000c101506 */
[----:B------:R-:W-:-:S03]  /*f280*/  ISETP.LT.AND P3, PT, R11, c[0x0][0x17c], !P0 ;  /* 0x00005f000b007a0c */ /* 0x000fc60004761270 */
[----:B------:R-:W2:Y:S01]  /*f290*/  LDL.LU R11, [R1+0x490] ;  /* 0x00049000010b7983 */ /* 0x000ea20000300800 */
[----:B0-----:R-:W-:-:S04]  /*f2a0*/  LEA R4, P6, R6, R2, 0x1 ;  /* 0x0000000206047211 */ /* 0x001fc800078c08ff */
[----:B------:R-:W-:Y:S02]  /*f2b0*/  LEA.HI.X.SX32 R5, R6, R0, 0x1, P6 ;  /* 0x0000000006057211 */ /* 0x000fe400030f0eff */
[----:B------:R-:W2:Y:S04]  /*f2c0*/  LDL.LU R6, [R1+0x114] ;  /* 0x0001140001067983 */ /* 0x000ea80000300800 */
[----:B-----5:R0:W-:Y:S04]  /*f2d0*/  @P1 STG.E.U16 [R8.64], R7 ;  /* 0x0000000708001986 */ /* 0x0201e8000c101506 */
[----:B----4-:R1:W-:Y:S01]  /*f2e0*/  @P2 STG.E.U16 [R4.64], R24 ;  /* 0x0000001804002986 */ /* 0x0103e2000c101506 */
[----:B0-----:R-:W-:-:S04]  /*f2f0*/  LEA R8, P6, R3, R2, 0x1 ;  /* 0x0000000203087211 */ /* 0x001fc800078c08ff */
[----:B------:R-:W-:Y:S02]  /*f300*/  LEA.HI.X.SX32 R9, R3, R0, 0x1, P6 ;  /* 0x0000000003097211 */ /* 0x000fe400030f0eff */
[----:B------:R-:W-:Y:S02]  /*f310*/  ISETP.LT.AND P2, PT, R15, c[0x0][0x17c], !P0 ;  /* 0x00005f000f007a0c */ /* 0x000fe40004741270 */
[----:B------:R-:W4:Y:S01]  /*f320*/  LDL.LU R15, [R1+0x48c] ;  /* 0x00048c00010f7983 */ /* 0x000f220000300800 */
[----:B--2---:R-:W-:Y:S01]  /*f330*/  ISETP.LT.AND P1, PT, R6, c[0x0][0x17c], !P0 ;  /* 0x00005f0006007a0c */ /* 0x004fe20004721270 */
[----:B------:R-:W-:-:S05]  /*f340*/  IMAD R6, R16, 0x4, R3 ;  /* 0x0000000410067824 */ /* 0x000fca00078e0203 */
[----:B-1----:R-:W-:Y:S01]  /*f350*/  LEA R4, P6, R6, R2, 0x1 ;  /* 0x0000000206047211 */ /* 0x002fe200078c08ff */
[----:B------:R-:W-:-:S03]  /*f360*/  IMAD R3, R16, 0x4, R6 ;  /* 0x0000000410037824 */ /* 0x000fc600078e0206 */
[----:B------:R-:W-:Y:S02]  /*f370*/  LEA.HI.X.SX32 R5, R6, R0, 0x1, P6 ;  /* 0x0000000006057211 */ /* 0x000fe400030f0eff */
[----:B------:R-:W2:Y:S04]  /*f380*/  LDL.LU R6, [R1+0x11c] ;  /* 0x00011c0001067983 */ /* 0x000ea80000300800 */
[----:B------:R0:W-:Y:S04]  /*f390*/  @P5 STG.E.U16 [R8.64], R11 ;  /* 0x0000000b08005986 */ /* 0x0001e8000c101506 */
[----:B---3--:R1:W-:Y:S01]  /*f3a0*/  @P4 STG.E.U16 [R4.64], R20 ;  /* 0x0000001404004986 */ /* 0x0083e2000c101506 */
[----:B0-----:R-:W-:-:S04]  /*f3b0*/  LEA R8, P6, R3, R2, 0x1 ;  /* 0x0000000203087211 */ /* 0x001fc800078c08ff */
[----:B------:R-:W-:Y:S02]  /*f3c0*/  LEA.HI.X.SX32 R9, R3, R0, 0x1, P6 ;  /* 0x0000000003097211 */ /* 0x000fe400030f0eff */
[----:B------:R-:W-:Y:S02]  /*f3d0*/  ISETP.LT.AND P4, PT, R19, c[0x0][0x17c], !P0 ;  /* 0x00005f0013007a0c */ /* 0x000fe40004781270 */
[----:B------:R-:W3:Y:S04]  /*f3e0*/  LDL.LU R19, [R1+0x488] ;  /* 0x0004880001137983 */ /* 0x000ee80000300800 */
[----:B----4-:R-:W-:Y:S01]  /*f3f0*/  @P3 STG.E.U16 [R8.64], R15 ;  /* 0x0000000f08003986 */ /* 0x010fe2000c101506 */
[----:B------:R-:W-:-:S03]  /*f400*/  ISETP.LT.AND P3, PT, R17, c[0x0][0x17c], !P0 ;  /* 0x00005f0011007a0c */ /* 0x000fc60004761270 */
[----:B------:R-:W4:Y:S01]  /*f410*/  LDL.LU R17, [R1+0x138] ;  /* 0x0001380001117983 */ /* 0x000f220000300800 */
[----:B--2---:R-:W-:Y:S01]  /*f420*/  ISETP.LT.AND P5, PT, R6, c[0x0][0x17c], !P0 ;  /* 0x00005f0006007a0c */ /* 0x004fe200047a1270 */
[----:B------:R-:W-:-:S05]  /*f430*/  IMAD R6, R16, 0x4, R3 ;  /* 0x0000000410067824 */ /* 0x000fca00078e0203 */
[----:B-1----:R-:W-:-:S04]  /*f440*/  LEA R4, P6, R6, R2, 0x1 ;  /* 0x0000000206047211 */ /* 0x002fc800078c08ff */
[----:B------:R-:W-:-:S05]  /*f450*/  LEA.HI.X.SX32 R5, R6, R0, 0x1, P6 ;  /* 0x0000000006057211 */ /* 0x000fca00030f0eff */
[----:B------:R0:W-:Y:S01]  /*f460*/  @P1 STG.E.U16 [R4.64], R22 ;  /* 0x0000001604001986 */ /* 0x0001e2000c101506 */
[----:B------:R-:W-:-:S03]  /*f470*/  ISETP.LT.AND P1, PT, R18, c[0x0][0x17c], !P0 ;  /* 0x00005f0012007a0c */ /* 0x000fc60004721270 */
[----:B------:R-:W2:Y:S04]  /*f480*/  LDL.LU R18, [R1+0x13c] ;  /* 0x00013c0001127983 */ /* 0x000ea80000300800 */
[----:B0-----:R-:W5:Y:S01]  /*f490*/  LDL.LU R5, [R1+0x12c] ;  /* 0x00012c0001057983 */ /* 0x001f620000300800 */
[----:B------:R-:W-:-:S05]  /*f4a0*/  IMAD R3, R16, 0x4, R6 ;  /* 0x0000000410037824 */ /* 0x000fca00078e0206 */
[----:B------:R-:W-:Y:S01]  /*f4b0*/  LEA R8, P6, R3, R2, 0x1 ;  /* 0x0000000203087211 */ /* 0x000fe200078c08ff */
[----:B------:R-:W-:-:S03]  /*f4c0*/  IMAD R6, R16, 0x4, R3 ;  /* 0x0000000410067824 */ /* 0x000fc600078e0203 */
[----:B------:R-:W-:Y:S01]  /*f4d0*/  LEA.HI.X.SX32 R9, R3, R0, 0x1, P6 ;  /* 0x0000000003097211 */ /* 0x000fe200030f0eff */
[----:B------:R-:W-:Y:S01]  /*f4e0*/  IMAD R3, R16, 0x4, R6 ;  /* 0x0000000410037824 */ /* 0x000fe200078e0206 */
[----:B------:R-:W-:-:S03]  /*f4f0*/  LEA R4, P6, R6, R2, 0x1 ;  /* 0x0000000206047211 */ /* 0x000fc600078c08ff */
[----:B---3--:R0:W-:Y:S01]  /*f500*/  @P2 STG.E.U16 [R8.64], R19 ;  /* 0x0000001308002986 */ /* 0x0081e2000c101506 */
[----:B------:R-:W-:Y:S02]  /*f510*/  PRMT R7, R27, 0x7632, R7 ;  /* 0x000076321b077816 */ /* 0x000fe40000000007 */
[----:B------:R-:W-:Y:S01]  /*f520*/  PRMT R10, R26, 0x7632, R10 ;  /* 0x000076321a0a7816 */ /* 0x000fe2000000000a */
[----:B------:R-:W3:Y:S04]  /*f530*/  LDL.LU R27, [R1+0x140] ;  /* 0x00014000011b7983 */ /* 0x000ee80000300800 */
[----:B------:R-:W2:Y:S01]  /*f540*/  LDL.LU R26, [R1+0x144] ;  /* 0x00014400011a7983 */ /* 0x000ea20000300800 */
[----:B-----5:R-:W-:Y:S02]  /*f550*/  ISETP.LT.AND P2, PT, R5, c[0x0][0x17c], !P0 ;  /* 0x00005f0005007a0c */ /* 0x020fe40004741270 */
[----:B------:R-:W-:-:S02]  /*f560*/  LEA.HI.X.SX32 R5, R6, R0, 0x1, P6 ;  /* 0x0000000006057211 */ /* 0x000fc400030f0eff */
[----:B0-----:R-:W-:Y:S01]  /*f570*/  LEA R8, P6, R3, R2, 0x1 ;  /* 0x0000000203087211 */ /* 0x001fe200078c08ff */
[----:B------:R-:W-:-:S03]  /*f580*/  IMAD R6, R16, 0x4, R3 ;  /* 0x0000000410067824 */ /* 0x000fc600078e0203 */
[----:B------:R-:W-:Y:S01]  /*f590*/  LEA.HI.X.SX32 R9, R3, R0, 0x1, P6 ;  /* 0x0000000003097211 */ /* 0x000fe200030f0eff */
[----:B------:R0:W-:Y:S04]  /*f5a0*/  @P5 STG.E.U16 [R4.64], R7 ;  /* 0x0000000704005986 */ /* 0x0001e8000c101506 */
[----:B------:R-:W5:Y:S04]  /*f5b0*/  LDL.LU R3, [R1+0x130] ;  /* 0x0001300001037983 */ /* 0x000f680000300800 */
[----:B------:R1:W-:Y:S04]  /*f5c0*/  @P4 STG.E.U16 [R8.64], R10 ;  /* 0x0000000a08004986 */ /* 0x0003e8000c101506 */
[----:B0-----:R-:W2:Y:S04]  /*f5d0*/  LDL.LU R5, [R1+0x134] ;  /* 0x0001340001057983 */ /* 0x001ea80000300800 */
[----:B-1----:R-:W3:Y:S01]  /*f5e0*/  LDL.LU R9, [R1+0x8c] ;  /* 0x00008c0001097983 */ /* 0x002ee20000300800 */
[----:B------:R-:W-:-:S02]  /*f5f0*/  LEA R4, P6, R6, R2, 0x1 ;  /* 0x0000000206047211 */ /* 0x000fc400078c08ff */
[----:B------:R-:W-:Y:S02]  /*f600*/  PRMT R12, R28, 0x7632, R12 ;  /* 0x000076321c0c7816 */ /* 0x000fe4000000000c */
[----:B------:R-:W4:Y:S01]  /*f610*/  LDL.LU R28, [R1+0x14c] ;  /* 0x00014c00011c7983 */ /* 0x000f220000300800 */
[----:B------:R-:W-:Y:S02]  /*f620*/  PRMT R7, R13, 0x7632, R7 ;  /* 0x000076320d077816 */ /* 0x000fe40000000007 */
[----:B------:R-:W-:Y:S02]  /*f630*/  PRMT R10, R25, 0x7632, R10 ;  /* 0x00007632190a7816 */ /* 0x000fe4000000000a */
[----:B-----5:R-:W-:Y:S01]  /*f640*/  ISETP.LT.AND P5, PT, R3, c[0x0][0x17c], !P0 ;  /* 0x00005f0003007a0c */ /* 0x020fe200047a1270 */
[----:B------:R-:W-:Y:S01]  /*f650*/  IMAD R3, R16, 0x4, R6 ;  /* 0x0000000410037824 */ /* 0x000fe200078e0206 */
[----:B--2---:R-:W-:Y:S02]  /*f660*/  ISETP.LT.AND P4, PT, R5, c[0x0][0x17c], !P0 ;  /* 0x00005f0005007a0c */ /* 0x004fe40004781270 */
[----:B------:R-:W-:-:S02]  /*f670*/  LEA.HI.X.SX32 R5, R6, R0, 0x1, P6 ;  /* 0x0000000006057211 */ /* 0x000fc400030f0eff */
[----:B---3--:R-:W-:Y:S01]  /*f680*/  PRMT R11, R9, 0x7632, R11 ;  /* 0x00007632090b7816 */ /* 0x008fe2000000000b */
[----:B------:R-:W-:-:S04]  /*f690*/  IMAD R6, R16, 0x4, R3 ;  /* 0x0000000410067824 */ /* 0x000fc800078e0203 */
[----:B------:R0:W-:Y:S01]  /*f6a0*/  @P3 STG.E.U16 [R4.64], R11 ;  /* 0x0000000b04003986 */ /* 0x0001e2000c101506 */
[----:B----4-:R-:W-:-:S03]  /*f6b0*/  ISETP.LT.AND P3, PT, R17, c[0x0][0x17c], !P0 ;  /* 0x00005f0011007a0c */ /* 0x010fc60004761270 */
[----:B------:R-:W2:Y:S01]  /*f6c0*/  LDL.LU R17, [R1+0x150] ;  /* 0x0001500001117983 */ /* 0x000ea20000300800 */
[----:B------:R-:W-:-:S04]  /*f6d0*/  LEA R8, P6, R3, R2, 0x1 ;  /* 0x0000000203087211 */ /* 0x000fc800078c08ff */
[----:B------:R-:W-:Y:S01]  /*f6e0*/  LEA.HI.X.SX32 R9, R3, R0, 0x1, P6 ;  /* 0x0000000003097211 */ /* 0x000fe200030f0eff */
[----:B------:R-:W-:Y:S01]  /*f6f0*/  IMAD R3, R16, 0x4, R6 ;  /* 0x0000000410037824 */ /* 0x000fe200078e0206 */
[----:B0-----:R-:W-:-:S03]  /*f700*/  LEA R4, P6, R6, R2, 0x1 ;  /* 0x0000000206047211 */ /* 0x001fc600078c08ff */
[----:B------:R0:W-:Y:S01]  /*f710*/  @P1 STG.E.U16 [R8.64], R12 ;  /* 0x0000000c08001986 */ /* 0x0001e2000c101506 */
[----:B------:R-:W-:Y:S02]  /*f720*/  LEA.HI.X.SX32 R5, R6, R0, 0x1, P6 ;  /* 0x0000000006057211 */ /* 0x000fe400030f0eff */
[----:B------:R-:W-:Y:S02]  /*f730*/  PRMT R6, R29, 0x7632, R6 ;  /* 0x000076321d067816 */ /* 0x000fe40000000006 */
[----:B0-----:R-:W-:-:S04]  /*f740*/  LEA R8, P6, R3, R2, 0x1 ;  /* 0x0000000203087211 */ /* 0x001fc800078c08ff */
[----:B------:R-:W-:Y:S01]  /*f750*/  LEA.HI.X.SX32 R9, R3, R0, 0x1, P6 ;  /* 0x0000000003097211 */ /* 0x000fe200030f0eff */
[----:B------:R0:W-:Y:S01]  /*f760*/  @P2 STG.E.U16 [R4.64], R6 ;  /* 0x0000000604002986 */ /* 0x0001e2000c101506 */
[----:B------:R-:W-:-:S03]  /*f770*/  ISETP.LT.AND P2, PT, R27, c[0x0][0x17c], !P0 ;  /* 0x00005f001b007a0c */ /* 0x000fc60004741270 */
[----:B------:R1:W-:Y:S01]  /*f780*/  @P5 STG.E.U16 [R8.64], R7 ;  /* 0x0000000708005986 */ /* 0x0003e2000c101506 */
[----:B------:R-:W-:-:S03]  /*f790*/  ISETP.LT.AND P5, PT, R26, c[0x0][0x17c], !P0 ;  /* 0x00005f001a007a0c */ /* 0x000fc600047a1270 */
[----:B------:R-:W3:Y:S04]  /*f7a0*/  LDL.LU R27, [R1+0x154] ;  /* 0x00015400011b7983 */ /* 0x000ee80000300800 */
[----:B------:R-:W4:Y:S04]  /*f7b0*/  LDL.LU R26, [R1+0x158] ;  /* 0x00015800011a7983 */ /* 0x000f280000300800 */
[----:B------:R-:W5:Y:S01]  /*f7c0*/  LDL.LU R25, [R1+0x148] ;  /* 0x0001480001197983 */ /* 0x000f620000300800 */
[----:B------:R-:W-:-:S04]  /*f7d0*/  IMAD R13, R16, 0x4, R3 ;  /* 0x00000004100d7824 */ /* 0x000fc800078e0203 */
[----:B------:R-:W-:Y:S01]  /*f7e0*/  IMAD R3, R16, 0x4, R13 ;  /* 0x0000000410037824 */ /* 0x000fe200078e020d */
[----:B0-----:R-:W-:-:S04]  /*f7f0*/  LEA R4, P6, R13, R2, 0x1 ;  /* 0x000000020d047211 */ /* 0x001fc800078c08ff */
[----:B------:R-:W-:Y:S01]  /*f800*/  LEA.HI.X.SX32 R5, R13, R0, 0x1, P6 ;  /* 0x000000000d057211 */ /* 0x000fe200030f0eff */
[C---:B------:R-:W-:Y:S01]  /*f810*/  IMAD R13, R16.reuse, 0x4, R3 ;  /* 0x00000004100d7824 */ /* 0x040fe200078e0203 */
[----:B-1----:R-:W-:Y:S02]  /*f820*/  LEA R8, P6, R3, R2, 0x1 ;  /* 0x0000000203087211 */ /* 0x002fe400078c08ff */
[----:B------:R-:W-:Y:S01]  /*f830*/  PRMT R11, R21, 0x7632, R11 ;  /* 0x00007632150b7816 */ /* 0x000fe2000000000b */
[----:B------:R-:W-:Y:S01]  /*f840*/  IMAD R21, R16, 0x4, R13 ;  /* 0x0000000410157824 */ /* 0x000fe200078e020d */
[----:B------:R-:W-:Y:S01]  /*f850*/  LEA.HI.X.SX32 R9, R3, R0, 0x1, P6 ;  /* 0x0000000003097211 */ /* 0x000fe200030f0eff */
[----:B------:R0:W-:Y:S01]  /*f860*/  @P4 STG.E.U16 [R4.64], R10 ;  /* 0x0000000a04004986 */ /* 0x0001e2000c101506 */
[----:B------:R-:W-:Y:S01]  /*f870*/  ISETP.LT.AND P1, PT, R18, c[0x0][0x17c], !P0 ;  /* 0x00005f0012007a0c */ /* 0x000fe20004721270 */
[----:B------:R-:W-:Y:S02]  /*f880*/  IMAD R3, R16, 0x4, R21 ;  /* 0x0000000410037824 */ /* 0x000fe400078e0215 */
[----:B------:R1:W-:Y:S01]  /*f890*/  @P3 STG.E.U16 [R8.64], R11 ;  /* 0x0000000b08003986 */ /* 0x0003e2000c101506 */
[----:B0-----:R-:W-:-:S04]  /*f8a0*/  LEA R4, P6, R13, R2, 0x1 ;  /* 0x000000020d047211 */ /* 0x001fc800078c08ff */
[----:B------:R-:W-:Y:S01]  /*f8b0*/  LEA.HI.X.SX32 R5, R13, R0, 0x1, P6 ;  /* 0x000000000d057211 */ /* 0x000fe200030f0eff */
[----:B------:R-:W-:Y:S01]  /*f8c0*/  IMAD R13, R16, 0x4, R3 ;  /* 0x00000004100d7824 */ /* 0x000fe200078e0203 */
[----:B-1----:R-:W-:Y:S02]  /*f8d0*/  PRMT R9, R23, 0x7632, R9 ;  /* 0x0000763217097816 */ /* 0x002fe40000000009 */
[----:B------:R-:W-:Y:S02]  /*f8e0*/  LEA R6, P6, R21, R2, 0x1 ;  /* 0x0000000215067211 */ /* 0x000fe400078c08ff */
[----:B------:R-:W-:Y:S01]  /*f8f0*/  PRMT R10, R7, 0x7632, R10 ;  /* 0x00007632070a7816 */ /* 0x000fe2000000000a */
[----:B------:R0:W-:Y:S01]  /*f900*/  @P1 STG.E.U16 [R4.64], R9 ;  /* 0x0000000904001986 */ /* 0x0001e2000c101506 */
[----:B------:R-:W-:-:S05]  /*f910*/  LEA.HI.X.SX32 R7, R21, R0, 0x1, P6 ;  /* 0x0000000015077211 */ /* 0x000fca00030f0eff */
[----:B------:R1:W-:Y:S01]  /*f920*/  @P2 STG.E.U16 [R6.64], R10 ;  /* 0x0000000a06002986 */ /* 0x0003e2000c101506 */
[----:B0-----:R-:W-:-:S04]  /*f930*/  LEA R4, P1, R3, R2, 0x1 ;  /* 0x0000000203047211 */ /* 0x001fc800078208ff */
[----:B------:R-:W-:Y:S02]  /*f940*/  LEA.HI.X.SX32 R5, R3, R0, 0x1, P1 ;  /* 0x0000000003057211 */ /* 0x000fe400008f0eff */
[C---:B------:R-:W-:Y:S02]  /*f950*/  LEA R8, P2, R13.reuse, R2, 0x1 ;  /* 0x000000020d087211 */ /* 0x040fe400078408ff */
[----:B------:R-:W-:Y:S02]  /*f960*/  ISETP.LT.AND P4, PT, R28, c[0x0][0x17c], !P0 ;  /* 0x00005f001c007a0c */ /* 0x000fe40004781270 */
[----:B------:R-:W-:Y:S02]  /*f970*/  LEA.HI.X.SX32 R9, R13, R0, 0x1, P2 ;  /* 0x000000000d097211 */ /* 0x000fe400010f0eff */
[----:B------:R-:W-:Y:S02]  /*f980*/  PRMT R11, R11, 0x7632, R11 ;  /* 0x000076320b0b7816 */ /* 0x000fe4000000000b */
[----:B-1----:R-:W-:-:S02]  /*f990*/  PRMT R10, R20, 0x7632, R10 ;  /* 0x00007632140a7816 */ /* 0x002fc4000000000a */
[----:B------:R-:W-:Y:S02]  /*f9a0*/  PRMT R15, R15, 0x7632, R15 ;  /* 0x000076320f0f7816 */ /* 0x000fe4000000000f */
[----:B------:R-:W-:Y:S02]  /*f9b0*/  PRMT R14, R22, 0x7632, R14 ;  /* 0x00007632160e7816 */ /* 0x000fe4000000000e */
[----:B--2---:R-:W-:Y:S01]  /*f9c0*/  ISETP.LT.AND P3, PT, R17, c[0x0][0x17c], !P0 ;  /* 0x00005f0011007a0c */ /* 0x004fe20004761270 */
[----:B------:R-:W-:-:S04]  /*f9d0*/  IMAD R17, R16, 0x4, R13 ;  /* 0x0000000410117824 */ /* 0x000fc800078e020d */
[----:B------:R-:W-:-:S04]  /*f9e0*/  IMAD R23, R16, 0x4, R17 ;  /* 0x0000000410177824 */ /* 0x000fc800078e0211 */
[----:B------:R-:W-:Y:S01]  /*f9f0*/  IMAD R21, R16, 0x4, R23 ;  /* 0x0000000410157824 */ /* 0x000fe200078e0217 */
[----:B------:R-:W-:-:S03]  /*fa00*/  LEA R6, P1, R17, R2, 0x1 ;  /* 0x0000000211067211 */ /* 0x000fc600078208ff */
[----:B------:R-:W-:Y:S01]  /*fa10*/  IMAD R3, R16, 0x4, R21 ;  /* 0x0000000410037824 */ /* 0x000fe200078e0215 */
[----:B------:R-:W-:Y:S02]  /*fa20*/  LEA R16, P6, R23, R2, 0x1 ;  /* 0x0000000217107211 */ /* 0x000fe400078c08ff */
[----:B------:R-:W-:Y:S02]  /*fa30*/  LEA.HI.X.SX32 R7, R17, R0, 0x1, P1 ;  /* 0x0000000011077211 */ /* 0x000fe400008f0eff */
[----:B------:R-:W-:Y:S02]  /*fa40*/  LEA R12, P1, R3, R2, 0x1 ;  /* 0x00000002030c7211 */ /* 0x000fe400078208ff */
[----:B------:R-:W-:Y:S02]  /*fa50*/  LEA.HI.X.SX32 R17, R23, R0, 0x1, P6 ;  /* 0x0000000017117211 */ /* 0x000fe400030f0eff */
[----:B------:R-:W-:Y:S02]  /*fa60*/  LEA R2, P6, R21, R2, 0x1 ;  /* 0x0000000215027211 */ /* 0x000fe400078c08ff */
[----:B------:R-:W-:-:S02]  /*fa70*/  LEA.HI.X.SX32 R13, R3, R0, 0x1, P1 ;  /* 0x00000000030d7211 */ /* 0x000fc400008f0eff */
[----:B------:R-:W-:Y:S02]  /*fa80*/  LEA.HI.X.SX32 R3, R21, R0, 0x1, P6 ;  /* 0x0000000015037211 */ /* 0x000fe400030f0eff */
[----:B------:R-:W-:Y:S02]  /*fa90*/  PRMT R0, R24, 0x7632, R0 ;  /* 0x0000763218007816 */ /* 0x000fe40000000000 */
[----:B---3--:R-:W-:Y:S02]  /*faa0*/  ISETP.LT.AND P2, PT, R27, c[0x0][0x17c], !P0 ;  /* 0x00005f001b007a0c */ /* 0x008fe40004741270 */
[----:B----4-:R-:W-:Y:S02]  /*fab0*/  ISETP.LT.AND P1, PT, R26, c[0x0][0x17c], !P0 ;  /* 0x00005f001a007a0c */ /* 0x010fe40004721270 */
[----:B-----5:R-:W-:Y:S01]  /*fac0*/  ISETP.LT.AND P0, PT, R25, c[0x0][0x17c], !P0 ;  /* 0x00005f0019007a0c */ /* 0x020fe20004701270 */
[----:B------:R0:W-:Y:S04]  /*fad0*/  @P5 STG.E.U16 [R4.64], R0 ;  /* 0x0000000004005986 */ /* 0x0001e8000c101506 */
[----:B------:R0:W-:Y:S04]  /*fae0*/  @P4 STG.E.U16 [R8.64], R11 ;  /* 0x0000000b08004986 */ /* 0x0001e8000c101506 */
[----:B------:R0:W-:Y:S04]  /*faf0*/  @P3 STG.E.U16 [R6.64], R10 ;  /* 0x0000000a06003986 */ /* 0x0001e8000c101506 */
[----:B------:R0:W-:Y:S04]  /*fb00*/  @P2 STG.E.U16 [R16.64], R15 ;  /* 0x0000000f10002986 */ /* 0x0001e8000c101506 */
[----:B------:R0:W-:Y:S01]  /*fb10*/  @P1 STG.E.U16 [R2.64], R14 ;  /* 0x0000000e02001986 */ /* 0x0001e2000c101506 */
[----:B------:R-:W-:Y:S05]  /*fb20*/  @!P0 EXIT ;  /* 0x000000000000894d */ /* 0x000fea0003800000 */
[----:B0-----:R-:W-:-:S05]  /*fb30*/  PRMT R6, R19, 0x7632, R6 ;  /* 0x0000763213067816 */ /* 0x001fca0000000006 */
[----:B------:R-:W-:Y:S01]  /*fb40*/  STG.E.U16 [R12.64], R6 ;  /* 0x000000060c007986 */ /* 0x000fe2000c101506 */
[----:B------:R-:W-:Y:S05]  /*fb50*/  EXIT ;  /* 0x000000000000794d */ /* 0x000fea0003800000 */
.L_x_4:
[----:B------:R-:W-:-:S00]  /*fb60*/  BRA `(.L_x_4) ;  /* 0xfffffff000007947 */ /* 0x000fc0000383ffff */
[----:B------:R-:W-:-:S00]  /*fb70*/  NOP ;  /* 0x0000000000007918 */ /* 0x000fc00000000000 */
        /* <DEDUP_REMOVED lines=8> */
.L_x_5:


//--------------------- .nv.shared.matmul_kernel  --------------------------
	.section	.nv.shared.matmul_kernel,"aw",@nobits
	.sectionflags	@""
	.align	16
